def matmul_kernel(
    a_ptr,
    b_ptr,
    c_ptr,
    M,
    N,
    K,
    stride_am,
    stride_ak,
    stride_bk,
    stride_bn,
    stride_cm,
    stride_cn,
    BLOCK_M: tl.constexpr,
    BLOCK_N: tl.constexpr,
    BLOCK_K: tl.constexpr,
    GROUP_M: tl.constexpr,
):
    pid = tl.program_id(axis=0)
    num_pid_m = tl.cdiv(M, BLOCK_M)
    num_pid_n = tl.cdiv(N, BLOCK_N)
    num_pid_in_group = GROUP_M * num_pid_n
    group_id = pid // num_pid_in_group
    first_pid_m = group_id * GROUP_M
    group_size_m = min(num_pid_m - first_pid_m, GROUP_M)
    pid_m = first_pid_m + ((pid % num_pid_in_group) % group_size_m)
    pid_n = (pid % num_pid_in_group) // group_size_m

    offs_am = (pid_m * BLOCK_M + tl.arange(0, BLOCK_M)) % M
    offs_bn = (pid_n * BLOCK_N + tl.arange(0, BLOCK_N)) % N
    offs_k = tl.arange(0, BLOCK_K)
    a_ptrs = a_ptr + offs_am[:, None] * stride_am + offs_k[None, :] * stride_ak
    b_ptrs = b_ptr + offs_k[:, None] * stride_bk + offs_bn[None, :] * stride_bn

    acc = tl.zeros((BLOCK_M, BLOCK_N), dtype=tl.float32)
    for kk in range(0, tl.cdiv(K, BLOCK_K)):
        a = tl.load(a_ptrs, mask=offs_k[None, :] < K - kk * BLOCK_K, other=0.0)
        b = tl.load(b_ptrs, mask=offs_k[:, None] < K - kk * BLOCK_K, other=0.0)
        acc = tl.dot(a, b, acc)
        a_ptrs += BLOCK_K * stride_ak
        b_ptrs += BLOCK_K * stride_bk

    c = acc.to(c_ptr.dtype.element_ty)
    offs_cm = pid_m * BLOCK_M + tl.arange(0, BLOCK_M)
    offs_cn = pid_n * BLOCK_N + tl.arange(0, BLOCK_N)
    c_ptrs = c_ptr + offs_cm[:, None] * stride_cm + offs_cn[None, :] * stride_cn
    mask = (offs_cm[:, None] < M) & (offs_cn[None, :] < N)
    tl.store(c_ptrs, c, mask=mask)

# config = {"BLOCK_K": 64, "BLOCK_M": 512, "BLOCK_N": 128, "GROUP_M": 4, "arch": "sm_90", "dtype": "fp8e5m2", "num_ctas": 1, "num_stages": 3, "num_warps": 4}
# arch = sm_90


// ===== COMPILED SASS (sm_90a) =====

	.target	sm_90a

	.elftype	@"ET_EXEC"


//--------------------- .note.nv.tkinfo           --------------------------
	.section	.note.nv.tkinfo,"",@"SHT_NOTE"
	.sectionflags	@"SHF_NOTE_NV_TKINFO"
	.tkinfo
        /*0018*/ 	.word	0x00000002
        /*0030*/ 	.string	""
        /*0030*/ 	.string	"ptxas"
        /*0030*/ 	.string	"Cuda compilation tools, release 13.0, V13.0.88"
        /*0030*/ 	.string	"Build cuda_13.0.r13.0/compiler.36424714_0"
        /*0030*/ 	.string	"-v  -suppress-debug-info  -lineinfo  -arch sm_90a "



//--------------------- .note.nv.cuinfo           --------------------------
	.section	.note.nv.cuinfo,"",@"SHT_NOTE"
	.sectionflags	@"SHF_NOTE_NV_CUINFO"
        /*0018*/ 	.short	0x0002
        /*001a*/ 	.short	0x005a
        /*001c*/ 	.short	0x0082
	.zero		2


//--------------------- .nv.info                  --------------------------
	.section	.nv.info,"",@"SHT_CUDA_INFO"
	.align	4


	//----- nvinfo : EIATTR_REGCOUNT
	.align		4
        /*0000*/ 	.byte	0x04, 0x2f
        /*0002*/ 	.short	(.L_1 - .L_0)
	.align		4
.L_0:
        /*0004*/ 	.word	index@(matmul_kernel)
        /*0008*/ 	.word	0x000000ff


	//----- nvinfo : EIATTR_FRAME_SIZE
	.align		4
.L_1:
        /*000c*/ 	.byte	0x04, 0x11
        /*000e*/ 	.short	(.L_3 - .L_2)
	.align		4
.L_2:
        /*0010*/ 	.word	index@(matmul_kernel)
        /*0014*/ 	.word	0x000019c0


	//----- nvinfo : EIATTR_MIN_STACK_SIZE
	.align		4
.L_3:
        /*0018*/ 	.byte	0x04, 0x12
        /*001a*/ 	.short	(.L_5 - .L_4)
	.align		4
.L_4:
        /*001c*/ 	.word	index@(matmul_kernel)
        /*0020*/ 	.word	0x000019c0
.L_5:


//--------------------- .nv.compat                --------------------------
	.section	.nv.compat,"",@"SHT_CUDA_COMPAT_INFO"
	.align	4
        /*0000*/ 	.byte	0x02, 0x09, 0x01, 0x00, 0x02, 0x02, 0x04, 0x00, 0x02, 0x05, 0x05, 0x00, 0x03, 0x07, 0x01, 0x01
        /*0010*/ 	.byte	0x02, 0x03, 0x00, 0x00, 0x02, 0x06, 0x01, 0x00, 0x04, 0x0b, 0x08, 0x00, 0x00, 0x00, 0x00, 0x00
        /*0020*/ 	.byte	0x00, 0x00, 0x00, 0x00


//--------------------- .nv.info.matmul_kernel    --------------------------
	.section	.nv.info.matmul_kernel,"",@"SHT_CUDA_INFO"
	.sectionflags	@""
	.align	4


	//----- nvinfo : EIATTR_CUDA_API_VERSION
	.align		4
        /*0000*/ 	.byte	0x04, 0x37
        /*0002*/ 	.short	(.L_7 - .L_6)
.L_6:
        /*0004*/ 	.word	0x00000082


	//----- nvinfo : EIATTR_KPARAM_INFO
	.align		4
.L_7:
        /*0008*/ 	.byte	0x04, 0x17
        /*000a*/ 	.short	(.L_9 - .L_8)
.L_8:
        /*000c*/ 	.word	0x00000000
        /*0010*/ 	.short	0x000d
        /*0012*/ 	.short	0x0048
        /*0014*/ 	.byte	0x00, 0xf4, 0x21, 0x00


	//----- nvinfo : EIATTR_KPARAM_INFO
	.align		4
.L_9:
        /*0018*/ 	.byte	0x04, 0x17
        /*001a*/ 	.short	(.L_11 - .L_10)
.L_10:
        /*001c*/ 	.word	0x00000000
        /*0020*/ 	.short	0x000c
        /*0022*/ 	.short	0x0040
        /*0024*/ 	.byte	0x00, 0xf4, 0x21, 0x00


	//----- nvinfo : EIATTR_KPARAM_INFO
	.align		4
.L_11:
        /*0028*/ 	.byte	0x04, 0x17
        /*002a*/ 	.short	(.L_13 - .L_12)
.L_12:
        /*002c*/ 	.word	0x00000000
        /*0030*/ 	.short	0x000b
        /*0032*/ 	.short	0x0038
        /*0034*/ 	.byte	0x00, 0xf0, 0x11, 0x00


	//----- nvinfo : EIATTR_KPARAM_INFO
	.align		4
.L_13:
        /*0038*/ 	.byte	0x04, 0x17
        /*003a*/ 	.short	(.L_15 - .L_14)
.L_14:
        /*003c*/ 	.word	0x00000000
        /*0040*/ 	.short	0x000a
        /*0042*/ 	.short	0x0034
        /*0044*/ 	.byte	0x00, 0xf0, 0x11, 0x00


	//----- nvinfo : EIATTR_KPARAM_INFO
	.align		4
.L_15:
        /*0048*/ 	.byte	0x04, 0x17
        /*004a*/ 	.short	(.L_17 - .L_16)
.L_16:
        /*004c*/ 	.word	0x00000000
        /*0050*/ 	.short	0x0009
        /*0052*/ 	.short	0x0030
        /*0054*/ 	.byte	0x00, 0xf0, 0x11, 0x00


	//----- nvinfo : EIATTR_KPARAM_INFO
	.align		4
.L_17:
        /*0058*/ 	.byte	0x04, 0x17
        /*005a*/ 	.short	(.L_19 - .L_18)
.L_18:
        /*005c*/ 	.word	0x00000000
        /*0060*/ 	.short	0x0008
        /*0062*/ 	.short	0x002c
        /*0064*/ 	.byte	0x00, 0xf0, 0x11, 0x00


	//----- nvinfo : EIATTR_KPARAM_INFO
	.align		4
.L_19:
        /*0068*/ 	.byte	0x04, 0x17
        /*006a*/ 	.short	(.L_21 - .L_20)
.L_20:
        /*006c*/ 	.word	0x00000000
        /*0070*/ 	.short	0x0007
        /*0072*/ 	.short	0x0028
        /*0074*/ 	.byte	0x00, 0xf0, 0x11, 0x00


	//----- nvinfo : EIATTR_KPARAM_INFO
	.align		4
.L_21:
        /*0078*/ 	.byte	0x04, 0x17
        /*007a*/ 	.short	(.L_23 - .L_22)
.L_22:
        /*007c*/ 	.word	0x00000000
        /*0080*/ 	.short	0x0006
        /*0082*/ 	.short	0x0024
        /*0084*/ 	.byte	0x00, 0xf0, 0x11, 0x00


	//----- nvinfo : EIATTR_KPARAM_INFO
	.align		4
.L_23:
        /*0088*/ 	.byte	0x04, 0x17
        /*008a*/ 	.short	(.L_25 - .L_24)
.L_24:
        /*008c*/ 	.word	0x00000000
        /*0090*/ 	.short	0x0005
        /*0092*/ 	.short	0x0020
        /*0094*/ 	.byte	0x00, 0xf0, 0x11, 0x00


	//----- nvinfo : EIATTR_KPARAM_INFO
	.align		4
.L_25:
        /*0098*/ 	.byte	0x04, 0x17
        /*009a*/ 	.short	(.L_27 - .L_26)
.L_26:
        /*009c*/ 	.word	0x00000000
        /*00a0*/ 	.short	0x0004
        /*00a2*/ 	.short	0x001c
        /*00a4*/ 	.byte	0x00, 0xf0, 0x11, 0x00


	//----- nvinfo : EIATTR_KPARAM_INFO
	.align		4
.L_27:
        /*00a8*/ 	.byte	0x04, 0x17
        /*00aa*/ 	.short	(.L_29 - .L_28)
.L_28:
        /*00ac*/ 	.word	0x00000000
        /*00b0*/ 	.short	0x0003
        /*00b2*/ 	.short	0x0018
        /*00b4*/ 	.byte	0x00, 0xf0, 0x11, 0x00


	//----- nvinfo : EIATTR_KPARAM_INFO
	.align		4
.L_29:
        /*00b8*/ 	.byte	0x04, 0x17
        /*00ba*/ 	.short	(.L_31 - .L_30)
.L_30:
        /*00bc*/ 	.word	0x00000000
        /*00c0*/ 	.short	0x0002
        /*00c2*/ 	.short	0x0010
        /*00c4*/ 	.byte	0x00, 0xf4, 0x21, 0x00


	//----- nvinfo : EIATTR_KPARAM_INFO
	.align		4
.L_31:
        /*00c8*/ 	.byte	0x04, 0x17
        /*00ca*/ 	.short	(.L_33 - .L_32)
.L_32:
        /*00cc*/ 	.word	0x00000000
        /*00d0*/ 	.short	0x0001
        /*00d2*/ 	.short	0x0008
        /*00d4*/ 	.byte	0x00, 0xf4, 0x21, 0x00


	//----- nvinfo : EIATTR_KPARAM_INFO
	.align		4
.L_33:
        /*00d8*/ 	.byte	0x04, 0x17
        /*00da*/ 	.short	(.L_35 - .L_34)
.L_34:
        /*00dc*/ 	.word	0x00000000
        /*00e0*/ 	.short	0x0000
        /*00e2*/ 	.short	0x0000
        /*00e4*/ 	.byte	0x00, 0xf4, 0x21, 0x00


	//----- nvinfo : EIATTR_SPARSE_MMA_MASK
	.align		4
.L_35:
        /*00e8*/ 	.byte	0x03, 0x50
        /*00ea*/ 	.short	0x0000


	//----- nvinfo : EIATTR_MAXREG_COUNT
	.align		4
        /*00ec*/ 	.byte	0x03, 0x1b
        /*00ee*/ 	.short	0x00ff


	//----- nvinfo : EIATTR_NUM_BARRIERS
	.align		4
        /*00f0*/ 	.byte	0x02, 0x4c
        /*00f2*/ 	.byte	0x01
	.zero		1


	//----- nvinfo : EIATTR_ANNOTATIONS
	.align		4
        /*00f4*/ 	.byte	0x04, 0x55
        /*00f6*/ 	.short	(.L_37 - .L_36)


	//   ....[0]....
.L_36:
        /*00f8*/ 	.word	0x00000001
        /*00fc*/ 	.byte	0x70, 0x05, 0x00, 0x00, 0x01, 0x00, 0x00, 0x00, 0xb0, 0x05, 0x00, 0x00, 0x01, 0x00, 0x00, 0x00
        /* <DEDUP_REMOVED lines=3012> */
        /*bd4c*/ 	.byte	0xa0, 0xb5, 0x04, 0x00


	//----- nvinfo : EIATTR_MERCURY_ISA_VERSION
	.align		4
.L_37:
        /*bd50*/ 	.byte	0x03, 0x5f
        /*bd52*/ 	.short	0x0101


	//----- nvinfo : EIATTR_EXIT_INSTR_OFFSETS
	.align		4
        /*bd54*/ 	.byte	0x04, 0x1c
        /*bd56*/ 	.short	(.L_39 - .L_38)


	//   ....[0]....
.L_38:
        /*bd58*/ 	.word	0x0004b9c0


	//   ....[1]....
        /*bd5c*/ 	.word	0x0004b9e0


	//----- nvinfo : EIATTR_REQNTID
	.align		4
.L_39:
        /*bd60*/ 	.byte	0x04, 0x10
        /*bd62*/ 	.short	(.L_41 - .L_40)
.L_40:
        /*bd64*/ 	.word	0x00000080
        /*bd68*/ 	.word	0x00000001
        /*bd6c*/ 	.word	0x00000001


	//----- nvinfo : EIATTR_CBANK_PARAM_SIZE
	.align		4
.L_41:
        /*bd70*/ 	.byte	0x03, 0x19
        /*bd72*/ 	.short	0x0050


	//----- nvinfo : EIATTR_PARAM_CBANK
	.align		4
        /*bd74*/ 	.byte	0x04, 0x0a
        /*bd76*/ 	.short	(.L_43 - .L_42)
	.align		4
.L_42:
        /*bd78*/ 	.word	index@(.nv.constant0.matmul_kernel)
        /*bd7c*/ 	.short	0x0210
        /*bd7e*/ 	.short	0x0050


	//----- nvinfo : EIATTR_SW_WAR
	.align		4
.L_43:
        /*bd80*/ 	.byte	0x04, 0x36
        /*bd82*/ 	.short	(.L_45 - .L_44)
.L_44:
        /*bd84*/ 	.word	0x00000008
.L_45:


//--------------------- .nv.callgraph             --------------------------
	.section	.nv.callgraph,"",@"SHT_CUDA_CALLGRAPH"
	.align	4
	.sectionentsize	8
	.align		4
        /*0000*/ 	.word	0x00000000
	.align		4
        /*0004*/ 	.word	0xffffffff
	.align		4
        /*0008*/ 	.word	0x00000000
	.align		4
        /*000c*/ 	.word	0xfffffffe
	.align		4
        /*0010*/ 	.word	0x00000000
	.align		4
        /*0014*/ 	.word	0xfffffffd
	.align		4
        /*0018*/ 	.word	0x00000000
	.align		4
        /*001c*/ 	.word	0xfffffffc


//--------------------- .text.matmul_kernel       --------------------------
	.section	.text.matmul_kernel,"ax",@progbits
	.align	128
        .global         matmul_kernel
        .type           matmul_kernel,@function
        .size           matmul_kernel,(.L_x_4 - matmul_kernel)
        .other          matmul_kernel,@"STO_CUDA_ENTRY STV_DEFAULT"
matmul_kernel:
.text.matmul_kernel:
[----:B------:R-:W0:Y:S08]  /*0000*/  LDC R1, c[0x0][0x28] ;  /* 0x00000a00ff017b82 */ /* 0x000e300000000800 */
[----:B------:R-:W1:Y:S01]  /*0010*/  LDC.64 R4, c[0x0][0x228] ;  /* 0x00008a00ff047b82 */ /* 0x000e620000000a00 */
[----:B------:R-:W2:Y:S01]  /*0020*/  S2R R7, SR_CTAID.X ;  /* 0x0000000000077919 */ /* 0x000ea20000002500 */
[----:B------:R-:W-:Y:S01]  /*0030*/  UMOV UR58, 0x400 ;  /* 0x00000400003a7882 */ /* 0x000fe20000000000 */
[----:B------:R-:W-:Y:S01]  /*0040*/  ULDC.64 UR56, c[0x0][0x208] ;  /* 0x0000820000387ab9 */ /* 0x000fe20000000a00 */
[----:B0-----:R-:W-:-:S04]  /*0050*/  VIADD R1, R1, 0xffffe640 ;  /* 0xffffe64001017836 */ /* 0x001fc80000000000 */
[----:B------:R-:W0:Y:S01]  /*0060*/  S2UR UR4, SR_CgaCtaId ;  /* 0x00000000000479c3 */ /* 0x000e220000008800 */
[----:B-1----:R-:W-:-:S05]  /*0070*/  VIADD R0, R5, 0x7f ;  /* 0x0000007f05007836 */ /* 0x002fca0000000000 */
[----:B------:R-:W-:Y:S01]  /*0080*/  SHF.R.S32.HI R3, RZ, 0x1f, R0 ;  /* 0x0000001fff037819 */ /* 0x000fe20000011400 */
[----:B0-----:R-:W-:-:S03]  /*0090*/  ULEA UR58, UR4, UR58, 0x18 ;  /* 0x0000003a043a7291 */ /* 0x001fc6000f8ec03f */
[----:B------:R-:W-:Y:S02]  /*00a0*/  LEA.HI R3, R3, R0, RZ, 0x7 ;  /* 0x0000000003037211 */ /* 0x000fe400078f38ff */
[----:B--2---:R-:W-:Y:S02]  /*00b0*/  IABS R10, R7 ;  /* 0x00000007000a7213 */ /* 0x004fe40000000000 */
[----:B------:R-:W-:-:S05]  /*00c0*/  SHF.R.S32.HI R3, RZ, 0x7, R3 ;  /* 0x00000007ff037819 */ /* 0x000fca0000011403 */
[----:B------:R-:W-:-:S05]  /*00d0*/  IMAD.SHL.U32 R6, R3, 0x4, RZ ;  /* 0x0000000403067824 */ /* 0x000fca00078e00ff */
[-C--:B------:R-:W-:Y:S02]  /*00e0*/  IABS R9, R6.reuse ;  /* 0x0000000600097213 */ /* 0x080fe40000000000 */
[----:B------:R-:W-:Y:S02]  /*00f0*/  IABS R12, R6 ;  /* 0x00000006000c7213 */ /* 0x000fe40000000000 */
[----:B------:R-:W0:Y:S08]  /*0100*/  I2F.RP R0, R9 ;  /* 0x0000000900007306 */ /* 0x000e300000209400 */
[----:B0-----:R-:W0:Y:S02]  /*0110*/  MUFU.RCP R0, R0 ;  /* 0x0000000000007308 */ /* 0x001e240000001000 */
[----:B0-----:R-:W-:-:S02]  /*0120*/  VIADD R2, R0, 0xffffffe ;  /* 0x0ffffffe00027836 */ /* 0x001fc40000000000 */
[----:B------:R-:W-:-:S04]  /*0130*/  IMAD.MOV R0, RZ, RZ, -R12 ;  /* 0x000000ffff007224 */ /* 0x000fc800078e0a0c */
[----:B------:R0:W1:Y:S02]  /*0140*/  F2I.FTZ.U32.TRUNC.NTZ R3, R2 ;  /* 0x0000000200037305 */ /* 0x000064000021f000 */
[----:B0-----:R-:W-:Y:S02]  /*0150*/  IMAD.MOV.U32 R2, RZ, RZ, RZ ;  /* 0x000000ffff027224 */ /* 0x001fe400078e00ff */
[----:B-1----:R-:W-:-:S04]  /*0160*/  IMAD.MOV R8, RZ, RZ, -R3 ;  /* 0x000000ffff087224 */ /* 0x002fc800078e0a03 */
[----:B------:R-:W-:Y:S02]  /*0170*/  IMAD R11, R8, R9, RZ ;  /* 0x00000009080b7224 */ /* 0x000fe400078e02ff */
[----:B------:R-:W-:Y:S02]  /*0180*/  IMAD.MOV.U32 R8, RZ, RZ, R10 ;  /* 0x000000ffff087224 */ /* 0x000fe400078e000a */
[----:B------:R-:W-:-:S06]  /*0190*/  IMAD.HI.U32 R3, R3, R11, R2 ;  /* 0x0000000b03037227 */ /* 0x000fcc00078e0002 */
[----:B------:R-:W-:-:S04]  /*01a0*/  IMAD.HI.U32 R3, R3, R8, RZ ;  /* 0x0000000803037227 */ /* 0x000fc800078e00ff */
[----:B------:R-:W-:-:S05]  /*01b0*/  IMAD R0, R3, R0, R8 ;  /* 0x0000000003007224 */ /* 0x000fca00078e0208 */
[----:B------:R-:W-:-:S13]  /*01c0*/  ISETP.GT.U32.AND P1, PT, R9, R0, PT ;  /* 0x000000000900720c */ /* 0x000fda0003f24070 */
[----:B------:R-:W-:Y:S02]  /*01d0*/  @!P1 IMAD.IADD R0, R0, 0x1, -R9 ;  /* 0x0000000100009824 */ /* 0x000fe400078e0a09 */
[----:B------:R-:W-:Y:S01]  /*01e0*/  @!P1 VIADD R3, R3, 0x1 ;  /* 0x0000000103039836 */ /* 0x000fe20000000000 */
[----:B------:R-:W-:Y:S02]  /*01f0*/  ISETP.NE.AND P1, PT, R6, RZ, PT ;  /* 0x000000ff0600720c */ /* 0x000fe40003f25270 */
[----:B------:R-:W-:Y:S02]  /*0200*/  ISETP.GE.U32.AND P0, PT, R0, R9, PT ;  /* 0x000000090000720c */ /* 0x000fe40003f06070 */
[----:B------:R-:W-:-:S04]  /*0210*/  LOP3.LUT R0, R7, R6, RZ, 0x3c, !PT ;  /* 0x0000000607007212 */ /* 0x000fc800078e3cff */
[----:B------:R-:W-:Y:S01]  /*0220*/  ISETP.GE.AND P2, PT, R0, RZ, PT ;  /* 0x000000ff0000720c */ /* 0x000fe20003f46270 */
[----:B------:R-:W-:-:S06]  /*0230*/  VIADD R0, R4, 0x1ff ;  /* 0x000001ff04007836 */ /* 0x000fcc0000000000 */
[----:B------:R-:W-:-:S04]  /*0240*/  @P0 VIADD R3, R3, 0x1 ;  /* 0x0000000103030836 */ /* 0x000fc80000000000 */
[----:B------:R-:W-:Y:S01]  /*0250*/  IMAD.MOV.U32 R2, RZ, RZ, R3 ;  /* 0x000000ffff027224 */ /* 0x000fe200078e0003 */
[----:B------:R-:W-:-:S03]  /*0260*/  SHF.R.S32.HI R3, RZ, 0x1f, R0 ;  /* 0x0000001fff037819 */ /* 0x000fc60000011400 */
[----:B------:R-:W-:Y:S01]  /*0270*/  @!P2 IMAD.MOV R2, RZ, RZ, -R2 ;  /* 0x000000ffff02a224 */ /* 0x000fe200078e0a02 */
[----:B------:R-:W-:Y:S02]  /*0280*/  @!P1 LOP3.LUT R2, RZ, R6, RZ, 0x33, !PT ;  /* 0x00000006ff029212 */ /* 0x000fe400078e33ff */
[----:B------:R-:W-:-:S03]  /*0290*/  LEA.HI R3, R3, R0, RZ, 0x9 ;  /* 0x0000000003037211 */ /* 0x000fc600078f48ff */
[----:B------:R-:W-:Y:S02]  /*02a0*/  IMAD.SHL.U32 R8, R2, 0x4, RZ ;  /* 0x0000000402087824 */ /* 0x000fe400078e00ff */
[----:B------:R-:W-:-:S03]  /*02b0*/  IMAD.MOV R2, RZ, RZ, -R2 ;  /* 0x000000ffff027224 */ /* 0x000fc600078e0a02 */
[----:B------:R-:W-:Y:S01]  /*02c0*/  LEA.HI.SX32 R3, R3, -R8, 0x17 ;  /* 0x8000000803037211 */ /* 0x000fe200078fbaff */
[----:B------:R-:W-:-:S03]  /*02d0*/  IMAD R10, R6, R2, R7 ;  /* 0x00000002060a7224 */ /* 0x000fc600078e0207 */
[----:B------:R-:W-:-:S04]  /*02e0*/  VIMNMX R13, R3, 0x4, PT ;  /* 0x00000004030d7848 */ /* 0x000fc80003fe0100 */
[-C--:B------:R-:W-:Y:S02]  /*02f0*/  IABS R9, R13.reuse ;  /* 0x0000000d00097213 */ /* 0x080fe40000000000 */
[----:B------:R-:W-:Y:S02]  /*0300*/  IABS R6, R13 ;  /* 0x0000000d00067213 */ /* 0x000fe40000000000 */
[----:B------:R-:W0:Y:S08]  /*0310*/  I2F.RP R0, R9 ;  /* 0x0000000900007306 */ /* 0x000e300000209400 */
[----:B0-----:R-:W0:Y:S02]  /*0320*/  MUFU.RCP R0, R0 ;  /* 0x0000000000007308 */ /* 0x001e240000001000 */
[----:B0-----:R-:W-:-:S02]  /*0330*/  VIADD R3, R0, 0xffffffe ;  /* 0x0ffffffe00037836 */ /* 0x001fc40000000000 */
[----:B------:R-:W-:Y:S02]  /*0340*/  IMAD.MOV R0, RZ, RZ, -R6 ;  /* 0x000000ffff007224 */ /* 0x000fe400078e0a06 */
[----:B------:R-:W0:Y:S02]  /*0350*/  LDC R6, c[0x0][0x230] ;  /* 0x00008c00ff067b82 */ /* 0x000e240000000800 */
[----:B------:R-:W1:Y:S02]  /*0360*/  F2I.FTZ.U32.TRUNC.NTZ R3, R3 ;  /* 0x0000000300037305 */ /* 0x000e64000021f000 */
[----:B-1----:R-:W-:-:S04]  /*0370*/  IMAD.MOV R11, RZ, RZ, -R3 ;  /* 0x000000ffff0b7224 */ /* 0x002fc800078e0a03 */
[----:B------:R-:W-:Y:S01]  /*0380*/  IMAD.MOV.U32 R2, RZ, RZ, R11 ;  /* 0x000000ffff027224 */ /* 0x000fe200078e000b */
[----:B------:R-:W-:Y:S01]  /*0390*/  IABS R11, R10 ;  /* 0x0000000a000b7213 */ /* 0x000fe20000000000 */
[----:B0-----:R-:W-:Y:S02]  /*03a0*/  VIADD R6, R6, 0x3f ;  /* 0x0000003f06067836 */ /* 0x001fe40000000000 */
[----:B------:R-:W-:Y:S02]  /*03b0*/  IMAD R7, R2, R9, RZ ;  /* 0x0000000902077224 */ /* 0x000fe400078e02ff */
[----:B------:R-:W-:-:S04]  /*03c0*/  IMAD.MOV.U32 R2, RZ, RZ, RZ ;  /* 0x000000ffff027224 */ /* 0x000fc800078e00ff */
[----:B------:R-:W-:Y:S02]  /*03d0*/  IMAD.HI.U32 R2, R3, R7, R2 ;  /* 0x0000000703027227 */ /* 0x000fe400078e0002 */
[----:B------:R-:W0:Y:S04]  /*03e0*/  S2R R3, SR_TID.X ;  /* 0x0000000000037919 */ /* 0x000e280000002100 */
[----:B------:R-:W-:-:S04]  /*03f0*/  IMAD.HI.U32 R2, R2, R11, RZ ;  /* 0x0000000b02027227 */ /* 0x000fc800078e00ff */
[----:B------:R-:W-:-:S05]  /*0400*/  IMAD R0, R2, R0, R11 ;  /* 0x0000000002007224 */ /* 0x000fca00078e020b */
[----:B------:R-:W-:-:S13]  /*0410*/  ISETP.GT.U32.AND P1, PT, R9, R0, PT ;  /* 0x000000000900720c */ /* 0x000fda0003f24070 */
[----:B------:R-:W-:Y:S02]  /*0420*/  @!P1 IMAD.IADD R0, R0, 0x1, -R9 ;  /* 0x0000000100009824 */ /* 0x000fe400078e0a09 */
[----:B------:R-:W-:Y:S01]  /*0430*/  @!P1 VIADD R2, R2, 0x1 ;  /* 0x0000000102029836 */ /* 0x000fe20000000000 */
[----:B------:R-:W-:Y:S02]  /*0440*/  ISETP.NE.AND P1, PT, R13, RZ, PT ;  /* 0x000000ff0d00720c */ /* 0x000fe40003f25270 */
[----:B------:R-:W-:Y:S02]  /*0450*/  ISETP.GE.U32.AND P0, PT, R0, R9, PT ;  /* 0x000000090000720c */ /* 0x000fe40003f06070 */
[----:B------:R-:W-:Y:S02]  /*0460*/  LOP3.LUT R0, R10, R13, RZ, 0x3c, !PT ;  /* 0x0000000d0a007212 */ /* 0x000fe400078e3cff */
[----:B0-----:R-:W-:Y:S02]  /*0470*/  LOP3.LUT R229, R3, 0x7f, RZ, 0xc0, !PT ;  /* 0x0000007f03e57812 */ /* 0x001fe400078ec0ff */
[----:B------:R-:W-:-:S07]  /*0480*/  ISETP.GE.AND P2, PT, R0, RZ, PT ;  /* 0x000000ff0000720c */ /* 0x000fce0003f46270 */
[----:B------:R-:W-:Y:S01]  /*0490*/  @P0 VIADD R2, R2, 0x1 ;  /* 0x0000000102020836 */ /* 0x000fe20000000000 */
[----:B------:R-:W-:-:S05]  /*04a0*/  ISETP.GT.AND P0, PT, R6, 0x3f, PT ;  /* 0x0000003f0600780c */ /* 0x000fca0003f04270 */
[----:B------:R-:W-:Y:S01]  /*04b0*/  @!P2 IMAD.MOV R2, RZ, RZ, -R2 ;  /* 0x000000ffff02a224 */ /* 0x000fe200078e0a02 */
[----:B------:R-:W-:-:S05]  /*04c0*/  @!P1 LOP3.LUT R2, RZ, R13, RZ, 0x33, !PT ;  /* 0x0000000dff029212 */ /* 0x000fca00078e33ff */
[----:B------:R-:W-:Y:S02]  /*04d0*/  IMAD.MOV R0, RZ, RZ, -R2 ;  /* 0x000000ffff007224 */ /* 0x000fe400078e0a02 */
[----:B------:R-:W-:Y:S02]  /*04e0*/  IMAD.SHL.U32 R216, R2, 0x80, RZ ;  /* 0x0000008002d87824 */ /* 0x000fe400078e00ff */
[----:B------:R-:W-:-:S04]  /*04f0*/  IMAD R0, R13, R0, R10 ;  /* 0x000000000d007224 */ /* 0x000fc800078e020a */
[----:B------:R-:W-:-:S04]  /*0500*/  IMAD.IADD R0, R8, 0x1, R0 ;  /* 0x0000000108007824 */ /* 0x000fc800078e0200 */
[----:B------:R-:W-:-:S04]  /*0510*/  IMAD R217, R0, 0x200, R229 ;  /* 0x0000020000d97824 */ /* 0x000fc800078e02e5 */
[C---:B------:R-:W-:Y:S02]  /*0520*/  VIADD R220, R217.reuse, 0x80 ;  /* 0x00000080d9dc7836 */ /* 0x040fe40000000000 */
[C---:B------:R-:W-:Y:S02]  /*0530*/  VIADD R219, R217.reuse, 0x100 ;  /* 0x00000100d9db7836 */ /* 0x040fe40000000000 */
[----:B------:R-:W-:Y:S01]  /*0540*/  VIADD R218, R217, 0x180 ;  /* 0x00000180d9da7836 */ /* 0x000fe20000000000 */
[----:B------:R-:W-:Y:S06]  /*0550*/  @P0 BRA `(.L_x_0) ;  /* 0x00000018008c0947 */ /* 0x000fec0003800000 */
[----:B------:R-:W-:Y:S01]  /*0560*/  IMAD.SHL.U32 R0, R3, 0x8, RZ ;  /* 0x0000000803007824 */ /* 0x000fe200078e00ff */
[----:B------:R1:W-:Y:S01]  /*0570*/  STL [R1+0x400], RZ ;  /* 0x000400ff01007387 */ /* 0x0003e20000100800 */
[----:B------:R-:W-:Y:S02]  /*0580*/  CS2R R152, SRZ ;  /* 0x0000000000987805 */ /* 0x000fe4000001ff00 */
[----:B------:R-:W-:Y:S02]  /*0590*/  CS2R R154, SRZ ;  /* 0x00000000009a7805 */ /* 0x000fe4000001ff00 */
[----:B------:R-:W-:Y:S01]  /*05a0*/  CS2R R156, SRZ ;  /* 0x00000000009c7805 */ /* 0x000fe2000001ff00 */
[----:B------:R1:W-:Y:S01]  /*05b0*/  STL [R1+0x131c], R0 ;  /* 0x00131c0001007387 */ /* 0x0003e20000100800 */
[----:B------:R-:W-:Y:S02]  /*05c0*/  CS2R R158, SRZ ;  /* 0x00000000009e7805 */ /* 0x000fe4000001ff00 */
[----:B------:R-:W-:-:S02]  /*05d0*/  CS2R R160, SRZ ;  /* 0x0000000000a07805 */ /* 0x000fc4000001ff00 */
[----:B------:R-:W-:Y:S01]  /*05e0*/  CS2R R162, SRZ ;  /* 0x0000000000a27805 */ /* 0x000fe2000001ff00 */
[----:B------:R1:W-:Y:S01]  /*05f0*/  STL [R1+0x404], RZ ;  /* 0x000404ff01007387 */ /* 0x0003e20000100800 */
[----:B------:R-:W-:Y:S02]  /*0600*/  CS2R R164, SRZ ;  /* 0x0000000000a47805 */ /* 0x000fe4000001ff00 */
[----:B------:R-:W-:Y:S02]  /*0610*/  CS2R R166, SRZ ;  /* 0x0000000000a67805 */ /* 0x000fe4000001ff00 */
[----:B------:R-:W-:Y:S01]  /*0620*/  CS2R R168, SRZ ;  /* 0x0000000000a87805 */ /* 0x000fe2000001ff00 */
[----:B------:R1:W-:Y:S01]  /*0630*/  STL [R1+0x408], RZ ;  /* 0x000408ff01007387 */ /* 0x0003e20000100800 */
        /* <DEDUP_REMOVED lines=115> */
[----:B------:R1:W-:Y:S04]  /*0d70*/  STL [R1+0x47c], RZ ;  /* 0x00047cff01007387 */ /* 0x0003e80000100800 */
        /* <DEDUP_REMOVED lines=224> */
[----:B------:R1:W-:Y:S04]  /*1b80*/  STL [R1], RZ ;  /* 0x000000ff01007387 */ /* 0x0003e80000100800 */
        /* <DEDUP_REMOVED lines=62> */
[----:B------:R1:W-:Y:S01]  /*1f70*/  STL [R1+0xfc], RZ ;  /* 0x0000fcff01007387 */ /* 0x0003e20000100800 */
[----:B------:R-:W-:Y:S05]  /*1f80*/  BRA `(.L_x_1) ;  /* 0x0000021800507947 */ /* 0x000fea0003800000 */
.L_x_0:
[----:B------:R-:W-:Y:S01]  /*1f90*/  IABS R18, R4 ;  /* 0x0000000400127213 */ /* 0x000fe20000000000 */
[----:B------:R-:W-:Y:S01]  /*1fa0*/  ULDC UR7, c[0x0][0x23c] ;  /* 0x00008f0000077ab9 */ /* 0x000fe20000000800 */
[----:B------:R-:W-:Y:S01]  /*1fb0*/  IABS R2, R5 ;  /* 0x0000000500027213 */ /* 0x000fe20000000000 */
[----:B------:R-:W-:Y:S01]  /*1fc0*/  ULDC.64 UR4, c[0x0][0x218] ;  /* 0x0000860000047ab9 */ /* 0x000fe20000000a00 */
[----:B------:R-:W0:Y:S01]  /*1fd0*/  I2F.RP R0, R18 ;  /* 0x0000001200007306 */ /* 0x000e220000209400 */
[----:B------:R-:W-:Y:S01]  /*1fe0*/  SHF.R.S32.HI R11, RZ, 0x1f, R6 ;  /* 0x0000001fff0b7819 */ /* 0x000fe20000011406 */
[----:B------:R-:W-:Y:S01]  /*1ff0*/  UIADD3 UR6, UR58, 0x8000, URZ ;  /* 0x000080003a067890 */ /* 0x000fe2000fffe03f */
[----:B------:R-:W-:Y:S01]  /*2000*/  SHF.R.U32.HI R12, RZ, 0x6, R3 ;  /* 0x00000006ff0c7819 */ /* 0x000fe20000011603 */
[----:B------:R-:W-:Y:S01]  /*2010*/  ULDC UR29, c[0x0][0x238] ;  /* 0x00008e00001d7ab9 */ /* 0x000fe20000000800 */
[----:B------:R-:W-:Y:S01]  /*2020*/  IABS R17, R219 ;  /* 0x000000db00117213 */ /* 0x000fe20000000000 */
[----:B------:R-:W-:Y:S01]  /*2030*/  ULDC.64 UR8, c[0x0][0x210] ;  /* 0x0000840000087ab9 */ /* 0x000fe20000000a00 */
[----:B------:R-:W-:Y:S01]  /*2040*/  IABS R19, R218 ;  /* 0x000000da00137213 */ /* 0x000fe20000000000 */
[----:B------:R-:W1:Y:S01]  /*2050*/  I2F.RP R10, R2 ;  /* 0x00000002000a7306 */ /* 0x000e620000209400 */
[----:B------:R-:W-:Y:S01]  /*2060*/  LOP3.LUT R227, RZ, R4, RZ, 0x33, !PT ;  /* 0x00000004ffe37212 */ /* 0x000fe200078e33ff */
[----:B------:R-:W-:Y:S01]  /*2070*/  USHF.R.U32.HI UR14, URZ, 0x4, UR6 ;  /* 0x000000043f0e7899 */ /* 0x000fe20008011606 */
[----:B------:R-:W-:Y:S01]  /*2080*/  LOP3.LUT R75, R3, 0x3f, RZ, 0xc0, !PT ;  /* 0x0000003f034b7812 */ /* 0x000fe200078ec0ff */
[----:B------:R-:W-:Y:S01]  /*2090*/  UIMAD UR53, UR29, 0x3f, URZ ;  /* 0x0000003f1d3578a4 */ /* 0x000fe2000f8e023f */
[----:B------:R-:W-:Y:S01]  /*20a0*/  CS2R R152, SRZ ;  /* 0x0000000000987805 */ /* 0x000fe2000001ff00 */
[----:B------:R-:W-:Y:S01]  /*20b0*/  USGXT.U32 UR14, UR14, 0xe ;  /* 0x0000000e0e0e789a */ /* 0x000fe20008000000 */
[----:B------:R-:W-:Y:S01]  /*20c0*/  CS2R R154, SRZ ;  /* 0x00000000009a7805 */ /* 0x000fe2000001ff00 */
[----:B0-----:R-:W0:Y:S01]  /*20d0*/  MUFU.RCP R0, R0 ;  /* 0x0000000000007308 */ /* 0x001e220000001000 */
[----:B------:R-:W-:Y:S01]  /*20e0*/  UMOV UR10, 0xfffffffe ;  /* 0xfffffffe000a7882 */ /* 0x000fe20000000000 */
[----:B------:R-:W-:Y:S01]  /*20f0*/  UMOV UR11, 0x7fffffdf ;  /* 0x7fffffdf000b7882 */ /* 0x000fe20000000000 */
[----:B------:R-:W-:Y:S01]  /*2100*/  UMOV UR15, URZ ;  /* 0x0000003f000f7c82 */ /* 0x000fe20008000000 */
[----:B------:R-:W-:Y:S01]  /*2110*/  UIMAD UR49, UR29, 0x3e, URZ ;  /* 0x0000003e1d3178a4 */ /* 0x000fe2000f8e023f */
[----:B------:R-:W-:Y:S01]  /*2120*/  CS2R R156, SRZ ;  /* 0x00000000009c7805 */ /* 0x000fe2000001ff00 */
[----:B------:R-:W-:Y:S01]  /*2130*/  UIADD3.64 UR10, UR14, -UR10, URZ ;  /* 0x8000000a0e0a7297 */ /* 0x000fe2000fffe03f */
[----:B------:R-:W-:Y:S01]  /*2140*/  CS2R R158, SRZ ;  /* 0x00000000009e7805 */ /* 0x000fe2000001ff00 */
[----:B-1----:R-:W1:Y:S01]  /*2150*/  MUFU.RCP R10, R10 ;  /* 0x0000000a000a7308 */ /* 0x002e620000001000 */
[----:B------:R-:W-:Y:S01]  /*2160*/  USHF.R.S32.HI UR15, URZ, 0x1f, UR53 ;  /* 0x0000001f3f0f7899 */ /* 0x000fe20008011435 */
[----:B------:R-:W-:Y:S01]  /*2170*/  CS2R R160, SRZ ;  /* 0x0000000000a07805 */ /* 0x000fe2000001ff00 */
[----:B------:R-:W-:Y:S01]  /*2180*/  UIMAD UR21, UR29, 0x3d, URZ ;  /* 0x0000003d1d1578a4 */ /* 0x000fe2000f8e023f */
[----:B------:R-:W-:Y:S01]  /*2190*/  CS2R R162, SRZ ;  /* 0x0000000000a27805 */ /* 0x000fe2000001ff00 */
[----:B------:R-:W-:Y:S01]  /*21a0*/  UIMAD UR6, UR29, 0x3c, URZ ;  /* 0x0000003c1d0678a4 */ /* 0x000fe2000f8e023f */
[----:B------:R-:W-:Y:S01]  /*21b0*/  CS2R R164, SRZ ;  /* 0x0000000000a47805 */ /* 0x000fe2000001ff00 */
[----:B------:R-:W-:Y:S01]  /*21c0*/  UIMAD UR51, UR29, 0x3b, URZ ;  /* 0x0000003b1d3378a4 */ /* 0x000fe2000f8e023f */
[----:B------:R-:W-:Y:S01]  /*21d0*/  CS2R R166, SRZ ;  /* 0x0000000000a67805 */ /* 0x000fe2000001ff00 */
[----:B0-----:R-:W-:Y:S01]  /*21e0*/  VIADD R7, R0, 0xffffffe ;  /* 0x0ffffffe00077836 */ /* 0x001fe20000000000 */
[----:B------:R-:W-:Y:S01]  /*21f0*/  LEA.HI R0, R11, R6, RZ, 0x6 ;  /* 0x000000060b007211 */ /* 0x000fe200078f30ff */
[----:B------:R-:W-:Y:S01]  /*2200*/  IMAD.MOV.U32 R6, RZ, RZ, RZ ;  /* 0x000000ffff067224 */ /* 0x000fe200078e00ff */
[----:B------:R-:W-:Y:S01]  /*2210*/  SGXT.U32 R11, R12, 0x1 ;  /* 0x000000010c0b781a */ /* 0x000fe20000000000 */
[----:B------:R-:W-:Y:S01]  /*2220*/  USHF.R.S32.HI UR59, URZ, 0x1f, UR51 ;  /* 0x0000001f3f3b7899 */ /* 0x000fe20008011433 */
[----:B------:R-:W-:Y:S01]  /*2230*/  CS2R R168, SRZ ;  /* 0x0000000000a87805 */ /* 0x000fe2000001ff00 */
[----:B------:R-:W0:Y:S01]  /*2240*/  F2I.FTZ.U32.TRUNC.NTZ R7, R7 ;  /* 0x0000000700077305 */ /* 0x000e22000021f000 */
[----:B------:R-:W-:Y:S01]  /*2250*/  UIMAD UR33, UR29, 0x3a, URZ ;  /* 0x0000003a1d2178a4 */ /* 0x000fe2000f8e023f */
[----:B-1----:R-:W-:Y:S01]  /*2260*/  VIADD R8, R10, 0xffffffe ;  /* 0x0ffffffe0a087836 */ /* 0x002fe20000000000 */
[----:B------:R-:W-:Y:S01]  /*2270*/  UIMAD UR47, UR29, 0x39, URZ ;  /* 0x000000391d2f78a4 */ /* 0x000fe2000f8e023f */
[----:B------:R-:W-:Y:S01]  /*2280*/  CS2R R170, SRZ ;  /* 0x0000000000aa7805 */ /* 0x000fe2000001ff00 */
[----:B------:R-:W-:Y:S01]  /*2290*/  UIMAD UR17, UR29, 0x38, URZ ;  /* 0x000000381d1178a4 */ /* 0x000fe2000f8e023f */
[----:B------:R-:W-:Y:S01]  /*22a0*/  CS2R R172, SRZ ;  /* 0x0000000000ac7805 */ /* 0x000fe2000001ff00 */
[----:B------:R-:W-:Y:S01]  /*22b0*/  UIMAD UR34, UR29, 0x37, URZ ;  /* 0x000000371d2278a4 */ /* 0x000fe2000f8e023f */
[----:B------:R1:W2:Y:S01]  /*22c0*/  F2I.FTZ.U32.TRUNC.NTZ R9, R8 ;  /* 0x0000000800097305 */ /* 0x0002a2000021f000 */
[----:B------:R-:W-:Y:S01]  /*22d0*/  UIMAD UR41, UR29, 0x35, URZ ;  /* 0x000000351d2978a4 */ /* 0x000fe2000f8e023f */
[----:B------:R-:W-:Y:S01]  /*22e0*/  CS2R R174, SRZ ;  /* 0x0000000000ae7805 */ /* 0x000fe2000001ff00 */
[----:B------:R-:W-:Y:S01]  /*22f0*/  UIMAD UR25, UR29, 0x34, URZ ;  /* 0x000000341d1978a4 */ /* 0x000fe2000f8e023f */
[----:B------:R-:W-:Y:S01]  /*2300*/  CS2R R176, SRZ ;  /* 0x0000000000b07805 */ /* 0x000fe2000001ff00 */
[----:B------:R-:W-:Y:S01]  /*2310*/  UIMAD UR30, UR29, 0x33, URZ ;  /* 0x000000331d1e78a4 */ /* 0x000fe2000f8e023f */
[----:B------:R-:W-:Y:S01]  /*2320*/  CS2R R178, SRZ ;  /* 0x0000000000b27805 */ /* 0x000fe2000001ff00 */
[----:B0-----:R-:W-:Y:S01]  /*2330*/  IMAD.MOV R13, RZ, RZ, -R7 ;  /* 0x000000ffff0d7224 */ /* 0x001fe200078e0a07 */
[----:B------:R-:W-:Y:S01]  /*2340*/  UIMAD UR38, UR29, 0x31, URZ ;  /* 0x000000311d2678a4 */ /* 0x000fe2000f8e023f */
[----:B-1----:R-:W-:Y:S01]  /*2350*/  IMAD.MOV.U32 R8, RZ, RZ, RZ ;  /* 0x000000ffff087224 */ /* 0x002fe200078e00ff */
[----:B------:R-:W-:Y:S01]  /*2360*/  ULDC UR55, c[0x0][0x238] ;  /* 0x00008e0000377ab9 */ /* 0x000fe20000000800 */
[----:B------:R-:W-:Y:S01]  /*2370*/  IMAD R13, R13, R18, RZ ;  /* 0x000000120d0d7224 */ /* 0x000fe200078e02ff */
[----:B------:R-:W-:Y:S01]  /*2380*/  ULDC UR37, c[0x0][0x238] ;  /* 0x00008e0000257ab9 */ /* 0x000fe20000000800 */
[----:B------:R-:W-:Y:S01]  /*2390*/  ULDC UR45, c[0x0][0x238] ;  /* 0x00008e00002d7ab9 */ /* 0x000fe20000000800 */
[----:B------:R-:W-:Y:S01]  /*23a0*/  UIMAD UR37, UR37, 0x1c, URZ ;  /* 0x0000001c252578a4 */ /* 0x000fe2000f8e023f */
[----:B--2---:R-:W-:Y:S01]  /*23b0*/  IMAD.MOV R15, RZ, RZ, -R9 ;  /* 0x000000ffff0f7224 */ /* 0x004fe200078e0a09 */
[----:B------:R-:W-:Y:S01]  /*23c0*/  UIMAD UR45, UR45, 0x1b, URZ ;  /* 0x0000001b2d2d78a4 */ /* 0x000fe2000f8e023f */
[----:B------:R-:W-:Y:S01]  /*23d0*/  IMAD.HI.U32 R10, R7, R13, R6 ;  /* 0x0000000d070a7227 */ /* 0x000fe200078e0006 */
[----:B------:R-:W-:Y:S01]  /*23e0*/  LOP3.LUT R6, R216, R11, RZ, 0xfc, !PT ;  /* 0x0000000bd8067212 */ /* 0x000fe200078efcff */
[----:B------:R-:W-:Y:S01]  /*23f0*/  ULDC UR43, c[0x0][0x238] ;  /* 0x00008e00002b7ab9 */ /* 0x000fe20000000800 */
[----:B------:R-:W-:Y:S01]  /*2400*/  IABS R13, R217 ;  /* 0x000000d9000d7213 */ /* 0x000fe20000000000 */
[----:B------:R-:W-:Y:S01]  /*2410*/  IMAD R15, R15, R2, RZ ;  /* 0x000000020f0f7224 */ /* 0x000fe200078e02ff */
[----:B------:R-:W-:Y:S01]  /*2420*/  LOP3.LUT R28, R6, 0x78, RZ, 0xfc, !PT ;  /* 0x00000078061c7812 */ /* 0x000fe200078efcff */
[----:B------:R-:W-:Y:S01]  /*2430*/  IMAD.HI.U32 R11, R10, R17, RZ ;  /* 0x000000110a0b7227 */ /* 0x000fe200078e00ff */
[C---:B------:R-:W-:Y:S01]  /*2440*/  LOP3.LUT R31, R6.reuse, 0x72, RZ, 0xfc, !PT ;  /* 0x00000072061f7812 */ /* 0x040fe200078efcff */
[----:B------:R-:W-:Y:S01]  /*2450*/  UIMAD UR43, UR43, 0x1a, URZ ;  /* 0x0000001a2b2b78a4 */ /* 0x000fe2000f8e023f */
[C---:B------:R-:W-:Y:S01]  /*2460*/  LOP3.LUT R29, R6.reuse, 0x76, RZ, 0xfc, !PT ;  /* 0x00000076061d7812 */ /* 0x040fe200078efcff */
[----:B------:R-:W-:Y:S01]  /*2470*/  IMAD.HI.U32 R7, R9, R15, R8 ;  /* 0x0000000f09077227 */ /* 0x000fe200078e0008 */
[----:B------:R-:W-:Y:S01]  /*2480*/  IABS R15, R220 ;  /* 0x000000dc000f7213 */ /* 0x000fe20000000000 */
[----:B------:R-:W-:Y:S01]  /*2490*/  ULDC UR31, c[0x0][0x238] ;  /* 0x00008e00001f7ab9 */ /* 0x000fe20000000800 */
[----:B------:R-:W-:Y:S01]  /*24a0*/  LOP3.LUT R8, R6, 0x7c, RZ, 0xfc, !PT ;  /* 0x0000007c06087812 */ /* 0x000fe200078efcff */
[----:B------:R-:W-:Y:S01]  /*24b0*/  IMAD.MOV R11, RZ, RZ, -R11 ;  /* 0x000000ffff0b7224 */ /* 0x000fe200078e0a0b */
[----:B------:R-:W-:Y:S01]  /*24c0*/  IABS R20, R28 ;  /* 0x0000001c00147213 */ /* 0x000fe20000000000 */
[----:B------:R-:W-:Y:S01]  /*24d0*/  IMAD.HI.U32 R9, R10, R15, RZ ;  /* 0x0000000f0a097227 */ /* 0x000fe200078e00ff */
[----:B------:R-:W-:Y:S01]  /*24e0*/  ISETP.GE.AND P2, PT, R8, RZ, PT ;  /* 0x000000ff0800720c */ /* 0x000fe20003f46270 */
[----:B------:R-:W-:Y:S01]  /*24f0*/  UIMAD UR31, UR31, 0x19, URZ ;  /* 0x000000191f1f78a4 */ /* 0x000fe2000f8e023f */
[----:B------:R-:W-:Y:S01]  /*2500*/  IABS R16, R8 ;  /* 0x0000000800107213 */ /* 0x000fe20000000000 */
[----:B------:R-:W-:Y:S01]  /*2510*/  IMAD.MOV R9, RZ, RZ, -R9 ;  /* 0x000000ffff097224 */ /* 0x000fe200078e0a09 */
[----:B------:R-:W-:Y:S01]  /*2520*/  IABS R26, R31 ;  /* 0x0000001f001a7213 */ /* 0x000fe20000000000 */
[----:B------:R-:W-:Y:S01]  /*2530*/  IMAD.HI.U32 R8, R10, R13, RZ ;  /* 0x0000000d0a087227 */ /* 0x000fe200078e00ff */
[----:B------:R-:W-:Y:S01]  /*2540*/  IABS R22, R29 ;  /* 0x0000001d00167213 */ /* 0x000fe20000000000 */
[----:B------:R-:W-:Y:S01]  /*2550*/  ULDC UR35, c[0x0][0x238] ;  /* 0x00008e0000237ab9 */ /* 0x000fe20000000800 */
[----:B------:R-:W-:Y:S01]  /*2560*/  LOP3.LUT R30, R6, 0x74, RZ, 0xfc, !PT ;  /* 0x00000074061e7812 */ /* 0x000fe200078efcff */
[----:B------:R-:W-:Y:S01]  /*2570*/  IMAD.HI.U32 R10, R10, R19, RZ ;  /* 0x000000130a0a7227 */ /* 0x000fe200078e00ff */
[----:B------:R-:W-:Y:S01]  /*2580*/  LOP3.LUT R33, R6, 0x50, RZ, 0xfc, !PT ;  /* 0x0000005006217812 */ /* 0x000fe200078efcff */
[----:B------:R-:W-:Y:S01]  /*2590*/  UIMAD UR35, UR35, 0x18, URZ ;  /* 0x00000018232378a4 */ /* 0x000fe2000f8e023f */
[----:B------:R-:W-:Y:S01]  /*25a0*/  IABS R24, R30 ;  /* 0x0000001e00187213 */ /* 0x000fe20000000000 */
[----:B------:R-:W-:Y:S01]  /*25b0*/  IMAD R9, R18, R9, R15 ;  /* 0x0000000912097224 */ /* 0x000fe200078e020f */
[C---:B------:R-:W-:Y:S01]  /*25c0*/  LOP3.LUT R34, R6.reuse, 0x4c, RZ, 0xfc, !PT ;  /* 0x0000004c06227812 */ /* 0x040fe200078efcff */
[----:B------:R-:W-:Y:S01]  /*25d0*/  IMAD.MOV R8, RZ, RZ, -R8 ;  /* 0x000000ffff087224 */ /* 0x000fe200078e0a08 */
[----:B------:R-:W-:Y:S01]  /*25e0*/  LOP3.LUT R35, R6, 0x4a, RZ, 0xfc, !PT ;  /* 0x0000004a06237812 */ /* 0x000fe200078efcff */
[----:B------:R-:W-:Y:S01]  /*25f0*/  IMAD.MOV R14, RZ, RZ, -R10 ;  /* 0x000000ffff0e7224 */ /* 0x000fe200078e0a0a */
[C---:B------:R-:W-:Y:S01]  /*2600*/  ISETP.GT.U32.AND P3, PT, R18.reuse, R9, PT ;  /* 0x000000091200720c */ /* 0x040fe20003f64070 */
[C---:B------:R-:W-:Y:S01]  /*2610*/  IMAD R10, R18.reuse, R11, R17 ;  /* 0x0000000b120a7224 */ /* 0x040fe200078e0211 */
[----:B------:R-:W-:Y:S01]  /*2620*/  IABS R32, R34 ;  /* 0x0000002200207213 */ /* 0x000fe20000000000 */
[----:B------:R-:W-:Y:S01]  /*2630*/  IMAD R8, R18, R8, R13 ;  /* 0x0000000812087224 */ /* 0x000fe200078e020d */
[----:B------:R-:W-:Y:S01]  /*2640*/  LOP3.LUT R37, R6, 0x48, RZ, 0xfc, !PT ;  /* 0x0000004806257812 */ /* 0x000fe200078efcff */
[C---:B------:R-:W-:Y:S01]  /*2650*/  IMAD R11, R18.reuse, R14, R19 ;  /* 0x0000000e120b7224 */ /* 0x040fe200078e0213 */
[C---:B------:R-:W-:Y:S01]  /*2660*/  ISETP.GT.U32.AND P4, PT, R18.reuse, R10, PT ;  /* 0x0000000a1200720c */ /* 0x040fe20003f84070 */
[----:B------:R-:W-:Y:S01]  /*2670*/  IMAD.HI.U32 R12, R7, R16, RZ ;  /* 0x00000010070c7227 */ /* 0x000fe200078e00ff */
[C---:B------:R-:W-:Y:S01]  /*2680*/  ISETP.GT.U32.AND P1, PT, R18.reuse, R8, PT ;  /* 0x000000081200720c */ /* 0x040fe20003f24070 */
[----:B------:R-:W-:Y:S01]  /*2690*/  ULDC UR39, c[0x0][0x238] ;  /* 0x00008e0000277ab9 */ /* 0x000fe20000000800 */
[----:B------:R-:W-:Y:S01]  /*26a0*/  ISETP.GT.U32.AND P5, PT, R18, R11, PT ;  /* 0x0000000b1200720c */ /* 0x000fe20003fa4070 */
[----:B------:R-:W-:Y:S01]  /*26b0*/  IMAD.MOV R21, RZ, RZ, -R12 ;  /* 0x000000ffff157224 */ /* 0x000fe200078e0a0c */
[----:B------:R-:W-:Y:S01]  /*26c0*/  LOP3.LUT R12, R6, 0x7a, RZ, 0xfc, !PT ;  /* 0x0000007a060c7812 */ /* 0x000fe200078efcff */
[----:B------:R-:W-:Y:S01]  /*26d0*/  @!P3 IMAD.IADD R9, R9, 0x1, -R18 ;  /* 0x000000010909b824 */ /* 0x000fe200078e0a12 */
[----:B------:R-:W-:Y:S01]  /*26e0*/  ISETP.GE.AND P3, PT, R217, RZ, PT ;  /* 0x000000ffd900720c */ /* 0x000fe20003f66270 */
[----:B------:R-:W-:Y:S01]  /*26f0*/  IMAD R13, R2, R21, R16 ;  /* 0x00000015020d7224 */ /* 0x000fe200078e0210 */
[----:B------:R-:W-:Y:S01]  /*2700*/  IABS R19, R12 ;  /* 0x0000000c00137213 */ /* 0x000fe20000000000 */
[----:B------:R-:W-:Y:S01]  /*2710*/  IMAD.HI.U32 R14, R7, R20, RZ ;  /* 0x00000014070e7227 */ /* 0x000fe200078e00ff */
[----:B------:R-:W-:Y:S01]  /*2720*/  ISETP.GE.AND P0, PT, R12, RZ, PT ;  /* 0x000000ff0c00720c */ /* 0x000fe20003f06270 */
[----:B------:R-:W-:Y:S01]  /*2730*/  UIMAD UR39, UR39, 0x17, URZ ;  /* 0x00000017272778a4 */ /* 0x000fe2000f8e023f */
[----:B------:R-:W-:Y:S01]  /*2740*/  LOP3.LUT R39, R6, 0x44, RZ, 0xfc, !PT ;  /* 0x0000004406277812 */ /* 0x000fe200078efcff */
[--C-:B------:R-:W-:Y:S01]  /*2750*/  @!P4 IMAD.IADD R10, R10, 0x1, -R18.reuse ;  /* 0x000000010a0ac824 */ /* 0x100fe200078e0a12 */
[----:B------:R-:W-:Y:S01]  /*2760*/  ISETP.GT.U32.AND P4, PT, R18, R9, PT ;  /* 0x000000091200720c */ /* 0x000fe20003f84070 */
[--C-:B------:R-:W-:Y:S01]  /*2770*/  @!P1 IMAD.IADD R8, R8, 0x1, -R18.reuse ;  /* 0x0000000108089824 */ /* 0x100fe200078e0a12 */
[----:B------:R-:W-:Y:S01]  /*2780*/  LOP3.LUT R38, R6, 0x46, RZ, 0xfc, !PT ;  /* 0x0000004606267812 */ /* 0x000fe200078efcff */
[--C-:B------:R-:W-:Y:S01]  /*2790*/  @!P5 IMAD.IADD R11, R11, 0x1, -R18.reuse ;  /* 0x000000010b0bd824 */ /* 0x100fe200078e0a12 */
[C---:B------:R-:W-:Y:S01]  /*27a0*/  ISETP.GT.U32.AND P5, PT, R18.reuse, R10, PT ;  /* 0x0000000a1200720c */ /* 0x040fe20003fa4070 */
[C---:B------:R-:W-:Y:S01]  /*27b0*/  IMAD.HI.U32 R12, R7.reuse, R19, RZ ;  /* 0x00000013070c7227 */ /* 0x040fe200078e00ff */
[C---:B------:R-:W-:Y:S01]  /*27c0*/  ISETP.GT.U32.AND P1, PT, R18.reuse, R8, PT ;  /* 0x000000081200720c */ /* 0x040fe20003f24070 */
[----:B------:R-:W-:Y:S01]  /*27d0*/  ULDC UR54, c[0x0][0x238] ;  /* 0x00008e0000367ab9 */ /* 0x000fe20000000800 */
[----:B------:R-:W-:Y:S01]  /*27e0*/  ISETP.GT.U32.AND P6, PT, R18, R11, PT ;  /* 0x0000000b1200720c */ /* 0x000fe20003fc4070 */
[----:B------:R-:W-:Y:S01]  /*27f0*/  IMAD.HI.U32 R17, R7, R26, RZ ;  /* 0x0000001a07117227 */ /* 0x000fe200078e00ff */
[C---:B------:R-:W-:Y:S01]  /*2800*/  LOP3.LUT R40, R6.reuse, 0x42, RZ, 0xfc, !PT ;  /* 0x0000004206287812 */ /* 0x040fe200078efcff */
[----:B------:R-:W-:Y:S01]  /*2810*/  UIMAD UR54, UR54, 0x15, URZ ;  /* 0x00000015363678a4 */ /* 0x000fe2000f8e023f */
[----:B------:R-:W-:Y:S01]  /*2820*/  LOP3.LUT R41, R6, 0x38, RZ, 0xfc, !PT ;  /* 0x0000003806297812 */ /* 0x000fe200078efcff */
[----:B------:R-:W-:Y:S01]  /*2830*/  @!P4 IMAD.IADD R9, R9, 0x1, -R18 ;  /* 0x000000010909c824 */ /* 0x000fe200078e0a12 */
[----:B------:R-:W-:Y:S01]  /*2840*/  ISETP.GT.U32.AND P4, PT, R2, R13, PT ;  /* 0x0000000d0200720c */ /* 0x000fe20003f84070 */
[----:B------:R-:W-:Y:S01]  /*2850*/  IMAD.HI.U32 R15, R7, R22, RZ ;  /* 0x00000016070f7227 */ /* 0x000fe200078e00ff */
[----:B------:R-:W-:Y:S01]  /*2860*/  IABS R36, R40 ;  /* 0x0000002800247213 */ /* 0x000fe20000000000 */
[----:B------:R-:W-:Y:S01]  /*2870*/  ULDC UR52, c[0x0][0x238] ;  /* 0x00008e0000347ab9 */ /* 0x000fe20000000800 */
[C---:B------:R-:W-:Y:S01]  /*2880*/  LOP3.LUT R44, R6.reuse, 0x36, RZ, 0xfc, !PT ;  /* 0x00000036062c7812 */ /* 0x040fe200078efcff */
[----:B------:R-:W-:Y:S01]  /*2890*/  IMAD.MOV R21, RZ, RZ, -R14 ;  /* 0x000000ffff157224 */ /* 0x000fe200078e0a0e */
[----:B------:R-:W-:Y:S01]  /*28a0*/  LOP3.LUT R45, R6, 0x34, RZ, 0xfc, !PT ;  /* 0x00000034062d7812 */ /* 0x000fe200078efcff */
[----:B------:R-:W-:Y:S01]  /*28b0*/  @!P1 IMAD.IADD R8, R8, 0x1, -R18 ;  /* 0x0000000108089824 */ /* 0x000fe200078e0a12 */
[----:B------:R-:W-:Y:S01]  /*28c0*/  ISETP.GE.AND P1, PT, R220, RZ, PT ;  /* 0x000000ffdc00720c */ /* 0x000fe20003f26270 */
[----:B------:R-:W-:Y:S01]  /*28d0*/  IMAD.MOV R12, RZ, RZ, -R12 ;  /* 0x000000ffff0c7224 */ /* 0x000fe200078e0a0c */
[----:B------:R-:W-:Y:S01]  /*28e0*/  LOP3.LUT R46, R6, 0x32, RZ, 0xfc, !PT ;  /* 0x00000032062e7812 */ /* 0x000fe200078efcff */
[----:B------:R-:W-:Y:S01]  /*28f0*/  IMAD.MOV R27, RZ, RZ, -R17 ;  /* 0x000000ffff1b7224 */ /* 0x000fe200078e0a11 */
[----:B------:R-:W-:Y:S01]  /*2900*/  IABS R42, R45 ;  /* 0x0000002d002a7213 */ /* 0x000fe20000000000 */
[----:B------:R-:W-:Y:S01]  /*2910*/  IMAD.MOV R23, RZ, RZ, -R15 ;  /* 0x000000ffff177224 */ /* 0x000fe200078e0a0f */
[----:B------:R-:W-:Y:S01]  /*2920*/  IABS R43, R46 ;  /* 0x0000002e002b7213 */ /* 0x000fe20000000000 */
[----:B------:R-:W-:Y:S01]  /*2930*/  IMAD R17, R2, R21, R20 ;  /* 0x0000001502117224 */ /* 0x000fe200078e0214 */
[----:B------:R-:W-:Y:S01]  /*2940*/  LOP3.LUT R20, R6, 0x6c, RZ, 0xfc, !PT ;  /* 0x0000006c06147812 */ /* 0x000fe200078efcff */
[----:B------:R-:W-:Y:S01]  /*2950*/  @!P3 IMAD.MOV R8, RZ, RZ, -R8 ;  /* 0x000000ffff08b224 */ /* 0x000fe200078e0a08 */
[----:B------:R-:W-:Y:S01]  /*2960*/  ISETP.GE.AND P3, PT, R218, RZ, PT ;  /* 0x000000ffda00720c */ /* 0x000fe20003f66270 */
[----:B------:R-:W-:Y:S01]  /*2970*/  IMAD R15, R2, R12, R19 ;  /* 0x0000000c020f7224 */ /* 0x000fe200078e0213 */
[----:B------:R-:W-:Y:S01]  /*2980*/  IABS R14, R20 ;  /* 0x00000014000e7213 */ /* 0x000fe20000000000 */
[----:B------:R-:W-:Y:S01]  /*2990*/  @!P5 IMAD.IADD R10, R10, 0x1, -R18 ;  /* 0x000000010a0ad824 */ /* 0x000fe200078e0a12 */
[----:B------:R-:W-:Y:S01]  /*29a0*/  ISETP.GE.AND P5, PT, R219, RZ, PT ;  /* 0x000000ffdb00720c */ /* 0x000fe20003fa6270 */
[----:B------:R-:W-:Y:S01]  /*29b0*/  @!P4 IMAD.IADD R13, R13, 0x1, -R2 ;  /* 0x000000010d0dc824 */ /* 0x000fe200078e0a02 */
[C---:B------:R-:W-:Y:S01]  /*29c0*/  ISETP.GT.U32.AND P4, PT, R2.reuse, R17, PT ;  /* 0x000000110200720c */ /* 0x040fe20003f84070 */
[----:B------:R-:W-:Y:S01]  /*29d0*/  @!P6 IMAD.IADD R11, R11, 0x1, -R18 ;  /* 0x000000010b0be824 */ /* 0x000fe200078e0a12 */
[C---:B------:R-:W-:Y:S01]  /*29e0*/  ISETP.GT.U32.AND P6, PT, R2.reuse, R15, PT ;  /* 0x0000000f0200720c */ /* 0x040fe20003fc4070 */
[----:B------:R-:W-:Y:S01]  /*29f0*/  IMAD R19, R2, R23, R22 ;  /* 0x0000001702137224 */ /* 0x000fe200078e0216 */
[C---:B------:R-:W-:Y:S01]  /*2a00*/  LOP3.LUT R18, R6.reuse, 0x70, RZ, 0xfc, !PT ;  /* 0x0000007006127812 */ /* 0x040fe200078efcff */
[----:B------:R-:W-:Y:S01]  /*2a10*/  IMAD.HI.U32 R16, R7, R24, RZ ;  /* 0x0000001807107227 */ /* 0x000fe200078e00ff */
[----:B------:R-:W-:Y:S01]  /*2a20*/  LOP3.LUT R22, R6, 0x68, RZ, 0xfc, !PT ;  /* 0x0000006806167812 */ /* 0x000fe200078efcff */
[----:B------:R-:W-:Y:S01]  /*2a30*/  UIMAD UR52, UR52, 0x14, URZ ;  /* 0x00000014343478a4 */ /* 0x000fe2000f8e023f */
[----:B------:R-:W-:Y:S01]  /*2a40*/  IABS R23, R18 ;  /* 0x0000001200177213 */ /* 0x000fe20000000000 */
[----:B------:R-:W-:Y:S01]  /*2a50*/  IMAD R12, R2, R27, R26 ;  /* 0x0000001b020c7224 */ /* 0x000fe200078e021a */
[----:B------:R-:W-:Y:S01]  /*2a60*/  LOP3.LUT R27, R6, 0x60, RZ, 0xfc, !PT ;  /* 0x00000060061b7812 */ /* 0x000fe200078efcff */
[----:B------:R-:W-:Y:S01]  /*2a70*/  @!P3 IMAD.MOV R11, RZ, RZ, -R11 ;  /* 0x000000ffff0bb224 */ /* 0x000fe200078e0a0b */
[----:B------:R-:W-:Y:S01]  /*2a80*/  ISETP.GT.U32.AND P3, PT, R2, R19, PT ;  /* 0x000000130200720c */ /* 0x000fe20003f64070 */
[----:B------:R-:W-:Y:S01]  /*2a90*/  IMAD.MOV R25, RZ, RZ, -R16 ;  /* 0x000000ffff197224 */ /* 0x000fe200078e0a10 */
[----:B------:R-:W-:Y:S01]  /*2aa0*/  LOP3.LUT R47, R6, 0x2c, RZ, 0xfc, !PT ;  /* 0x0000002c062f7812 */ /* 0x000fe200078efcff */
[----:B------:R-:W-:Y:S01]  /*2ab0*/  @!P1 IMAD.MOV R9, RZ, RZ, -R9 ;  /* 0x000000ffff099224 */ /* 0x000fe200078e0a09 */
[----:B------:R-:W-:Y:S01]  /*2ac0*/  ISETP.NE.AND P1, PT, R4, RZ, PT ;  /* 0x000000ff0400720c */ /* 0x000fe20003f25270 */
[----:B------:R-:W-:Y:S01]  /*2ad0*/  @!P5 IMAD.MOV R10, RZ, RZ, -R10 ;  /* 0x000000ffff0ad224 */ /* 0x000fe200078e0a0a */
[----:B------:R-:W-:Y:S01]  /*2ae0*/  LOP3.LUT R50, R6, 0x28, RZ, 0xfc, !PT ;  /* 0x0000002806327812 */ /* 0x000fe200078efcff */
[--C-:B------:R-:W-:Y:S01]  /*2af0*/  @!P4 IMAD.IADD R17, R17, 0x1, -R2.reuse ;  /* 0x000000011111c824 */ /* 0x100fe200078e0a02 */
[C---:B------:R-:W-:Y:S01]  /*2b00*/  ISETP.GT.U32.AND P4, PT, R2.reuse, R12, PT ;  /* 0x0000000c0200720c */ /* 0x040fe20003f84070 */
[----:B------:R-:W-:Y:S01]  /*2b10*/  @!P6 IMAD.IADD R15, R15, 0x1, -R2 ;  /* 0x000000010f0fe824 */ /* 0x000fe200078e0a02 */
[C---:B------:R-:W-:Y:S01]  /*2b20*/  ISETP.GT.U32.AND P6, PT, R2.reuse, R13, PT ;  /* 0x0000000d0200720c */ /* 0x040fe20003fc4070 */
[C---:B------:R-:W-:Y:S01]  /*2b30*/  IMAD R21, R2.reuse, R25, R24 ;  /* 0x0000001902157224 */ /* 0x040fe200078e0218 */
[----:B------:R-:W-:Y:S01]  /*2b40*/  SEL R221, R227, R8, !P1 ;  /* 0x00000008e3dd7207 */ /* 0x000fe20004800000 */
[--C-:B------:R-:W-:Y:S01]  /*2b50*/  @!P3 IMAD.IADD R19, R19, 0x1, -R2.reuse ;  /* 0x000000011313b824 */ /* 0x100fe200078e0a02 */
[----:B------:R-:W-:Y:S01]  /*2b60*/  SEL R223, R227, R9, !P1 ;  /* 0x00000009e3df7207 */ /* 0x000fe20004800000 */
[----:B------:R-:W-:Y:S01]  /*2b70*/  IMAD.HI.U32 R8, R7, R14, RZ ;  /* 0x0000000e07087227 */ /* 0x000fe200078e00ff */
[C---:B------:R-:W-:Y:S01]  /*2b80*/  SEL R225, R227.reuse, R10, !P1 ;  /* 0x0000000ae3e17207 */ /* 0x040fe20004800000 */
[----:B------:R-:W-:Y:S01]  /*2b90*/  ULDC UR50, c[0x0][0x238] ;  /* 0x00008e0000327ab9 */ /* 0x000fe20000000800 */
[----:B------:R-:W-:Y:S01]  /*2ba0*/  SEL R227, R227, R11, !P1 ;  /* 0x0000000be3e37207 */ /* 0x000fe20004800000 */
[----:B------:R-:W-:Y:S01]  /*2bb0*/  IMAD.HI.U32 R4, R7, R23, RZ ;  /* 0x0000001707047227 */ /* 0x000fe200078e00ff */
[C---:B------:R-:W-:Y:S01]  /*2bc0*/  ISETP.GT.U32.AND P1, PT, R2.reuse, R21, PT ;  /* 0x000000150200720c */ /* 0x040fe20003f24070 */
[----:B------:R-:W-:Y:S01]  /*2bd0*/  UIMAD UR50, UR50, 0x13, URZ ;  /* 0x00000013323278a4 */ /* 0x000fe2000f8e023f */
[----:B------:R-:W-:Y:S01]  /*2be0*/  ISETP.GT.U32.AND P5, PT, R2, R15, PT ;  /* 0x0000000f0200720c */ /* 0x000fe20003fa4070 */
[--C-:B------:R-:W-:Y:S01]  /*2bf0*/  @!P4 IMAD.IADD R12, R12, 0x1, -R2.reuse ;  /* 0x000000010c0cc824 */ /* 0x100fe200078e0a02 */
[C---:B------:R-:W-:Y:S01]  /*2c00*/  ISETP.GT.U32.AND P4, PT, R2.reuse, R19, PT ;  /* 0x000000130200720c */ /* 0x040fe20003f84070 */
[----:B------:R-:W-:Y:S01]  /*2c10*/  @!P6 IMAD.IADD R13, R13, 0x1, -R2 ;  /* 0x000000010d0de824 */ /* 0x000fe200078e0a02 */
[----:B------:R-:W-:Y:S01]  /*2c20*/  ISETP.GT.U32.AND P6, PT, R2, R17, PT ;  /* 0x000000110200720c */ /* 0x000fe20003fc4070 */
[----:B------:R-:W-:Y:S01]  /*2c30*/  IMAD.MOV R9, RZ, RZ, -R8 ;  /* 0x000000ffff097224 */ /* 0x000fe200078e0a08 */
[----:B------:R-:W-:Y:S01]  /*2c40*/  ISETP.GE.AND P3, PT, R29, RZ, PT ;  /* 0x000000ff1d00720c */ /* 0x000fe20003f66270 */
[----:B------:R-:W-:Y:S01]  /*2c50*/  IMAD.MOV.U32 R10, RZ, RZ, R13 ;  /* 0x000000ffff0a7224 */ /* 0x000fe200078e000d */
[C---:B------:R-:W-:Y:S01]  /*2c60*/  LOP3.LUT R24, R6.reuse, 0x62, RZ, 0xfc, !PT ;  /* 0x0000006206187812 */ /* 0x040fe200078efcff */
[----:B------:R-:W-:Y:S01]  /*2c70*/  IMAD.MOV R4, RZ, RZ, -R4 ;  /* 0x000000ffff047224 */ /* 0x000fe200078e0a04 */
[----:B------:R-:W-:Y:S01]  /*2c80*/  LOP3.LUT R29, R6, 0x5a, RZ, 0xfc, !PT ;  /* 0x0000005a061d7812 */ /* 0x000fe200078efcff */
[--C-:B------:R-:W-:Y:S01]  /*2c90*/  @!P1 IMAD.IADD R21, R21, 0x1, -R2.reuse ;  /* 0x0000000115159824 */ /* 0x100fe200078e0a02 */
[----:B------:R-:W-:Y:S01]  /*2ca0*/  ISETP.GE.AND P1, PT, R30, RZ, PT ;  /* 0x000000ff1e00720c */ /* 0x000fe20003f26270 */
[----:B------:R-:W-:Y:S01]  /*2cb0*/  @!P5 IMAD.IADD R15, R15, 0x1, -R2 ;  /* 0x000000010f0fd824 */ /* 0x000fe200078e0a02 */
[----:B------:R-:W-:Y:S01]  /*2cc0*/  ISETP.GE.AND P5, PT, R28, RZ, PT ;  /* 0x000000ff1c00720c */ /* 0x000fe20003fa6270 */
[----:B------:R-:W-:Y:S01]  /*2cd0*/  IMAD R14, R2, R9, R14 ;  /* 0x00000009020e7224 */ /* 0x000fe200078e020e */
[----:B------:R-:W-:Y:S01]  /*2ce0*/  LOP3.LUT R30, R6, 0x58, RZ, 0xfc, !PT ;  /* 0x00000058061e7812 */ /* 0x000fe200078efcff */
[----:B------:R-:W-:Y:S01]  /*2cf0*/  @!P2 IMAD.MOV R10, RZ, RZ, -R10 ;  /* 0x000000ffff0aa224 */ /* 0x000fe200078e0a0a */
[C---:B------:R-:W-:Y:S01]  /*2d00*/  ISETP.GT.U32.AND P2, PT, R2.reuse, R21, PT ;  /* 0x000000150200720c */ /* 0x040fe20003f44070 */
[----:B------:R-:W-:Y:S01]  /*2d10*/  IMAD R23, R2, R4, R23 ;  /* 0x0000000402177224 */ /* 0x000fe200078e0217 */
[----:B------:R-:W-:Y:S01]  /*2d20*/  LOP3.LUT R4, R6, 0x6a, RZ, 0xfc, !PT ;  /* 0x0000006a06047812 */ /* 0x000fe200078efcff */
[--C-:B------:R-:W-:Y:S01]  /*2d30*/  @!P4 IMAD.IADD R19, R19, 0x1, -R2.reuse ;  /* 0x000000011313c824 */ /* 0x100fe200078e0a02 */
[C---:B------:R-:W-:Y:S01]  /*2d40*/  ISETP.GT.U32.AND P4, PT, R2.reuse, R14, PT ;  /* 0x0000000e0200720c */ /* 0x040fe20003f84070 */
[----:B------:R-:W-:Y:S01]  /*2d50*/  @!P6 IMAD.IADD R17, R17, 0x1, -R2 ;  /* 0x000000011111e824 */ /* 0x000fe200078e0a02 */
[----:B------:R-:W-:Y:S01]  /*2d60*/  IABS R16, R4 ;  /* 0x0000000400107213 */ /* 0x000fe20000000000 */
[----:B------:R-:W-:Y:S01]  /*2d70*/  IMAD.MOV.U32 R9, RZ, RZ, R15 ;  /* 0x000000ffff097224 */ /* 0x000fe200078e000f */
[C---:B------:R-:W-:Y:S01]  /*2d80*/  ISETP.GT.U32.AND P6, PT, R2.reuse, R12, PT ;  /* 0x0000000c0200720c */ /* 0x040fe20003fc4070 */
[----:B------:R-:W-:Y:S01]  /*2d90*/  IMAD.MOV.U32 R8, RZ, RZ, R17 ;  /* 0x000000ffff087224 */ /* 0x000fe200078e0011 */
[----:B------:R-:W-:Y:S01]  /*2da0*/  IABS R17, R22 ;  /* 0x0000001600117213 */ /* 0x000fe20000000000 */
[----:B------:R-:W-:Y:S01]  /*2db0*/  @!P0 IMAD.MOV R9, RZ, RZ, -R9 ;  /* 0x000000ffff098224 */ /* 0x000fe200078e0a09 */
[----:B------:R-:W-:Y:S01]  /*2dc0*/  ISETP.GT.U32.AND P0, PT, R2, R23, PT ;  /* 0x000000170200720c */ /* 0x000fe20003f04070 */
[----:B------:R-:W-:Y:S01]  /*2dd0*/  @!P5 IMAD.MOV R8, RZ, RZ, -R8 ;  /* 0x000000ffff08d224 */ /* 0x000fe200078e0a08 */
[----:B------:R-:W-:Y:S01]  /*2de0*/  ISETP.GE.AND P5, PT, R31, RZ, PT ;  /* 0x000000ff1f00720c */ /* 0x000fe20003fa6270 */
[----:B------:R-:W-:Y:S01]  /*2df0*/  IMAD.HI.U32 R11, R7, R16, RZ ;  /* 0x00000010070b7227 */ /* 0x000fe200078e00ff */
[----:B------:R-:W-:Y:S01]  /*2e00*/  IABS R25, R29 ;  /* 0x0000001d00197213 */ /* 0x000fe20000000000 */
[----:B------:R-:W-:Y:S01]  /*2e10*/  ULDC UR48, c[0x0][0x238] ;  /* 0x00008e0000307ab9 */ /* 0x000fe20000000800 */
[----:B------:R-:W-:Y:S01]  /*2e20*/  IABS R26, R30 ;  /* 0x0000001e001a7213 */ /* 0x000fe20000000000 */
[--C-:B------:R-:W-:Y:S01]  /*2e30*/  @!P2 IMAD.IADD R21, R21, 0x1, -R2.reuse ;  /* 0x000000011515a824 */ /* 0x100fe200078e0a02 */
[----:B------:R-:W-:Y:S01]  /*2e40*/  ISETP.GE.AND P2, PT, R18, RZ, PT ;  /* 0x000000ff1200720c */ /* 0x000fe20003f46270 */
[----:B------:R-:W-:Y:S01]  /*2e50*/  IMAD.MOV R15, RZ, RZ, -R11 ;  /* 0x000000ffff0f7224 */ /* 0x000fe200078e0a0b */
[----:B------:R-:W-:Y:S01]  /*2e60*/  LOP3.LUT R28, R6, 0x5c, RZ, 0xfc, !PT ;  /* 0x0000005c061c7812 */ /* 0x000fe200078efcff */
[--C-:B------:R-:W-:Y:S01]  /*2e70*/  @!P4 IMAD.IADD R14, R14, 0x1, -R2.reuse ;  /* 0x000000010e0ec824 */ /* 0x100fe200078e0a02 */
[C---:B------:R-:W-:Y:S01]  /*2e80*/  LOP3.LUT R31, R6.reuse, 0x52, RZ, 0xfc, !PT ;  /* 0x00000052061f7812 */ /* 0x040fe200078efcff */
[----:B------:R-:W-:Y:S01]  /*2e90*/  IMAD.MOV.U32 R11, RZ, RZ, R21 ;  /* 0x000000ffff0b7224 */ /* 0x000fe200078e0015 */
[----:B------:R-:W-:Y:S01]  /*2ea0*/  LOP3.LUT R49, R6, 0x2a, RZ, 0xfc, !PT ;  /* 0x0000002a06317812 */ /* 0x000fe200078efcff */
[--C-:B------:R-:W-:Y:S01]  /*2eb0*/  @!P6 IMAD.IADD R12, R12, 0x1, -R2.reuse ;  /* 0x000000010c0ce824 */ /* 0x100fe200078e0a02 */
[----:B------:R-:W-:Y:S01]  /*2ec0*/  ISETP.GE.AND P6, PT, R20, RZ, PT ;  /* 0x000000ff1400720c */ /* 0x000fe20003fc6270 */
[----:B------:R-:W-:Y:S01]  /*2ed0*/  @!P1 IMAD.MOV R11, RZ, RZ, -R11 ;  /* 0x000000ffff0b9224 */ /* 0x000fe200078e0a0b */
[----:B------:R-:W-:Y:S01]  /*2ee0*/  ISETP.GT.U32.AND P1, PT, R2, R14, PT ;  /* 0x0000000e0200720c */ /* 0x000fe20003f24070 */
[----:B------:R-:W-:Y:S01]  /*2ef0*/  @!P0 IMAD.IADD R23, R23, 0x1, -R2 ;  /* 0x0000000117178824 */ /* 0x000fe200078e0a02 */
[----:B------:R-:W-:Y:S01]  /*2f00*/  ISETP.GE.AND P0, PT, R4, RZ, PT ;  /* 0x000000ff0400720c */ /* 0x000fe20003f06270 */
[----:B------:R-:W-:Y:S01]  /*2f10*/  IMAD R16, R2, R15, R16 ;  /* 0x0000000f02107224 */ /* 0x000fe200078e0210 */
[----:B------:R-:W-:Y:S01]  /*2f20*/  LOP3.LUT R51, R6, 0x26, RZ, 0xfc, !PT ;  /* 0x0000002606337812 */ /* 0x000fe200078efcff */
[----:B------:R-:W-:Y:S01]  /*2f30*/  IMAD.HI.U32 R13, R7, R17, RZ ;  /* 0x00000011070d7227 */ /* 0x000fe200078e00ff */
[C---:B------:R-:W-:Y:S01]  /*2f40*/  ISETP.GT.U32.AND P4, PT, R2.reuse, R23, PT ;  /* 0x000000170200720c */ /* 0x040fe20003f84070 */
[----:B------:R-:W-:Y:S01]  /*2f50*/  UIMAD UR48, UR48, 0x12, URZ ;  /* 0x00000012303078a4 */ /* 0x000fe2000f8e023f */
[----:B------:R-:W-:Y:S01]  /*2f60*/  IABS R48, R51 ;  /* 0x0000003300307213 */ /* 0x000fe20000000000 */
[----:B------:R-:W-:Y:S01]  /*2f70*/  @!P5 IMAD.MOV R12, RZ, RZ, -R12 ;  /* 0x000000ffff0cd224 */ /* 0x000fe200078e0a0c */
[----:B------:R-:W-:Y:S01]  /*2f80*/  ISETP.GT.U32.AND P5, PT, R2, R16, PT ;  /* 0x000000100200720c */ /* 0x000fe20003fa4070 */
[----:B------:R-:W-:Y:S01]  /*2f90*/  IMAD.MOV R13, RZ, RZ, -R13 ;  /* 0x000000ffff0d7224 */ /* 0x000fe200078e0a0d */
[----:B------:R-:W-:Y:S01]  /*2fa0*/  LOP3.LUT R54, R6, 0x22, RZ, 0xfc, !PT ;  /* 0x0000002206367812 */ /* 0x000fe200078efcff */
[--C-:B------:R-:W-:Y:S01]  /*2fb0*/  @!P1 IMAD.IADD R14, R14, 0x1, -R2.reuse ;  /* 0x000000010e0e9824 */ /* 0x100fe200078e0a02 */
[----:B------:R-:W-:Y:S01]  /*2fc0*/  LOP3.LUT R56, R6, 0x20, RZ, 0xfc, !PT ;  /* 0x0000002006387812 */ /* 0x000fe200078efcff */
[----:B------:R-:W-:Y:S01]  /*2fd0*/  IMAD R15, R2, R13, R17 ;  /* 0x0000000d020f7224 */ /* 0x000fe200078e0211 */
[C---:B------:R-:W-:Y:S01]  /*2fe0*/  LOP3.LUT R13, R6.reuse, 0x66, RZ, 0xfc, !PT ;  /* 0x00000066060d7812 */ /* 0x040fe200078efcff */
[----:B------:R-:W-:Y:S01]  /*2ff0*/  IMAD.MOV.U32 R4, RZ, RZ, R19 ;  /* 0x000000ffff047224 */ /* 0x000fe200078e0013 */
[----:B------:R-:W-:Y:S01]  /*3000*/  LOP3.LUT R17, R6, 0x64, RZ, 0xfc, !PT ;  /* 0x0000006406117812 */ /* 0x000fe200078efcff */
[----:B------:R-:W-:Y:S01]  /*3010*/  @!P4 IMAD.IADD R23, R23, 0x1, -R2 ;  /* 0x000000011717c824 */ /* 0x000fe200078e0a02 */
[----:B------:R-:W-:Y:S01]  /*3020*/  ISETP.GT.U32.AND P1, PT, R2, R15, PT ;  /* 0x0000000f0200720c */ /* 0x000fe20003f24070 */
[----:B------:R-:W-:Y:S01]  /*3030*/  @!P3 IMAD.MOV R4, RZ, RZ, -R4 ;  /* 0x000000ffff04b224 */ /* 0x000fe200078e0a04 */
[----:B------:R-:W-:Y:S01]  /*3040*/  ISETP.GE.AND P4, PT, R13, RZ, PT ;  /* 0x000000ff0d00720c */ /* 0x000fe20003f86270 */
[----:B------:R-:W-:Y:S01]  /*3050*/  @!P5 IMAD.IADD R16, R16, 0x1, -R2 ;  /* 0x000000011010d824 */ /* 0x000fe200078e0a02 */
[----:B------:R-:W-:Y:S01]  /*3060*/  IABS R20, R13 ;  /* 0x0000000d00147213 */ /* 0x000fe20000000000 */
[----:B------:R-:W-:Y:S01]  /*3070*/  IMAD.MOV.U32 R13, RZ, RZ, R23 ;  /* 0x000000ffff0d7224 */ /* 0x000fe200078e0017 */
[----:B------:R-:W-:Y:S01]  /*3080*/  ISETP.GE.AND P3, PT, R22, RZ, PT ;  /* 0x000000ff1600720c */ /* 0x000fe20003f66270 */
[----:B------:R-:W-:Y:S01]  /*3090*/  @!P6 IMAD.MOV R14, RZ, RZ, -R14 ;  /* 0x000000ffff0ee224 */ /* 0x000fe200078e0a0e */
[----:B------:R-:W-:Y:S01]  /*30a0*/  IABS R21, R17 ;  /* 0x0000001100157213 */ /* 0x000fe20000000000 */
[----:B------:R-:W-:Y:S01]  /*30b0*/  @!P2 IMAD.MOV R13, RZ, RZ, -R13 ;  /* 0x000000ffff0da224 */ /* 0x000fe200078e0a0d */
[----:B------:R-:W-:Y:S01]  /*30c0*/  IABS R22, R24 ;  /* 0x0000001800167213 */ /* 0x000fe20000000000 */
[----:B------:R-:W-:Y:S01]  /*30d0*/  ULDC UR16, c[0x0][0x238] ;  /* 0x00008e0000107ab9 */ /* 0x000fe20000000800 */
[----:B------:R-:W-:Y:S01]  /*30e0*/  ISETP.GT.U32.AND P5, PT, R2, R16, PT ;  /* 0x000000100200720c */ /* 0x000fe20003fa4070 */
[----:B------:R-:W-:Y:S01]  /*30f0*/  IMAD.HI.U32 R18, R7, R21, RZ ;  /* 0x0000001507127227 */ /* 0x000fe200078e00ff */
[----:B------:R-:W-:Y:S01]  /*3100*/  ISETP.GE.AND P2, PT, R17, RZ, PT ;  /* 0x000000ff1100720c */ /* 0x000fe20003f46270 */
[----:B------:R-:W-:Y:S01]  /*3110*/  UIMAD UR16, UR16, 0x11, URZ ;  /* 0x00000011101078a4 */ /* 0x000fe2000f8e023f */
[----:B------:R-:W-:Y:S01]  /*3120*/  ISETP.GE.AND P6, PT, R24, RZ, PT ;  /* 0x000000ff1800720c */ /* 0x000fe20003fc6270 */
[----:B------:R-:W-:Y:S01]  /*3130*/  @!P1 IMAD.IADD R15, R15, 0x1, -R2 ;  /* 0x000000010f0f9824 */ /* 0x000fe200078e0a02 */
[----:B------:R-:W-:Y:S01]  /*3140*/  IABS R24, R28 ;  /* 0x0000001c00187213 */ /* 0x000fe20000000000 */
[C---:B------:R-:W-:Y:S01]  /*3150*/  IMAD.HI.U32 R17, R7.reuse, R20, RZ ;  /* 0x0000001407117227 */ /* 0x040fe200078e00ff */
[----:B------:R-:W-:Y:S01]  /*3160*/  IABS R52, R56 ;  /* 0x0000003800347213 */ /* 0x000fe20000000000 */
[----:B------:R-:W-:Y:S01]  /*3170*/  ULDC UR20, c[0x0][0x238] ;  /* 0x00008e0000147ab9 */ /* 0x000fe20000000800 */
[----:B------:R-:W-:Y:S01]  /*3180*/  ISETP.GT.U32.AND P1, PT, R2, R15, PT ;  /* 0x0000000f0200720c */ /* 0x000fe20003f24070 */
[----:B------:R-:W-:Y:S01]  /*3190*/  IMAD.HI.U32 R19, R7, R22, RZ ;  /* 0x0000001607137227 */ /* 0x000fe200078e00ff */
[C---:B------:R-:W-:Y:S01]  /*31a0*/  LOP3.LUT R57, R6.reuse, 0x1c, RZ, 0xfc, !PT ;  /* 0x0000001c06397812 */ /* 0x040fe200078efcff */
[----:B------:R-:W-:Y:S01]  /*31b0*/  USHF.L.U32 UR20, UR20, 0x4, URZ ;  /* 0x0000000414147899 */ /* 0x000fe2000800063f */
[C---:B------:R-:W-:Y:S01]  /*31c0*/  LOP3.LUT R58, R6.reuse, 0x1a, RZ, 0xfc, !PT ;  /* 0x0000001a063a7812 */ /* 0x040fe200078efcff */
[----:B------:R-:W-:Y:S01]  /*31d0*/  IMAD.MOV R18, RZ, RZ, -R18 ;  /* 0x000000ffff127224 */ /* 0x000fe200078e0a12 */
[----:B------:R-:W-:Y:S01]  /*31e0*/  IABS R53, R57 ;  /* 0x0000003900357213 */ /* 0x000fe20000000000 */
[----:B------:R-:W-:Y:S01]  /*31f0*/  IMAD.MOV R17, RZ, RZ, -R17 ;  /* 0x000000ffff117224 */ /* 0x000fe200078e0a11 */
[----:B------:R-:W-:Y:S01]  /*3200*/  IABS R55, R58 ;  /* 0x0000003a00377213 */ /* 0x000fe20000000000 */
[----:B------:R-:W-:Y:S01]  /*3210*/  IMAD.MOV R23, RZ, RZ, -R19 ;  /* 0x000000ffff177224 */ /* 0x000fe200078e0a13 */
[----:B------:R-:W-:Y:S01]  /*3220*/  LOP3.LUT R72, R6, 0x4, RZ, 0xfc, !PT ;  /* 0x0000000406487812 */ /* 0x000fe200078efcff */
[C---:B------:R-:W-:Y:S01]  /*3230*/  IMAD R19, R2.reuse, R18, R21 ;  /* 0x0000001202137224 */ /* 0x040fe200078e0215 */
[----:B------:R-:W-:Y:S01]  /*3240*/  IABS R21, R27 ;  /* 0x0000001b00157213 */ /* 0x000fe20000000000 */
[----:B------:R-:W-:Y:S01]  /*3250*/  IMAD R17, R2, R17, R20 ;  /* 0x0000001102117224 */ /* 0x000fe200078e0214 */
[----:B------:R-:W-:Y:S01]  /*3260*/  IABS R69, R72 ;  /* 0x0000004800457213 */ /* 0x000fe20000000000 */
[----:B------:R-:W-:Y:S01]  /*3270*/  @!P5 IMAD.IADD R16, R16, 0x1, -R2 ;  /* 0x000000011010d824 */ /* 0x000fe200078e0a02 */
[----:B------:R-:W-:Y:S01]  /*3280*/  LOP3.LUT R74, R6, 0x2, RZ, 0xfc, !PT ;  /* 0x00000002064a7812 */ /* 0x000fe200078efcff */
[C---:B------:R-:W-:Y:S01]  /*3290*/  IMAD R18, R2.reuse, R23, R22 ;  /* 0x0000001702127224 */ /* 0x040fe200078e0216 */
[C---:B------:R-:W-:Y:S01]  /*32a0*/  ISETP.GT.U32.AND P5, PT, R2.reuse, R17, PT ;  /* 0x000000110200720c */ /* 0x040fe20003fa4070 */
[----:B------:R-:W-:Y:S01]  /*32b0*/  @!P0 IMAD.MOV R16, RZ, RZ, -R16 ;  /* 0x000000ffff108224 */ /* 0x000fe200078e0a10 */
[----:B------:R-:W-:Y:S01]  /*32c0*/  IABS R71, R74 ;  /* 0x0000004a00477213 */ /* 0x000fe20000000000 */
[--C-:B------:R-:W-:Y:S01]  /*32d0*/  @!P1 IMAD.IADD R15, R15, 0x1, -R2.reuse ;  /* 0x000000010f0f9824 */ /* 0x100fe200078e0a02 */
[C---:B------:R-:W-:Y:S01]  /*32e0*/  ISETP.GT.U32.AND P0, PT, R2.reuse, R18, PT ;  /* 0x000000120200720c */ /* 0x040fe20003f04070 */
[C---:B------:R-:W-:Y:S01]  /*32f0*/  IMAD.HI.U32 R20, R7.reuse, R21, RZ ;  /* 0x0000001507147227 */ /* 0x040fe200078e00ff */
[----:B------:R-:W-:Y:S01]  /*3300*/  ISETP.GT.U32.AND P1, PT, R2, R19, PT ;  /* 0x000000130200720c */ /* 0x000fe20003f24070 */
[----:B------:R-:W-:Y:S01]  /*3310*/  ULDC UR24, c[0x0][0x238] ;  /* 0x00008e0000187ab9 */ /* 0x000fe20000000800 */
[----:B------:R-:W-:Y:S01]  /*3320*/  ULDC UR28, c[0x0][0x238] ;  /* 0x00008e00001c7ab9 */ /* 0x000fe20000000800 */
[----:B------:R-:W-:Y:S01]  /*3330*/  IMAD.HI.U32 R22, R7, R25, RZ ;  /* 0x0000001907167227 */ /* 0x000fe200078e00ff */
[----:B------:R-:W-:Y:S01]  /*3340*/  UIMAD UR24, UR24, 0xf, URZ ;  /* 0x0000000f181878a4 */ /* 0x000fe2000f8e023f */
[----:B------:R-:W-:Y:S01]  /*3350*/  CS2R R180, SRZ ;  /* 0x0000000000b47805 */ /* 0x000fe2000001ff00 */
[----:B------:R-:W-:Y:S01]  /*3360*/  UIMAD UR28, UR28, 0xe, URZ ;  /* 0x0000000e1c1c78a4 */ /* 0x000fe2000f8e023f */
[----:B------:R-:W-:Y:S01]  /*3370*/  @!P5 IMAD.IADD R17, R17, 0x1, -R2 ;  /* 0x000000011111d824 */ /* 0x000fe200078e0a02 */
[----:B------:R-:W-:Y:S01]  /*3380*/  ULDC UR32, c[0x0][0x238] ;  /* 0x00008e0000207ab9 */ /* 0x000fe20000000800 */
[----:B------:R-:W-:Y:S01]  /*3390*/  IMAD.MOV R20, RZ, RZ, -R20 ;  /* 0x000000ffff147224 */ /* 0x000fe200078e0a14 */
[----:B------:R-:W-:Y:S01]  /*33a0*/  UIMAD UR32, UR32, 0xd, URZ ;  /* 0x0000000d202078a4 */ /* 0x000fe2000f8e023f */
[--C-:B------:R-:W-:Y:S01]  /*33b0*/  @!P0 IMAD.IADD R18, R18, 0x1, -R2.reuse ;  /* 0x0000000112128824 */ /* 0x100fe200078e0a02 */
[C---:B------:R-:W-:Y:S01]  /*33c0*/  ISETP.GT.U32.AND P5, PT, R2.reuse, R17, PT ;  /* 0x000000110200720c */ /* 0x040fe20003fa4070 */
[----:B------:R-:W-:Y:S01]  /*33d0*/  @!P1 IMAD.IADD R19, R19, 0x1, -R2 ;  /* 0x0000000113139824 */ /* 0x000fe200078e0a02 */
[----:B------:R-:W-:Y:S01]  /*33e0*/  ULDC UR36, c[0x0][0x238] ;  /* 0x00008e0000247ab9 */ /* 0x000fe20000000800 */
[C---:B------:R-:W-:Y:S01]  /*33f0*/  IMAD.HI.U32 R23, R7.reuse, R26, RZ ;  /* 0x0000001a07177227 */ /* 0x040fe200078e00ff */
[C---:B------:R-:W-:Y:S01]  /*3400*/  ISETP.GT.U32.AND P0, PT, R2.reuse, R18, PT ;  /* 0x000000120200720c */ /* 0x040fe20003f04070 */
[----:B------:R-:W-:Y:S01]  /*3410*/  UIMAD UR36, UR36, 0xc, URZ ;  /* 0x0000000c242478a4 */ /* 0x000fe2000f8e023f */
[C---:B------:R-:W-:Y:S01]  /*3420*/  ISETP.GT.U32.AND P1, PT, R2.reuse, R19, PT ;  /* 0x000000130200720c */ /* 0x040fe20003f24070 */
[----:B------:R-:W-:Y:S01]  /*3430*/  IMAD.MOV R22, RZ, RZ, -R22 ;  /* 0x000000ffff167224 */ /* 0x000fe200078e0a16 */
[----:B------:R-:W-:Y:S01]  /*3440*/  ULDC UR40, c[0x0][0x238] ;  /* 0x00008e0000287ab9 */ /* 0x000fe20000000800 */
[C---:B------:R-:W-:Y:S01]  /*3450*/  IMAD R20, R2.reuse, R20, R21 ;  /* 0x0000001402147224 */ /* 0x040fe200078e0215 */
[----:B------:R-:W-:Y:S01]  /*3460*/  UIMAD UR40, UR40, 0xb, URZ ;  /* 0x0000000b282878a4 */ /* 0x000fe2000f8e023f */
[----:B------:R-:W-:Y:S01]  /*3470*/  IMAD.MOV R23, RZ, RZ, -R23 ;  /* 0x000000ffff177224 */ /* 0x000fe200078e0a17 */
[----:B------:R-:W-:Y:S01]  /*3480*/  ULDC UR44, c[0x0][0x238] ;  /* 0x00008e00002c7ab9 */ /* 0x000fe20000000800 */
[C---:B------:R-:W-:Y:S01]  /*3490*/  IMAD R22, R2.reuse, R22, R25 ;  /* 0x0000001602167224 */ /* 0x040fe200078e0219 */
[----:B------:R-:W-:Y:S01]  /*34a0*/  UIMAD UR44, UR44, 0xa, URZ ;  /* 0x0000000a2c2c78a4 */ /* 0x000fe2000f8e023f */
[----:B------:R-:W-:Y:S01]  /*34b0*/  IMAD.HI.U32 R21, R7, R24, RZ ;  /* 0x0000001807157227 */ /* 0x000fe200078e00ff */
[----:B------:R-:W-:Y:S01]  /*34c0*/  ULDC UR46, c[0x0][0x238] ;  /* 0x00008e00002e7ab9 */ /* 0x000fe20000000800 */
[----:B------:R-:W-:Y:S01]  /*34d0*/  ULDC UR42, c[0x0][0x238] ;  /* 0x00008e00002a7ab9 */ /* 0x000fe20000000800 */
[----:B------:R-:W-:Y:S01]  /*34e0*/  UIMAD UR46, UR46, 0x9, URZ ;  /* 0x000000092e2e78a4 */ /* 0x000fe2000f8e023f */
[----:B------:R-:W-:Y:S01]  /*34f0*/  @!P3 IMAD.MOV R15, RZ, RZ, -R15 ;  /* 0x000000ffff0fb224 */ /* 0x000fe200078e0a0f */
[----:B------:R-:W-:Y:S01]  /*3500*/  ISETP.GE.AND P3, PT, R27, RZ, PT ;  /* 0x000000ff1b00720c */ /* 0x000fe20003f66270 */
[----:B------:R-:W-:Y:S01]  /*3510*/  @!P5 IMAD.IADD R17, R17, 0x1, -R2 ;  /* 0x000000011111d824 */ /* 0x000fe200078e0a02 */
[C---:B------:R-:W-:Y:S01]  /*3520*/  ISETP.GT.U32.AND P5, PT, R2.reuse, R20, PT ;  /* 0x000000140200720c */ /* 0x040fe20003fa4070 */
[----:B------:R-:W-:Y:S01]  /*3530*/  IMAD R23, R2, R23, R26 ;  /* 0x0000001702177224 */ /* 0x000fe200078e021a */
[----:B------:R-:W-:Y:S01]  /*3540*/  LOP3.LUT R27, R6, 0x56, RZ, 0xfc, !PT ;  /* 0x00000056061b7812 */ /* 0x000fe200078efcff */
[----:B------:R-:W-:Y:S01]  /*3550*/  @!P0 IMAD.IADD R18, R18, 0x1, -R2 ;  /* 0x0000000112128824 */ /* 0x000fe200078e0a02 */
[C---:B------:R-:W-:Y:S01]  /*3560*/  ISETP.GT.U32.AND P0, PT, R2.reuse, R22, PT ;  /* 0x000000160200720c */ /* 0x040fe20003f04070 */
[----:B------:R-:W-:Y:S01]  /*3570*/  IMAD.MOV R21, RZ, RZ, -R21 ;  /* 0x000000ffff157224 */ /* 0x000fe200078e0a15 */
[----:B------:R-:W-:Y:S01]  /*3580*/  IABS R25, R27 ;  /* 0x0000001b00197213 */ /* 0x000fe20000000000 */
[----:B------:R-:W-:Y:S01]  /*3590*/  @!P6 IMAD.MOV R18, RZ, RZ, -R18 ;  /* 0x000000ffff12e224 */ /* 0x000fe200078e0a12 */
[----:B------:R-:W-:Y:S01]  /*35a0*/  ISETP.GT.U32.AND P6, PT, R2, R23, PT ;  /* 0x000000170200720c */ /* 0x000fe20003fc4070 */
[----:B------:R-:W-:Y:S01]  /*35b0*/  @!P1 IMAD.IADD R19, R19, 0x1, -R2 ;  /* 0x0000000113139824 */ /* 0x000fe200078e0a02 */
[----:B------:R-:W-:Y:S01]  /*35c0*/  ISETP.GE.AND P1, PT, R28, RZ, PT ;  /* 0x000000ff1c00720c */ /* 0x000fe20003f26270 */
[----:B------:R-:W-:Y:S01]  /*35d0*/  IMAD R21, R2, R21, R24 ;  /* 0x0000001502157224 */ /* 0x000fe200078e0218 */
[----:B------:R-:W-:Y:S01]  /*35e0*/  IABS R28, R31 ;  /* 0x0000001f001c7213 */ /* 0x000fe20000000000 */
[----:B------:R-:W-:Y:S01]  /*35f0*/  @!P2 IMAD.MOV R19, RZ, RZ, -R19 ;  /* 0x000000ffff13a224 */ /* 0x000fe200078e0a13 */
[----:B------:R-:W-:Y:S01]  /*3600*/  ISETP.GE.AND P2, PT, R29, RZ, PT ;  /* 0x000000ff1d00720c */ /* 0x000fe20003f46270 */
[----:B------:R-:W-:Y:S01]  /*3610*/  @!P4 IMAD.MOV R17, RZ, RZ, -R17 ;  /* 0x000000ffff11c224 */ /* 0x000fe200078e0a11 */
[----:B------:R-:W-:Y:S01]  /*3620*/  LOP3.LUT R29, R6, 0x54, RZ, 0xfc, !PT ;  /* 0x00000054061d7812 */ /* 0x000fe200078efcff */
[----:B------:R-:W-:Y:S01]  /*3630*/  IMAD.HI.U32 R24, R7, R25, RZ ;  /* 0x0000001907187227 */ /* 0x000fe200078e00ff */
[----:B------:R-:W-:Y:S01]  /*3640*/  ISETP.GT.U32.AND P4, PT, R2, R21, PT ;  /* 0x000000150200720c */ /* 0x000fe20003f84070 */
[----:B------:R-:W-:Y:S01]  /*3650*/  USHF.L.U32 UR42, UR42, 0x3, URZ ;  /* 0x000000032a2a7899 */ /* 0x000fe2000800063f */
[----:B------:R-:W-:Y:S01]  /*3660*/  IABS R26, R29 ;  /* 0x0000001d001a7213 */ /* 0x000fe20000000000 */
[--C-:B------:R-:W-:Y:S01]  /*3670*/  @!P5 IMAD.IADD R20, R20, 0x1, -R2.reuse ;  /* 0x000000011414d824 */ /* 0x100fe200078e0a02 */
[----:B------:R-:W-:Y:S01]  /*3680*/  ULDC UR13, c[0x0][0x238] ;  /* 0x00008e00000d7ab9 */ /* 0x000fe20000000800 */
[----:B------:R-:W-:Y:S01]  /*3690*/  @!P0 IMAD.IADD R22, R22, 0x1, -R2 ;  /* 0x0000000116168824 */ /* 0x000fe200078e0a02 */
[----:B------:R-:W-:Y:S01]  /*36a0*/  UIMAD UR13, UR13, 0x7, URZ ;  /* 0x000000070d0d78a4 */ /* 0x000fe2000f8e023f */
[----:B------:R-:W-:Y:S01]  /*36b0*/  IMAD.MOV R24, RZ, RZ, -R24 ;  /* 0x000000ffff187224 */ /* 0x000fe200078e0a18 */
[C---:B------:R-:W-:Y:S01]  /*36c0*/  ISETP.GT.U32.AND P5, PT, R2.reuse, R20, PT ;  /* 0x000000140200720c */ /* 0x040fe20003fa4070 */
[--C-:B------:R-:W-:Y:S01]  /*36d0*/  @!P6 IMAD.IADD R23, R23, 0x1, -R2.reuse ;  /* 0x000000011717e824 */ /* 0x100fe200078e0a02 */
[C---:B------:R-:W-:Y:S01]  /*36e0*/  ISETP.GT.U32.AND P6, PT, R2.reuse, R22, PT ;  /* 0x000000160200720c */ /* 0x040fe20003fc4070 */
[C---:B------:R-:W-:Y:S01]  /*36f0*/  IMAD R24, R2.reuse, R24, R25 ;  /* 0x0000001802187224 */ /* 0x040fe200078e0219 */
[----:B------:R-:W-:Y:S01]  /*3700*/  ULDC UR27, c[0x0][0x238] ;  /* 0x00008e00001b7ab9 */ /* 0x000fe20000000800 */
[----:B------:R-:W-:Y:S01]  /*3710*/  IMAD.HI.U32 R25, R7, R26, RZ ;  /* 0x0000001a07197227 */ /* 0x000fe200078e00ff */
[----:B------:R-:W-:Y:S01]  /*3720*/  UIMAD UR27, UR27, 0x6, URZ ;  /* 0x000000061b1b78a4 */ /* 0x000fe2000f8e023f */
[----:B------:R-:W-:Y:S01]  /*3730*/  CS2R R182, SRZ ;  /* 0x0000000000b67805 */ /* 0x000fe2000001ff00 */
[----:B------:R-:W-:Y:S01]  /*3740*/  ULDC UR26, c[0x0][0x238] ;  /* 0x00008e00001a7ab9 */ /* 0x000fe20000000800 */
[----:B------:R-:W-:Y:S01]  /*3750*/  IMAD.MOV R25, RZ, RZ, -R25 ;  /* 0x000000ffff197224 */ /* 0x000fe200078e0a19 */
[----:B------:R-:W-:Y:S01]  /*3760*/  UIMAD UR26, UR26, 0x5, URZ ;  /* 0x000000051a1a78a4 */ /* 0x000fe2000f8e023f */
[----:B------:R-:W-:Y:S01]  /*3770*/  @!P4 IMAD.IADD R21, R21, 0x1, -R2 ;  /* 0x000000011515c824 */ /* 0x000fe200078e0a02 */
[----:B------:R-:W-:Y:S01]  /*3780*/  ISETP.GE.AND P4, PT, R27, RZ, PT ;  /* 0x000000ff1b00720c */ /* 0x000fe20003f86270 */
[----:B------:R-:W-:Y:S01]  /*3790*/  IMAD R25, R2, R25, R26 ;  /* 0x0000001902197224 */ /* 0x000fe200078e021a */
[----:B------:R-:W-:Y:S01]  /*37a0*/  ULDC UR23, c[0x0][0x238] ;  /* 0x00008e0000177ab9 */ /* 0x000fe20000000800 */
[--C-:B------:R-:W-:Y:S01]  /*37b0*/  @!P5 IMAD.IADD R20, R20, 0x1, -R2.reuse ;  /* 0x000000011414d824 */ /* 0x100fe200078e0a02 */
[----:B------:R-:W-:Y:S01]  /*37c0*/  ISETP.GT.U32.AND P0, PT, R2, R21, PT ;  /* 0x000000150200720c */ /* 0x000fe20003f04070 */
[----:B------:R-:W-:Y:S01]  /*37d0*/  @!P6 IMAD.IADD R22, R22, 0x1, -R2 ;  /* 0x000000011616e824 */ /* 0x000fe200078e0a02 */
[C---:B------:R-:W-:Y:S01]  /*37e0*/  ISETP.GT.U32.AND P6, PT, R2.reuse, R25, PT ;  /* 0x000000190200720c */ /* 0x040fe20003fc4070 */
[----:B------:R-:W-:Y:S01]  /*37f0*/  @!P3 IMAD.MOV R20, RZ, RZ, -R20 ;  /* 0x000000ffff14b224 */ /* 0x000fe200078e0a14 */
[----:B------:R-:W-:Y:S01]  /*3800*/  ISETP.GT.U32.AND P3, PT, R2, R23, PT ;  /* 0x000000170200720c */ /* 0x000fe20003f64070 */
[----:B------:R-:W-:Y:S01]  /*3810*/  IMAD.HI.U32 R26, R7, R28, RZ ;  /* 0x0000001c071a7227 */ /* 0x000fe200078e00ff */
[----:B------:R-:W-:Y:S01]  /*3820*/  ISETP.GE.AND P5, PT, R30, RZ, PT ;  /* 0x000000ff1e00720c */ /* 0x000fe20003fa6270 */
[----:B------:R-:W-:Y:S01]  /*3830*/  USHF.L.U32 UR23, UR23, 0x2, URZ ;  /* 0x0000000217177899 */ /* 0x000fe2000800063f */
[----:B------:R-:W-:Y:S01]  /*3840*/  IABS R30, R33 ;  /* 0x00000021001e7213 */ /* 0x000fe20000000000 */
[----:B------:R-:W-:Y:S01]  /*3850*/  @!P2 IMAD.MOV R22, RZ, RZ, -R22 ;  /* 0x000000ffff16a224 */ /* 0x000fe200078e0a16 */
[----:B------:R-:W-:Y:S01]  /*3860*/  ULDC UR22, c[0x0][0x238] ;  /* 0x00008e0000167ab9 */ /* 0x000fe20000000800 */
[----:B------:R-:W-:Y:S01]  /*3870*/  ULDC UR19, c[0x0][0x238] ;  /* 0x00008e0000137ab9 */ /* 0x000fe20000000800 */
[----:B------:R-:W-:Y:S01]  /*3880*/  UIMAD UR22, UR22, 0x3, URZ ;  /* 0x00000003161678a4 */ /* 0x000fe2000f8e023f */
[--C-:B------:R-:W-:Y:S01]  /*3890*/  @!P0 IMAD.IADD R21, R21, 0x1, -R2.reuse ;  /* 0x0000000115158824 */ /* 0x100fe200078e0a02 */
[----:B------:R-:W-:Y:S01]  /*38a0*/  ISETP.GT.U32.AND P0, PT, R2, R24, PT ;  /* 0x000000180200720c */ /* 0x000fe20003f04070 */
[----:B------:R-:W-:Y:S01]  /*38b0*/  @!P6 IMAD.IADD R25, R25, 0x1, -R2 ;  /* 0x000000011919e824 */ /* 0x000fe200078e0a02 */
[----:B------:R-:W-:Y:S01]  /*38c0*/  USHF.L.U32 UR19, UR19, 0x1, URZ ;  /* 0x0000000113137899 */ /* 0x000fe2000800063f */
[----:B------:R-:W-:Y:S01]  /*38d0*/  IMAD.HI.U32 R27, R7, R30, RZ ;  /* 0x0000001e071b7227 */ /* 0x000fe200078e00ff */
[----:B------:R-:W-:Y:S01]  /*38e0*/  USHF.R.U32.HI UR12, URZ, 0x4, UR58 ;  /* 0x000000043f0c7899 */ /* 0x000fe2000801163a */
[----:B------:R-:W-:-:S02]  /*38f0*/  CS2R R184, SRZ ;  /* 0x0000000000b87805 */ /* 0x000fc4000001ff00 */
[C---:B------:R-:W-:Y:S01]  /*3900*/  ISETP.GT.U32.AND P6, PT, R2.reuse, R25, PT ;  /* 0x000000190200720c */ /* 0x040fe20003fc4070 */
[----:B------:R-:W-:Y:S01]  /*3910*/  @!P3 IMAD.IADD R23, R23, 0x1, -R2 ;  /* 0x000000011717b824 */ /* 0x000fe200078e0a02 */
[----:B------:R-:W-:Y:S01]  /*3920*/  ISETP.GE.AND P3, PT, R29, RZ, PT ;  /* 0x000000ff1d00720c */ /* 0x000fe20003f66270 */
[----:B------:R-:W-:Y:S01]  /*3930*/  IMAD.HI.U32 R29, R7, R32, RZ ;  /* 0x00000020071d7227 */ /* 0x000fe200078e00ff */
[----:B------:R-:W-:Y:S01]  /*3940*/  USGXT.U32 UR12, UR12, 0xe ;  /* 0x0000000e0c0c789a */ /* 0x000fe20008000000 */
[----:B------:R-:W-:Y:S01]  /*3950*/  CS2R R186, SRZ ;  /* 0x0000000000ba7805 */ /* 0x000fe2000001ff00 */
[----:B------:R-:W-:Y:S01]  /*3960*/  ULDC UR61, c[0x0][0x238] ;  /* 0x00008e00003d7ab9 */ /* 0x000fe20000000800 */
[----:B------:R-:W-:Y:S01]  /*3970*/  IMAD.MOV R27, RZ, RZ, -R27 ;  /* 0x000000ffff1b7224 */ /* 0x000fe200078e0a1b */
[----:B------:R-:W-:Y:S01]  /*3980*/  ULDC UR60, c[0x0][0x238] ;  /* 0x00008e00003c7ab9 */ /* 0x000fe20000000800 */
[----:B------:R-:W-:Y:S01]  /*3990*/  IMAD.MOV R29, RZ, RZ, -R29 ;  /* 0x000000ffff1d7224 */ /* 0x000fe200078e0a1d */
[----:B------:R-:W-:Y:S01]  /*39a0*/  ULDC UR18, c[0x0][0x238] ;  /* 0x00008e0000127ab9 */ /* 0x000fe20000000800 */
[----:B------:R-:W-:Y:S01]  /*39b0*/  IMAD R27, R2, R27, R30 ;  /* 0x0000001b021b7224 */ /* 0x000fe200078e021e */
[----:B------:R-:W-:Y:S01]  /*39c0*/  IABS R30, R35 ;  /* 0x00000023001e7213 */ /* 0x000fe20000000000 */
[----:B------:R-:W-:Y:S01]  /*39d0*/  @!P0 IMAD.IADD R24, R24, 0x1, -R2 ;  /* 0x0000000118188824 */ /* 0x000fe200078e0a02 */
[----:B------:R-:W-:Y:S01]  /*39e0*/  ISETP.GE.AND P0, PT, R31, RZ, PT ;  /* 0x000000ff1f00720c */ /* 0x000fe20003f06270 */
[----:B------:R-:W-:Y:S01]  /*39f0*/  IMAD.MOV R31, RZ, RZ, -R26 ;  /* 0x000000ffff1f7224 */ /* 0x000fe200078e0a1a */
[----:B------:R-:W-:Y:S01]  /*3a00*/  CS2R R188, SRZ ;  /* 0x0000000000bc7805 */ /* 0x000fe2000001ff00 */
[C---:B------:R-:W-:Y:S01]  /*3a10*/  IMAD R26, R2.reuse, R29, R32 ;  /* 0x0000001d021a7224 */ /* 0x040fe200078e0220 */
[----:B------:R-:W-:Y:S01]  /*3a20*/  IABS R32, R37 ;  /* 0x0000002500207213 */ /* 0x000fe20000000000 */
[----:B------:R-:W-:Y:S01]  /*3a30*/  @!P5 IMAD.MOV R23, RZ, RZ, -R23 ;  /* 0x000000ffff17d224 */ /* 0x000fe200078e0a17 */
[C---:B------:R-:W-:Y:S01]  /*3a40*/  ISETP.GT.U32.AND P5, PT, R2.reuse, R27, PT ;  /* 0x0000001b0200720c */ /* 0x040fe20003fa4070 */
[----:B------:R-:W-:Y:S01]  /*3a50*/  @!P6 IMAD.IADD R25, R25, 0x1, -R2 ;  /* 0x000000011919e824 */ /* 0x000fe200078e0a02 */
[C---:B------:R-:W-:Y:S01]  /*3a60*/  ISETP.GT.U32.AND P6, PT, R2.reuse, R26, PT ;  /* 0x0000001a0200720c */ /* 0x040fe20003fc4070 */
[----:B------:R-:W-:Y:S01]  /*3a70*/  IMAD R28, R2, R31, R28 ;  /* 0x0000001f021c7224 */ /* 0x000fe200078e021c */
[----:B------:R-:W-:Y:S01]  /*3a80*/  CS2R R190, SRZ ;  /* 0x0000000000be7805 */ /* 0x000fe2000001ff00 */
[----:B------:R-:W-:Y:S01]  /*3a90*/  IMAD.HI.U32 R29, R7, R30, RZ ;  /* 0x0000001e071d7227 */ /* 0x000fe200078e00ff */
[----:B------:R-:W-:-:S02]  /*3aa0*/  CS2R R192, SRZ ;  /* 0x0000000000c07805 */ /* 0x000fc4000001ff00 */
[----:B------:R-:W-:Y:S02]  /*3ab0*/  CS2R R194, SRZ ;  /* 0x0000000000c27805 */ /* 0x000fe4000001ff00 */
[----:B------:R-:W-:Y:S01]  /*3ac0*/  ISETP.GT.U32.AND P2, PT, R2, R28, PT ;  /* 0x0000001c0200720c */ /* 0x000fe20003f44070 */
[----:B------:R-:W-:Y:S01]  /*3ad0*/  IMAD.MOV R31, RZ, RZ, -R29 ;  /* 0x000000ffff1f7224 */ /* 0x000fe200078e0a1d */
[----:B------:R-:W-:Y:S01]  /*3ae0*/  CS2R R196, SRZ ;  /* 0x0000000000c47805 */ /* 0x000fe2000001ff00 */
[----:B------:R-:W-:Y:S01]  /*3af0*/  IMAD.HI.U32 R29, R7, R32, RZ ;  /* 0x00000020071d7227 */ /* 0x000fe200078e00ff */
[----:B------:R-:W-:Y:S02]  /*3b00*/  CS2R R198, SRZ ;  /* 0x0000000000c67805 */ /* 0x000fe4000001ff00 */
[----:B------:R-:W-:Y:S02]  /*3b10*/  CS2R R200, SRZ ;  /* 0x0000000000c87805 */ /* 0x000fe4000001ff00 */
[----:B------:R-:W-:Y:S01]  /*3b20*/  CS2R R202, SRZ ;  /* 0x0000000000ca7805 */ /* 0x000fe2000001ff00 */
[--C-:B------:R-:W-:Y:S01]  /*3b30*/  @!P5 IMAD.IADD R27, R27, 0x1, -R2.reuse ;  /* 0x000000011b1bd824 */ /* 0x100fe200078e0a02 */
[----:B------:R-:W-:Y:S01]  /*3b40*/  CS2R R204, SRZ ;  /* 0x0000000000cc7805 */ /* 0x000fe2000001ff00 */
[--C-:B------:R-:W-:Y:S01]  /*3b50*/  @!P6 IMAD.IADD R26, R26, 0x1, -R2.reuse ;  /* 0x000000011a1ae824 */ /* 0x100fe200078e0a02 */
[----:B------:R-:W-:Y:S01]  /*3b60*/  CS2R R206, SRZ ;  /* 0x0000000000ce7805 */ /* 0x000fe2000001ff00 */
[----:B------:R-:W-:Y:S01]  /*3b70*/  @!P1 IMAD.MOV R21, RZ, RZ, -R21 ;  /* 0x000000ffff159224 */ /* 0x000fe200078e0a15 */
[C---:B------:R-:W-:Y:S01]  /*3b80*/  ISETP.GT.U32.AND P6, PT, R2.reuse, R27, PT ;  /* 0x0000001b0200720c */ /* 0x040fe20003fc4070 */
[----:B------:R-:W-:Y:S01]  /*3b90*/  IMAD.MOV R29, RZ, RZ, -R29 ;  /* 0x000000ffff1d7224 */ /* 0x000fe200078e0a1d */
[----:B------:R-:W-:Y:S01]  /*3ba0*/  ISETP.GT.U32.AND P1, PT, R2, R24, PT ;  /* 0x000000180200720c */ /* 0x000fe20003f24070 */
[----:B------:R-:W-:Y:S01]  /*3bb0*/  @!P2 IMAD.IADD R28, R28, 0x1, -R2 ;  /* 0x000000011c1ca824 */ /* 0x000fe200078e0a02 */
[----:B------:R-:W-:Y:S01]  /*3bc0*/  ISETP.GE.AND P2, PT, R34, RZ, PT ;  /* 0x000000ff2200720c */ /* 0x000fe20003f46270 */
[C---:B------:R-:W-:Y:S01]  /*3bd0*/  IMAD R29, R2.reuse, R29, R32 ;  /* 0x0000001d021d7224 */ /* 0x040fe200078e0220 */
[----:B------:R-:W-:Y:S01]  /*3be0*/  IABS R34, R39 ;  /* 0x0000002700227213 */ /* 0x000fe20000000000 */
[C---:B------:R-:W-:Y:S01]  /*3bf0*/  IMAD R30, R2.reuse, R31, R30 ;  /* 0x0000001f021e7224 */ /* 0x040fe200078e021e */
[----:B------:R-:W-:Y:S01]  /*3c00*/  ISETP.GT.U32.AND P5, PT, R2, R28, PT ;  /* 0x0000001c0200720c */ /* 0x000fe20003fa4070 */
[----:B------:R-:W-:Y:S01]  /*3c10*/  @!P3 IMAD.MOV R25, RZ, RZ, -R25 ;  /* 0x000000ffff19b224 */ /* 0x000fe200078e0a19 */
[----:B------:R-:W-:Y:S01]  /*3c20*/  CS2R R208, SRZ ;  /* 0x0000000000d07805 */ /* 0x000fe2000001ff00 */
[----:B------:R-:W-:Y:S01]  /*3c30*/  IMAD.HI.U32 R32, R7, R34, RZ ;  /* 0x0000002207207227 */ /* 0x000fe200078e00ff */
[----:B------:R-:W-:-:S02]  /*3c40*/  CS2R R210, SRZ ;  /* 0x0000000000d27805 */ /* 0x000fc4000001ff00 */
[----:B------:R-:W-:Y:S02]  /*3c50*/  CS2R R212, SRZ ;  /* 0x0000000000d47805 */ /* 0x000fe4000001ff00 */
[----:B------:R-:W-:Y:S01]  /*3c60*/  CS2R R214, SRZ ;  /* 0x0000000000d67805 */ /* 0x000fe2000001ff00 */
[--C-:B------:R-:W-:Y:S01]  /*3c70*/  @!P6 IMAD.IADD R27, R27, 0x1, -R2.reuse ;  /* 0x000000011b1be824 */ /* 0x100fe200078e0a02 */
[----:B------:R-:W-:Y:S01]  /*3c80*/  ISETP.GT.U32.AND P6, PT, R2, R29, PT ;  /* 0x0000001d0200720c */ /* 0x000fe20003fc4070 */
[----:B------:R-:W-:Y:S01]  /*3c90*/  @!P1 IMAD.IADD R24, R24, 0x1, -R2 ;  /* 0x0000000118189824 */ /* 0x000fe200078e0a02 */
[----:B------:R-:W-:Y:S02]  /*3ca0*/  ISETP.GE.AND P1, PT, R33, RZ, PT ;  /* 0x000000ff2100720c */ /* 0x000fe40003f26270 */
[----:B------:R-:W-:Y:S02]  /*3cb0*/  CS2R R132, SRZ ;  /* 0x0000000000847805 */ /* 0x000fe4000001ff00 */
[----:B------:R-:W-:Y:S01]  /*3cc0*/  IABS R33, R38 ;  /* 0x0000002600217213 */ /* 0x000fe20000000000 */
[----:B------:R-:W-:Y:S01]  /*3cd0*/  @!P4 IMAD.MOV R24, RZ, RZ, -R24 ;  /* 0x000000ffff18c224 */ /* 0x000fe200078e0a18 */
[----:B------:R-:W-:Y:S01]  /*3ce0*/  ISETP.GT.U32.AND P4, PT, R2, R26, PT ;  /* 0x0000001a0200720c */ /* 0x000fe20003f84070 */
[----:B------:R-:W-:Y:S01]  /*3cf0*/  @!P5 IMAD.IADD R28, R28, 0x1, -R2 ;  /* 0x000000011c1cd824 */ /* 0x000fe200078e0a02 */
[----:B------:R-:W-:Y:S01]  /*3d00*/  ISETP.GT.U32.AND P5, PT, R2, R30, PT ;  /* 0x0000001e0200720c */ /* 0x000fe20003fa4070 */
[----:B------:R-:W-:Y:S01]  /*3d10*/  IMAD.HI.U32 R31, R7, R33, RZ ;  /* 0x00000021071f7227 */ /* 0x000fe200078e00ff */
[----:B------:R-:W-:-:S02]  /*3d20*/  CS2R R134, SRZ ;  /* 0x0000000000867805 */ /* 0x000fc4000001ff00 */
[----:B------:R-:W-:Y:S02]  /*3d30*/  CS2R R136, SRZ ;  /* 0x0000000000887805 */ /* 0x000fe4000001ff00 */
[----:B------:R-:W-:Y:S01]  /*3d40*/  CS2R R138, SRZ ;  /* 0x00000000008a7805 */ /* 0x000fe2000001ff00 */
[----:B------:R-:W-:Y:S01]  /*3d50*/  @!P6 IMAD.IADD R29, R29, 0x1, -R2 ;  /* 0x000000011d1de824 */ /* 0x000fe200078e0a02 */
[----:B------:R-:W-:Y:S01]  /*3d60*/  CS2R R140, SRZ ;  /* 0x00000000008c7805 */ /* 0x000fe2000001ff00 */
[----:B------:R-:W-:Y:S01]  /*3d70*/  IMAD.MOV R31, RZ, RZ, -R31 ;  /* 0x000000ffff1f7224 */ /* 0x000fe200078e0a1f */
[----:B------:R-:W-:Y:S01]  /*3d80*/  CS2R R142, SRZ ;  /* 0x00000000008e7805 */ /* 0x000fe2000001ff00 */
[----:B------:R-:W-:Y:S01]  /*3d90*/  @!P0 IMAD.MOV R28, RZ, RZ, -R28 ;  /* 0x000000ffff1c8224 */ /* 0x000fe200078e0a1c */
[----:B------:R-:W-:Y:S01]  /*3da0*/  ISETP.GT.U32.AND P6, PT, R2, R29, PT ;  /* 0x0000001d0200720c */ /* 0x000fe20003fc4070 */
[----:B------:R-:W-:Y:S01]  /*3db0*/  @!P4 IMAD.IADD R26, R26, 0x1, -R2 ;  /* 0x000000011a1ac824 */ /* 0x000fe200078e0a02 */
[----:B------:R-:W-:Y:S01]  /*3dc0*/  ISETP.GE.AND P4, PT, R35, RZ, PT ;  /* 0x000000ff2300720c */ /* 0x000fe20003f86270 */
[----:B------:R-:W-:Y:S01]  /*3dd0*/  IMAD.MOV R35, RZ, RZ, -R32 ;  /* 0x000000ffff237224 */ /* 0x000fe200078e0a20 */
[----:B------:R-:W-:Y:S01]  /*3de0*/  CS2R R144, SRZ ;  /* 0x0000000000907805 */ /* 0x000fe2000001ff00 */
[----:B------:R-:W-:Y:S01]  /*3df0*/  @!P5 IMAD.IADD R30, R30, 0x1, -R2 ;  /* 0x000000011e1ed824 */ /* 0x000fe200078e0a02 */
[----:B------:R-:W-:Y:S01]  /*3e00*/  ISETP.GE.AND P5, PT, R37, RZ, PT ;  /* 0x000000ff2500720c */ /* 0x000fe20003fa6270 */
[----:B------:R-:W-:Y:S01]  /*3e10*/  IMAD R32, R2, R35, R34 ;  /* 0x0000002302207224 */ /* 0x000fe200078e0222 */
[----:B------:R-:W-:Y:S01]  /*3e20*/  LOP3.LUT R34, R6, 0x40, RZ, 0xfc, !PT ;  /* 0x0000004006227812 */ /* 0x000fe200078efcff */
[C---:B------:R-:W-:Y:S01]  /*3e30*/  IMAD R31, R2.reuse, R31, R33 ;  /* 0x0000001f021f7224 */ /* 0x040fe200078e0221 */
[----:B------:R-:W-:Y:S01]  /*3e40*/  ISETP.GT.U32.AND P3, PT, R2, R30, PT ;  /* 0x0000001e0200720c */ /* 0x000fe20003f64070 */
[----:B------:R-:W-:Y:S01]  /*3e50*/  IMAD.HI.U32 R33, R7, R36, RZ ;  /* 0x0000002407217227 */ /* 0x000fe200078e00ff */
[----:B------:R-:W-:-:S02]  /*3e60*/  IABS R35, R34 ;  /* 0x0000002200237213 */ /* 0x000fc40000000000 */
[----:B------:R-:W-:Y:S02]  /*3e70*/  CS2R R146, SRZ ;  /* 0x0000000000927805 */ /* 0x000fe4000001ff00 */
[C---:B------:R-:W-:Y:S01]  /*3e80*/  ISETP.GT.U32.AND P0, PT, R2.reuse, R31, PT ;  /* 0x0000001f0200720c */ /* 0x040fe20003f04070 */
[----:B------:R-:W-:Y:S01]  /*3e90*/  @!P6 IMAD.IADD R29, R29, 0x1, -R2 ;  /* 0x000000011d1de824 */ /* 0x000fe200078e0a02 */
[C---:B------:R-:W-:Y:S01]  /*3ea0*/  ISETP.GT.U32.AND P6, PT, R2.reuse, R32, PT ;  /* 0x000000200200720c */ /* 0x040fe20003fc4070 */
[----:B------:R-:W-:Y:S01]  /*3eb0*/  IMAD.MOV R33, RZ, RZ, -R33 ;  /* 0x000000ffff217224 */ /* 0x000fe200078e0a21 */
[----:B------:R-:W-:Y:S01]  /*3ec0*/  CS2R R148, SRZ ;  /* 0x0000000000947805 */ /* 0x000fe2000001ff00 */
[----:B------:R-:W-:Y:S01]  /*3ed0*/  @!P5 IMAD.MOV R29, RZ, RZ, -R29 ;  /* 0x000000ffff1dd224 */ /* 0x000fe200078e0a1d */
[----:B------:R-:W-:Y:S01]  /*3ee0*/  CS2R R150, SRZ ;  /* 0x0000000000967805 */ /* 0x000fe2000001ff00 */
[----:B------:R-:W-:Y:S01]  /*3ef0*/  IMAD R33, R2, R33, R36 ;  /* 0x0000002102217224 */ /* 0x000fe200078e0224 */
[----:B------:R-:W-:Y:S01]  /*3f00*/  LOP3.LUT R36, R6, 0x3c, RZ, 0xfc, !PT ;  /* 0x0000003c06247812 */ /* 0x000fe200078efcff */
[----:B------:R-:W-:Y:S01]  /*3f10*/  @!P3 IMAD.IADD R30, R30, 0x1, -R2 ;  /* 0x000000011e1eb824 */ /* 0x000fe200078e0a02 */
[----:B------:R-:W-:Y:S01]  /*3f20*/  ISETP.GE.AND P3, PT, R40, RZ, PT ;  /* 0x000000ff2800720c */ /* 0x000fe20003f66270 */
[----:B------:R-:W-:Y:S01]  /*3f30*/  @!P1 IMAD.MOV R27, RZ, RZ, -R27 ;  /* 0x000000ffff1b9224 */ /* 0x000fe200078e0a1b */
[----:B------:R-:W-:Y:S01]  /*3f40*/  ISETP.GT.U32.AND P5, PT, R2, R33, PT ;  /* 0x000000210200720c */ /* 0x000fe20003fa4070 */
[----:B------:R-:W-:Y:S01]  /*3f50*/  @!P4 IMAD.MOV R30, RZ, RZ, -R30 ;  /* 0x000000ffff1ec224 */ /* 0x000fe200078e0a1e */
[----:B------:R-:W-:Y:S01]  /*3f60*/  ISETP.GE.AND P4, PT, R34, RZ, PT ;  /* 0x000000ff2200720c */ /* 0x000fe20003f86270 */
[----:B------:R-:W-:Y:S01]  /*3f70*/  @!P6 IMAD.IADD R32, R32, 0x1, -R2 ;  /* 0x000000012020e824 */ /* 0x000fe200078e0a02 */
[----:B------:R-:W-:Y:S01]  /*3f80*/  ISETP.GE.AND P1, PT, R38, RZ, PT ;  /* 0x000000ff2600720c */ /* 0x000fe20003f26270 */
[----:B------:R-:W-:Y:S01]  /*3f90*/  IMAD.HI.U32 R34, R7, R35, RZ ;  /* 0x0000002307227227 */ /* 0x000fe200078e00ff */
[----:B------:R-:W-:-:S02]  /*3fa0*/  IABS R37, R36 ;  /* 0x0000002400257213 */ /* 0x000fc40000000000 */
[C---:B------:R-:W-:Y:S01]  /*3fb0*/  ISETP.GT.U32.AND P6, PT, R2.reuse, R32, PT ;  /* 0x000000200200720c */ /* 0x040fe20003fc4070 */
[----:B------:R-:W-:Y:S01]  /*3fc0*/  IMAD.MOV R34, RZ, RZ, -R34 ;  /* 0x000000ffff227224 */ /* 0x000fe200078e0a22 */
[----:B------:R-:W-:Y:S01]  /*3fd0*/  IABS R40, R41 ;  /* 0x0000002900287213 */ /* 0x000fe20000000000 */
[----:B------:R-:W-:Y:S02]  /*3fe0*/  @!P0 IMAD.IADD R31, R31, 0x1, -R2 ;  /* 0x000000011f1f8824 */ /* 0x000fe400078e0a02 */
[C---:B------:R-:W-:Y:S02]  /*3ff0*/  IMAD R34, R2.reuse, R34, R35 ;  /* 0x0000002202227224 */ /* 0x040fe400078e0223 */
[----:B------:R-:W-:Y:S01]  /*4000*/  @!P2 IMAD.MOV R26, RZ, RZ, -R26 ;  /* 0x000000ffff1aa224 */ /* 0x000fe200078e0a1a */
[----:B------:R-:W-:Y:S01]  /*4010*/  ISETP.GT.U32.AND P0, PT, R2, R31, PT ;  /* 0x0000001f0200720c */ /* 0x000fe20003f04070 */
[----:B------:R-:W-:Y:S01]  /*4020*/  @!P5 IMAD.IADD R33, R33, 0x1, -R2 ;  /* 0x000000012121d824 */ /* 0x000fe200078e0a02 */
[----:B------:R-:W-:Y:S01]  /*4030*/  ISETP.GE.AND P2, PT, R39, RZ, PT ;  /* 0x000000ff2700720c */ /* 0x000fe20003f46270 */
[----:B------:R-:W-:Y:S01]  /*4040*/  IMAD.HI.U32 R35, R7, R37, RZ ;  /* 0x0000002507237227 */ /* 0x000fe200078e00ff */
[----:B------:R-:W-:-:S02]  /*4050*/  LOP3.LUT R39, R6, 0x3a, RZ, 0xfc, !PT ;  /* 0x0000003a06277812 */ /* 0x000fc400078efcff */
[----:B------:R-:W-:Y:S01]  /*4060*/  ISETP.GT.U32.AND P5, PT, R2, R33, PT ;  /* 0x000000210200720c */ /* 0x000fe20003fa4070 */
[----:B------:R-:W-:Y:S01]  /*4070*/  @!P6 IMAD.IADD R32, R32, 0x1, -R2 ;  /* 0x000000012020e824 */ /* 0x000fe200078e0a02 */
[----:B------:R-:W-:Y:S01]  /*4080*/  ISETP.GT.U32.AND P6, PT, R2, R34, PT ;  /* 0x000000220200720c */ /* 0x000fe20003fc4070 */
[----:B------:R-:W-:Y:S01]  /*4090*/  IMAD.MOV R35, RZ, RZ, -R35 ;  /* 0x000000ffff237224 */ /* 0x000fe200078e0a23 */
[----:B------:R-:W-:-:S03]  /*40a0*/  IABS R38, R39 ;  /* 0x0000002700267213 */ /* 0x000fc60000000000 */
[----:B------:R-:W-:Y:S01]  /*40b0*/  @!P0 IMAD.IADD R31, R31, 0x1, -R2 ;  /* 0x000000011f1f8824 */ /* 0x000fe200078e0a02 */
[----:B------:R-:W-:Y:S01]  /*40c0*/  ISETP.GE.AND P0, PT, R36, RZ, PT ;  /* 0x000000ff2400720c */ /* 0x000fe20003f06270 */
[----:B------:R-:W-:-:S04]  /*40d0*/  IMAD.HI.U32 R36, R7, R38, RZ ;  /* 0x0000002607247227 */ /* 0x000fc800078e00ff */
[----:B------:R-:W-:Y:S01]  /*40e0*/  @!P1 IMAD.MOV R31, RZ, RZ, -R31 ;  /* 0x000000ffff1f9224 */ /* 0x000fe200078e0a1f */
[----:B------:R-:W-:Y:S01]  /*40f0*/  ISETP.GE.AND P1, PT, R39, RZ, PT ;  /* 0x000000ff2700720c */ /* 0x000fe20003f26270 */
[----:B------:R-:W-:Y:S02]  /*4100*/  @!P6 IMAD.IADD R34, R34, 0x1, -R2 ;  /* 0x000000012222e824 */ /* 0x000fe400078e0a02 */
[----:B------:R-:W-:Y:S02]  /*4110*/  IMAD.MOV R39, RZ, RZ, -R36 ;  /* 0x000000ffff277224 */ /* 0x000fe400078e0a24 */
[C---:B------:R-:W-:Y:S01]  /*4120*/  IMAD R36, R2.reuse, R35, R37 ;  /* 0x0000002302247224 */ /* 0x040fe200078e0225 */
[----:B------:R-:W-:Y:S01]  /*4130*/  ISETP.GT.U32.AND P6, PT, R2, R34, PT ;  /* 0x000000220200720c */ /* 0x000fe20003fc4070 */
[----:B------:R-:W-:-:S04]  /*4140*/  IMAD.HI.U32 R37, R7, R40, RZ ;  /* 0x0000002807257227 */ /* 0x000fc800078e00ff */
[C---:B------:R-:W-:Y:S02]  /*4150*/  IMAD R35, R2.reuse, R39, R38 ;  /* 0x0000002702237224 */ /* 0x040fe400078e0226 */
[----:B------:R-:W-:Y:S01]  /*4160*/  @!P5 IMAD.IADD R33, R33, 0x1, -R2 ;  /* 0x000000012121d824 */ /* 0x000fe200078e0a02 */
[C---:B------:R-:W-:Y:S01]  /*4170*/  ISETP.GT.U32.AND P5, PT, R2.reuse, R36, PT ;  /* 0x000000240200720c */ /* 0x040fe20003fa4070 */
[----:B------:R-:W-:Y:S02]  /*4180*/  IMAD.MOV R37, RZ, RZ, -R37 ;  /* 0x000000ffff257224 */ /* 0x000fe400078e0a25 */
[----:B------:R-:W-:Y:S01]  /*4190*/  @!P3 IMAD.MOV R33, RZ, RZ, -R33 ;  /* 0x000000ffff21b224 */ /* 0x000fe200078e0a21 */
[C---:B------:R-:W-:Y:S01]  /*41a0*/  ISETP.GT.U32.AND P3, PT, R2.reuse, R35, PT ;  /* 0x000000230200720c */ /* 0x040fe20003f64070 */
[----:B------:R-:W-:Y:S02]  /*41b0*/  IMAD R37, R2, R37, R40 ;  /* 0x0000002502257224 */ /* 0x000fe400078e0228 */
[----:B------:R-:W-:-:S02]  /*41c0*/  @!P6 IMAD.IADD R34, R34, 0x1, -R2 ;  /* 0x000000012222e824 */ /* 0x000fc400078e0a02 */
[----:B------:R-:W-:Y:S01]  /*41d0*/  @!P2 IMAD.MOV R32, RZ, RZ, -R32 ;  /* 0x000000ffff20a224 */ /* 0x000fe200078e0a20 */
[----:B------:R-:W-:Y:S01]  /*41e0*/  ISETP.GT.U32.AND P6, PT, R2, R37, PT ;  /* 0x000000250200720c */ /* 0x000fe20003fc4070 */
[----:B------:R-:W-:Y:S01]  /*41f0*/  IMAD.HI.U32 R39, R7, R42, RZ ;  /* 0x0000002a07277227 */ /* 0x000fe200078e00ff */
[----:B------:R-:W-:Y:S02]  /*4200*/  ISETP.GE.AND P2, PT, R41, RZ, PT ;  /* 0x000000ff2900720c */ /* 0x000fe40003f46270 */
[----:B------:R-:W-:Y:S01]  /*4210*/  IABS R41, R44 ;  /* 0x0000002c00297213 */ /* 0x000fe20000000000 */
[--C-:B------:R-:W-:Y:S02]  /*4220*/  @!P5 IMAD.IADD R36, R36, 0x1, -R2.reuse ;  /* 0x000000012424d824 */ /* 0x100fe400078e0a02 */
[----:B------:R-:W-:Y:S02]  /*4230*/  @!P3 IMAD.IADD R35, R35, 0x1, -R2 ;  /* 0x000000012323b824 */ /* 0x000fe400078e0a02 */
[----:B------:R-:W-:Y:S01]  /*4240*/  IMAD.HI.U32 R38, R7, R41, RZ ;  /* 0x0000002907267227 */ /* 0x000fe200078e00ff */
[----:B------:R-:W-:-:S02]  /*4250*/  ISETP.GT.U32.AND P5, PT, R2, R36, PT ;  /* 0x000000240200720c */ /* 0x000fc40003fa4070 */
[C---:B------:R-:W-:Y:S01]  /*4260*/  ISETP.GT.U32.AND P3, PT, R2.reuse, R35, PT ;  /* 0x000000230200720c */ /* 0x040fe20003f64070 */
[----:B------:R-:W-:Y:S02]  /*4270*/  @!P6 IMAD.IADD R37, R37, 0x1, -R2 ;  /* 0x000000012525e824 */ /* 0x000fe400078e0a02 */
[----:B------:R-:W-:Y:S02]  /*4280*/  IMAD.MOV R38, RZ, RZ, -R38 ;  /* 0x000000ffff267224 */ /* 0x000fe400078e0a26 */
[----:B------:R-:W-:Y:S01]  /*4290*/  IMAD.HI.U32 R40, R7, R43, RZ ;  /* 0x0000002b07287227 */ /* 0x000fe200078e00ff */
[----:B------:R-:W-:-:S03]  /*42a0*/  ISETP.GT.U32.AND P6, PT, R2, R37, PT ;  /* 0x000000250200720c */ /* 0x000fc60003fc4070 */
[----:B------:R-:W-:Y:S02]  /*42b0*/  IMAD.MOV R39, RZ, RZ, -R39 ;  /* 0x000000ffff277224 */ /* 0x000fe400078e0a27 */
[----:B------:R-:W-:Y:S01]  /*42c0*/  IMAD R38, R2, R38, R41 ;  /* 0x0000002602267224 */ /* 0x000fe200078e0229 */
[----:B------:R-:W-:Y:S01]  /*42d0*/  LOP3.LUT R41, R6, 0x30, RZ, 0xfc, !PT ;  /* 0x0000003006297812 */ /* 0x000fe200078efcff */
[----:B------:R-:W-:Y:S01]  /*42e0*/  @!P5 IMAD.IADD R36, R36, 0x1, -R2 ;  /* 0x000000012424d824 */ /* 0x000fe200078e0a02 */
[----:B------:R-:W-:Y:S01]  /*42f0*/  ISETP.GE.AND P5, PT, R45, RZ, PT ;  /* 0x000000ff2d00720c */ /* 0x000fe20003fa6270 */
[----:B------:R-:W-:Y:S01]  /*4300*/  IMAD.MOV R40, RZ, RZ, -R40 ;  /* 0x000000ffff287224 */ /* 0x000fe200078e0a28 */
[----:B------:R-:W-:Y:S01]  /*4310*/  IABS R45, R49 ;  /* 0x00000031002d7213 */ /* 0x000fe20000000000 */
[C---:B------:R-:W-:Y:S02]  /*4320*/  IMAD R39, R2.reuse, R39, R42 ;  /* 0x0000002702277224 */ /* 0x040fe400078e022a */
[----:B------:R-:W-:Y:S01]  /*4330*/  @!P3 IMAD.IADD R35, R35, 0x1, -R2 ;  /* 0x000000012323b824 */ /* 0x000fe200078e0a02 */
[C---:B------:R-:W-:Y:S01]  /*4340*/  ISETP.GT.U32.AND P3, PT, R2.reuse, R38, PT ;  /* 0x000000260200720c */ /* 0x040fe20003f64070 */
[C---:B------:R-:W-:Y:S01]  /*4350*/  IMAD R40, R2.reuse, R40, R43 ;  /* 0x0000002802287224 */ /* 0x040fe200078e022b */
[----:B------:R-:W-:Y:S01]  /*4360*/  IABS R43, R41 ;  /* 0x00000029002b7213 */ /* 0x000fe20000000000 */
[----:B------:R-:W-:Y:S01]  /*4370*/  @!P0 IMAD.MOV R36, RZ, RZ, -R36 ;  /* 0x000000ffff248224 */ /* 0x000fe200078e0a24 */
[C---:B------:R-:W-:Y:S01]  /*4380*/  ISETP.GT.U32.AND P0, PT, R2.reuse, R39, PT ;  /* 0x000000270200720c */ /* 0x040fe20003f04070 */
[----:B------:R-:W-:Y:S01]  /*4390*/  @!P6 IMAD.IADD R37, R37, 0x1, -R2 ;  /* 0x000000012525e824 */ /* 0x000fe200078e0a02 */
[----:B------:R-:W-:Y:S01]  /*43a0*/  ISETP.GT.U32.AND P6, PT, R2, R40, PT ;  /* 0x000000280200720c */ /* 0x000fe20003fc4070 */
[----:B------:R-:W-:Y:S01]  /*43b0*/  @!P4 IMAD.MOV R34, RZ, RZ, -R34 ;  /* 0x000000ffff22c224 */ /* 0x000fe200078e0a22 */
[----:B------:R-:W-:Y:S01]  /*43c0*/  ISETP.GE.AND P4, PT, R44, RZ, PT ;  /* 0x000000ff2c00720c */ /* 0x000fe20003f86270 */
[----:B------:R-:W-:Y:S01]  /*43d0*/  @!P2 IMAD.MOV R37, RZ, RZ, -R37 ;  /* 0x000000ffff25a224 */ /* 0x000fe200078e0a25 */
[----:B------:R-:W-:Y:S01]  /*43e0*/  IABS R44, R47 ;  /* 0x0000002f002c7213 */ /* 0x000fe20000000000 */
[----:B------:R-:W-:Y:S01]  /*43f0*/  @!P1 IMAD.MOV R35, RZ, RZ, -R35 ;  /* 0x000000ffff239224 */ /* 0x000fe200078e0a23 */
[----:B------:R-:W-:Y:S01]  /*4400*/  ISETP.GE.AND P1, PT, R46, RZ, PT ;  /* 0x000000ff2e00720c */ /* 0x000fe20003f26270 */
[----:B------:R-:W-:Y:S01]  /*4410*/  @!P3 IMAD.IADD R38, R38, 0x1, -R2 ;  /* 0x000000012626b824 */ /* 0x000fe200078e0a02 */
[----:B------:R-:W-:Y:S01]  /*4420*/  ISETP.GE.AND P3, PT, R41, RZ, PT ;  /* 0x000000ff2900720c */ /* 0x000fe20003f66270 */
[----:B------:R-:W-:Y:S01]  /*4430*/  IMAD.HI.U32 R41, R7, R43, RZ ;  /* 0x0000002b07297227 */ /* 0x000fe200078e00ff */
[----:B------:R-:W-:-:S03]  /*4440*/  IABS R46, R50 ;  /* 0x00000032002e7213 */ /* 0x000fc60000000000 */
[--C-:B------:R-:W-:Y:S01]  /*4450*/  @!P0 IMAD.IADD R39, R39, 0x1, -R2.reuse ;  /* 0x0000000127278824 */ /* 0x100fe200078e0a02 */
[----:B------:R-:W-:Y:S01]  /*4460*/  ISETP.GT.U32.AND P0, PT, R2, R38, PT ;  /* 0x000000260200720c */ /* 0x000fe20003f04070 */
[----:B------:R-:W-:Y:S02]  /*4470*/  @!P6 IMAD.IADD R40, R40, 0x1, -R2 ;  /* 0x000000012828e824 */ /* 0x000fe400078e0a02 */
[----:B------:R-:W-:Y:S01]  /*4480*/  IMAD.MOV R41, RZ, RZ, -R41 ;  /* 0x000000ffff297224 */ /* 0x000fe200078e0a29 */
[C---:B------:R-:W-:Y:S01]  /*4490*/  ISETP.GT.U32.AND P6, PT, R2.reuse, R39, PT ;  /* 0x000000270200720c */ /* 0x040fe20003fc4070 */
[----:B------:R-:W-:Y:S01]  /*44a0*/  IMAD.HI.U32 R42, R7, R44, RZ ;  /* 0x0000002c072a7227 */ /* 0x000fe200078e00ff */
[----:B------:R-:W-:-:S03]  /*44b0*/  ISETP.GT.U32.AND P2, PT, R2, R40, PT ;  /* 0x000000280200720c */ /* 0x000fc60003f44070 */
[----:B------:R-:W-:Y:S02]  /*44c0*/  IMAD R41, R2, R41, R43 ;  /* 0x0000002902297224 */ /* 0x000fe400078e022b */
[----:B------:R-:W-:Y:S02]  /*44d0*/  IMAD.MOV R43, RZ, RZ, -R42 ;  /* 0x000000ffff2b7224 */ /* 0x000fe400078e0a2a */
[----:B------:R-:W-:Y:S01]  /*44e0*/  @!P0 IMAD.IADD R38, R38, 0x1, -R2 ;  /* 0x0000000126268824 */ /* 0x000fe200078e0a02 */
[C---:B------:R-:W-:Y:S01]  /*44f0*/  ISETP.GT.U32.AND P0, PT, R2.reuse, R41, PT ;  /* 0x000000290200720c */ /* 0x040fe20003f04070 */
[C---:B------:R-:W-:Y:S02]  /*4500*/  IMAD R42, R2.reuse, R43, R44 ;  /* 0x0000002b022a7224 */ /* 0x040fe400078e022c */
[----:B------:R-:W-:Y:S02]  /*4510*/  @!P6 IMAD.IADD R39, R39, 0x1, -R2 ;  /* 0x000000012727e824 */ /* 0x000fe400078e0a02 */
[----:B------:R-:W-:Y:S01]  /*4520*/  IMAD.HI.U32 R44, R7, R46, RZ ;  /* 0x0000002e072c7227 */ /* 0x000fe200078e00ff */
[----:B------:R-:W-:-:S03]  /*4530*/  ISETP.GT.U32.AND P6, PT, R2, R42, PT ;  /* 0x0000002a0200720c */ /* 0x000fc60003fc4070 */
[----:B------:R-:W-:Y:S01]  /*4540*/  @!P2 IMAD.IADD R40, R40, 0x1, -R2 ;  /* 0x000000012828a824 */ /* 0x000fe200078e0a02 */
[----:B------:R-:W-:Y:S01]  /*4550*/  ISETP.GE.AND P2, PT, R47, RZ, PT ;  /* 0x000000ff2f00720c */ /* 0x000fe20003f46270 */
[----:B------:R-:W-:-:S04]  /*4560*/  IMAD.HI.U32 R43, R7, R45, RZ ;  /* 0x0000002d072b7227 */ /* 0x000fc800078e00ff */
[----:B------:R-:W-:Y:S02]  /*4570*/  IMAD.MOV R47, RZ, RZ, -R44 ;  /* 0x000000ffff2f7224 */ /* 0x000fe400078e0a2c */
[----:B------:R-:W-:Y:S02]  /*4580*/  IMAD.MOV R43, RZ, RZ, -R43 ;  /* 0x000000ffff2b7224 */ /* 0x000fe400078e0a2b */
[--C-:B------:R-:W-:Y:S02]  /*4590*/  @!P6 IMAD.IADD R42, R42, 0x1, -R2.reuse ;  /* 0x000000012a2ae824 */ /* 0x100fe400078e0a02 */
[----:B------:R-:W-:Y:S02]  /*45a0*/  @!P0 IMAD.IADD R41, R41, 0x1, -R2 ;  /* 0x0000000129298824 */ /* 0x000fe400078e0a02 */
[C---:B------:R-:W-:Y:S01]  /*45b0*/  IMAD R44, R2.reuse, R47, R46 ;  /* 0x0000002f022c7224 */ /* 0x040fe200078e022e */
[C---:B------:R-:W-:Y:S01]  /*45c0*/  ISETP.GT.U32.AND P6, PT, R2.reuse, R42, PT ;  /* 0x0000002a0200720c */ /* 0x040fe20003fc4070 */
[C---:B------:R-:W-:Y:S01]  /*45d0*/  IMAD R43, R2.reuse, R43, R45 ;  /* 0x0000002b022b7224 */ /* 0x040fe200078e022d */
[----:B------:R-:W-:Y:S01]  /*45e0*/  ISETP.GT.U32.AND P0, PT, R2, R41, PT ;  /* 0x000000290200720c */ /* 0x000fe20003f04070 */
[----:B------:R-:W-:Y:S01]  /*45f0*/  @!P5 IMAD.MOV R39, RZ, RZ, -R39 ;  /* 0x000000ffff27d224 */ /* 0x000fe200078e0a27 */
[----:B------:R-:W-:Y:S01]  /*4600*/  LOP3.LUT R46, R6, 0x24, RZ, 0xfc, !PT ;  /* 0x00000024062e7812 */ /* 0x000fe200078efcff */
[----:B------:R-:W-:Y:S01]  /*4610*/  IMAD.HI.U32 R45, R7, R48, RZ ;  /* 0x00000030072d7227 */ /* 0x000fe200078e00ff */
[----:B------:R-:W-:-:S03]  /*4620*/  ISETP.GT.U32.AND P5, PT, R2, R43, PT ;  /* 0x0000002b0200720c */ /* 0x000fc60003fa4070 */
[----:B------:R-:W-:Y:S02]  /*4630*/  IMAD.MOV R45, RZ, RZ, -R45 ;  /* 0x000000ffff2d7224 */ /* 0x000fe400078e0a2d */
[----:B------:R-:W-:Y:S01]  /*4640*/  @!P1 IMAD.MOV R40, RZ, RZ, -R40 ;  /* 0x000000ffff289224 */ /* 0x000fe200078e0a28 */
[----:B------:R-:W-:Y:S01]  /*4650*/  ISETP.GE.AND P1, PT, R50, RZ, PT ;  /* 0x000000ff3200720c */ /* 0x000fe20003f26270 */
[----:B------:R-:W-:Y:S01]  /*4660*/  @!P6 IMAD.IADD R42, R42, 0x1, -R2 ;  /* 0x000000012a2ae824 */ /* 0x000fe200078e0a02 */
[C---:B------:R-:W-:Y:S01]  /*4670*/  ISETP.GT.U32.AND P6, PT, R2.reuse, R44, PT ;  /* 0x0000002c0200720c */ /* 0x040fe20003fc4070 */
[----:B------:R-:W-:Y:S01]  /*4680*/  IMAD R45, R2, R45, R48 ;  /* 0x0000002d022d7224 */ /* 0x000fe200078e0230 */
[----:B------:R-:W-:Y:S01]  /*4690*/  IABS R48, R46 ;  /* 0x0000002e00307213 */ /* 0x000fe20000000000 */
[--C-:B------:R-:W-:Y:S01]  /*46a0*/  @!P0 IMAD.IADD R41, R41, 0x1, -R2.reuse ;  /* 0x0000000129298824 */ /* 0x100fe200078e0a02 */
[----:B------:R-:W-:Y:S01]  /*46b0*/  IABS R50, R54 ;  /* 0x0000003600327213 */ /* 0x000fe20000000000 */
[----:B------:R-:W-:Y:S01]  /*46c0*/  @!P5 IMAD.IADD R43, R43, 0x1, -R2 ;  /* 0x000000012b2bd824 */ /* 0x000fe200078e0a02 */
[----:B------:R-:W-:Y:S01]  /*46d0*/  ISETP.GE.AND P5, PT, R46, RZ, PT ;  /* 0x000000ff2e00720c */ /* 0x000fe20003fa6270 */
[----:B------:R-:W-:Y:S01]  /*46e0*/  @!P3 IMAD.MOV R41, RZ, RZ, -R41 ;  /* 0x000000ffff29b224 */ /* 0x000fe200078e0a29 */
[----:B------:R-:W-:Y:S01]  /*46f0*/  ISETP.GE.AND P0, PT, R51, RZ, PT ;  /* 0x000000ff3300720c */ /* 0x000fe20003f06270 */
[----:B------:R-:W-:-:S04]  /*4700*/  IMAD.HI.U32 R46, R7, R48, RZ ;  /* 0x00000030072e7227 */ /* 0x000fc800078e00ff */
[----:B------:R-:W-:Y:S01]  /*4710*/  @!P6 IMAD.IADD R44, R44, 0x1, -R2 ;  /* 0x000000012c2ce824 */ /* 0x000fe200078e0a02 */
[----:B------:R-:W-:Y:S01]  /*4720*/  ISETP.GT.U32.AND P6, PT, R2, R43, PT ;  /* 0x0000002b0200720c */ /* 0x000fe20003fc4070 */
[----:B------:R-:W-:-:S03]  /*4730*/  IMAD.HI.U32 R47, R7, R50, RZ ;  /* 0x00000032072f7227 */ /* 0x000fc600078e00ff */
[C---:B------:R-:W-:Y:S01]  /*4740*/  ISETP.GT.U32.AND P3, PT, R2.reuse, R44, PT ;  /* 0x0000002c0200720c */ /* 0x040fe20003f64070 */
[----:B------:R-:W-:Y:S01]  /*4750*/  @!P4 IMAD.MOV R38, RZ, RZ, -R38 ;  /* 0x000000ffff26c224 */ /* 0x000fe200078e0a26 */
[----:B------:R-:W-:Y:S01]  /*4760*/  ISETP.GE.AND P4, PT, R49, RZ, PT ;  /* 0x000000ff3100720c */ /* 0x000fe20003f86270 */
[----:B------:R-:W-:Y:S02]  /*4770*/  IMAD.MOV R49, RZ, RZ, -R46 ;  /* 0x000000ffff317224 */ /* 0x000fe400078e0a2e */
[----:B------:R-:W-:Y:S02]  /*4780*/  IMAD.MOV R51, RZ, RZ, -R47 ;  /* 0x000000ffff337224 */ /* 0x000fe400078e0a2f */
[C---:B------:R-:W-:Y:S02]  /*4790*/  IMAD R47, R2.reuse, R49, R48 ;  /* 0x00000031022f7224 */ /* 0x040fe400078e0230 */
[C---:B------:R-:W-:Y:S02]  /*47a0*/  IMAD R49, R2.reuse, R51, R50 ;  /* 0x0000003302317224 */ /* 0x040fe400078e0232 */
[----:B------:R-:W-:Y:S01]  /*47b0*/  @!P2 IMAD.MOV R42, RZ, RZ, -R42 ;  /* 0x000000ffff2aa224 */ /* 0x000fe200078e0a2a */
[----:B------:R-:W-:Y:S01]  /*47c0*/  ISETP.GT.U32.AND P2, PT, R2, R45, PT ;  /* 0x0000002d0200720c */ /* 0x000fe20003f44070 */
[--C-:B------:R-:W-:Y:S01]  /*47d0*/  @!P3 IMAD.IADD R44, R44, 0x1, -R2.reuse ;  /* 0x000000012c2cb824 */ /* 0x100fe200078e0a02 */
[C---:B------:R-:W-:Y:S01]  /*47e0*/  ISETP.GT.U32.AND P3, PT, R2.reuse, R49, PT ;  /* 0x000000310200720c */ /* 0x040fe20003f64070 */
[----:B------:R-:W-:Y:S01]  /*47f0*/  @!P6 IMAD.IADD R43, R43, 0x1, -R2 ;  /* 0x000000012b2be824 */ /* 0x000fe200078e0a02 */
[----:B------:R-:W-:Y:S01]  /*4800*/  ISETP.GT.U32.AND P6, PT, R2, R47, PT ;  /* 0x0000002f0200720c */ /* 0x000fe20003fc4070 */
[----:B------:R-:W-:-:S04]  /*4810*/  IMAD.HI.U32 R46, R7, R52, RZ ;  /* 0x00000034072e7227 */ /* 0x000fc800078e00ff */
[----:B------:R-:W-:Y:S02]  /*4820*/  IMAD.MOV R51, RZ, RZ, -R46 ;  /* 0x000000ffff337224 */ /* 0x000fe400078e0a2e */
[----:B------:R-:W-:-:S04]  /*4830*/  IMAD.HI.U32 R48, R7, R53, RZ ;  /* 0x0000003507307227 */ /* 0x000fc800078e00ff */
[--C-:B------:R-:W-:Y:S01]  /*4840*/  @!P2 IMAD.IADD R45, R45, 0x1, -R2.reuse ;  /* 0x000000012d2da824 */ /* 0x100fe200078e0a02 */
[----:B------:R-:W-:Y:S01]  /*4850*/  ISETP.GE.AND P2, PT, R54, RZ, PT ;  /* 0x000000ff3600720c */ /* 0x000fe20003f46270 */
[--C-:B------:R-:W-:Y:S01]  /*4860*/  @!P3 IMAD.IADD R49, R49, 0x1, -R2.reuse ;  /* 0x000000013131b824 */ /* 0x100fe200078e0a02 */
[----:B------:R-:W-:Y:S01]  /*4870*/  LOP3.LUT R54, R6, 0x16, RZ, 0xfc, !PT ;  /* 0x0000001606367812 */ /* 0x000fe200078efcff */
[----:B------:R-:W-:Y:S01]  /*4880*/  @!P6 IMAD.IADD R47, R47, 0x1, -R2 ;  /* 0x000000012f2fe824 */ /* 0x000fe200078e0a02 */
[C---:B------:R-:W-:Y:S01]  /*4890*/  ISETP.GT.U32.AND P6, PT, R2.reuse, R45, PT ;  /* 0x0000002d0200720c */ /* 0x040fe20003fc4070 */
[C---:B------:R-:W-:Y:S01]  /*48a0*/  IMAD R51, R2.reuse, R51, R52 ;  /* 0x0000003302337224 */ /* 0x040fe200078e0234 */
[----:B------:R-:W-:Y:S01]  /*48b0*/  ISETP.GT.U32.AND P3, PT, R2, R49, PT ;  /* 0x000000310200720c */ /* 0x000fe20003f64070 */
[----:B------:R-:W-:Y:S01]  /*48c0*/  IMAD.HI.U32 R46, R7, R55, RZ ;  /* 0x00000037072e7227 */ /* 0x000fe200078e00ff */
[----:B------:R-:W-:Y:S02]  /*48d0*/  LOP3.LUT R52, R6, 0x18, RZ, 0xfc, !PT ;  /* 0x0000001806347812 */ /* 0x000fe400078efcff */
[----:B------:R-:W-:Y:S01]  /*48e0*/  IABS R50, R54 ;  /* 0x0000003600327213 */ /* 0x000fe20000000000 */
[----:B------:R-:W-:-:S02]  /*48f0*/  IMAD.MOV R48, RZ, RZ, -R48 ;  /* 0x000000ffff307224 */ /* 0x000fc400078e0a30 */
[----:B------:R-:W-:Y:S01]  /*4900*/  @!P1 IMAD.MOV R44, RZ, RZ, -R44 ;  /* 0x000000ffff2c9224 */ /* 0x000fe200078e0a2c */
[C---:B------:R-:W-:Y:S01]  /*4910*/  ISETP.GT.U32.AND P1, PT, R2.reuse, R51, PT ;  /* 0x000000330200720c */ /* 0x040fe20003f24070 */
[----:B------:R-:W-:Y:S02]  /*4920*/  IMAD.MOV R46, RZ, RZ, -R46 ;  /* 0x000000ffff2e7224 */ /* 0x000fe400078e0a2e */
[C---:B------:R-:W-:Y:S01]  /*4930*/  IMAD R53, R2.reuse, R48, R53 ;  /* 0x0000003002357224 */ /* 0x040fe200078e0235 */
[----:B------:R-:W-:Y:S01]  /*4940*/  IABS R48, R52 ;  /* 0x0000003400307213 */ /* 0x000fe20000000000 */
[----:B------:R-:W-:Y:S01]  /*4950*/  @!P4 IMAD.MOV R43, RZ, RZ, -R43 ;  /* 0x000000ffff2bc224 */ /* 0x000fe200078e0a2b */
[C---:B------:R-:W-:Y:S01]  /*4960*/  ISETP.GT.U32.AND P4, PT, R2.reuse, R47, PT ;  /* 0x0000002f0200720c */ /* 0x040fe20003f84070 */
[C---:B------:R-:W-:Y:S02]  /*4970*/  IMAD R55, R2.reuse, R46, R55 ;  /* 0x0000002e02377224 */ /* 0x040fe400078e0237 */
[----:B------:R-:W-:Y:S01]  /*4980*/  @!P6 IMAD.IADD R45, R45, 0x1, -R2 ;  /* 0x000000012d2de824 */ /* 0x000fe200078e0a02 */
[----:B------:R-:W-:Y:S01]  /*4990*/  ISETP.GT.U32.AND P6, PT, R2, R53, PT ;  /* 0x000000350200720c */ /* 0x000fe20003fc4070 */
[----:B------:R-:W-:-:S04]  /*49a0*/  IMAD.HI.U32 R46, R7, R48, RZ ;  /* 0x00000030072e7227 */ /* 0x000fc800078e00ff */
[--C-:B------:R-:W-:Y:S01]  /*49b0*/  @!P3 IMAD.IADD R49, R49, 0x1, -R2.reuse ;  /* 0x000000013131b824 */ /* 0x100fe200078e0a02 */
[C---:B------:R-:W-:Y:S01]  /*49c0*/  ISETP.GT.U32.AND P3, PT, R2.reuse, R55, PT ;  /* 0x000000370200720c */ /* 0x040fe20003f64070 */
[----:B------:R-:W-:Y:S02]  /*49d0*/  IMAD.MOV.U32 R78, RZ, RZ, R45 ;  /* 0x000000ffff4e7224 */ /* 0x000fe400078e002d */
[----:B------:R-:W-:Y:S01]  /*49e0*/  @!P1 IMAD.IADD R51, R51, 0x1, -R2 ;  /* 0x0000000133339824 */ /* 0x000fe200078e0a02 */
[----:B------:R-:W-:Y:S01]  /*49f0*/  ISETP.GE.AND P1, PT, R57, RZ, PT ;  /* 0x000000ff3900720c */ /* 0x000fe20003f26270 */
[----:B------:R-:W-:Y:S02]  /*4a00*/  IMAD.MOV R45, RZ, RZ, -R46 ;  /* 0x000000ffff2d7224 */ /* 0x000fe400078e0a2e */
[----:B------:R-:W-:Y:S01]  /*4a10*/  @!P0 IMAD.MOV R78, RZ, RZ, -R78 ;  /* 0x000000ffff4e8224 */ /* 0x000fe200078e0a4e */
[C---:B------:R-:W-:Y:S01]  /*4a20*/  ISETP.GT.U32.AND P0, PT, R2.reuse, R51, PT ;  /* 0x000000330200720c */ /* 0x040fe20003f04070 */
[----:B------:R-:W-:Y:S01]  /*4a30*/  IMAD R45, R2, R45, R48 ;  /* 0x0000002d022d7224 */ /* 0x000fe200078e0230 */
[C---:B------:R-:W-:Y:S01]  /*4a40*/  LOP3.LUT R48, R6.reuse, 0x12, RZ, 0xfc, !PT ;  /* 0x0000001206307812 */ /* 0x040fe200078efcff */
[----:B------:R-:W-:Y:S01]  /*4a50*/  IMAD.MOV.U32 R82, RZ, RZ, R49 ;  /* 0x000000ffff527224 */ /* 0x000fe200078e0031 */
[----:B------:R-:W-:Y:S01]  /*4a60*/  LOP3.LUT R49, R6, 0x10, RZ, 0xfc, !PT ;  /* 0x0000001006317812 */ /* 0x000fe200078efcff */
[----:B------:R-:W-:Y:S01]  /*4a70*/  @!P4 IMAD.IADD R47, R47, 0x1, -R2 ;  /* 0x000000012f2fc824 */ /* 0x000fe200078e0a02 */
[----:B------:R-:W-:Y:S01]  /*4a80*/  ISETP.GE.AND P4, PT, R56, RZ, PT ;  /* 0x000000ff3800720c */ /* 0x000fe20003f86270 */
[----:B------:R-:W-:Y:S01]  /*4a90*/  @!P2 IMAD.MOV R82, RZ, RZ, -R82 ;  /* 0x000000ffff52a224 */ /* 0x000fe200078e0a52 */
[----:B------:R-:W-:Y:S01]  /*4aa0*/  ISETP.GT.U32.AND P2, PT, R2, R45, PT ;  /* 0x0000002d0200720c */ /* 0x000fe20003f44070 */
[----:B------:R-:W-:Y:S01]  /*4ab0*/  IMAD.MOV.U32 R80, RZ, RZ, R47 ;  /* 0x000000ffff507224 */ /* 0x000fe200078e002f */
[----:B------:R-:W-:Y:S01]  /*4ac0*/  IABS R59, R49 ;  /* 0x00000031003b7213 */ /* 0x000fe20000000000 */
[--C-:B------:R-:W-:Y:S01]  /*4ad0*/  @!P3 IMAD.IADD R55, R55, 0x1, -R2.reuse ;  /* 0x000000013737b824 */ /* 0x100fe200078e0a02 */
[----:B------:R-:W-:Y:S01]  /*4ae0*/  ISETP.GE.AND P3, PT, R58, RZ, PT ;  /* 0x000000ff3a00720c */ /* 0x000fe20003f66270 */
[----:B------:R-:W-:-:S02]  /*4af0*/  @!P6 IMAD.IADD R53, R53, 0x1, -R2 ;  /* 0x000000013535e824 */ /* 0x000fc400078e0a02 */
[----:B------:R-:W-:Y:S01]  /*4b00*/  @!P5 IMAD.MOV R80, RZ, RZ, -R80 ;  /* 0x000000ffff50d224 */ /* 0x000fe200078e0a50 */
[C---:B------:R-:W-:Y:S01]  /*4b10*/  ISETP.GT.U32.AND P5, PT, R2.reuse, R55, PT ;  /* 0x000000370200720c */ /* 0x040fe20003fa4070 */
[--C-:B------:R-:W-:Y:S01]  /*4b20*/  @!P0 IMAD.IADD R51, R51, 0x1, -R2.reuse ;  /* 0x0000000133338824 */ /* 0x100fe200078e0a02 */
[----:B------:R-:W-:Y:S01]  /*4b30*/  ISETP.GT.U32.AND P6, PT, R2, R53, PT ;  /* 0x000000350200720c */ /* 0x000fe20003fc4070 */
[----:B------:R-:W-:Y:S01]  /*4b40*/  IMAD.HI.U32 R46, R7, R50, RZ ;  /* 0x00000032072e7227 */ /* 0x000fe200078e00ff */
[----:B------:R-:W-:Y:S02]  /*4b50*/  ISETP.GE.AND P0, PT, R52, RZ, PT ;  /* 0x000000ff3400720c */ /* 0x000fe40003f06270 */
[----:B------:R-:W-:Y:S01]  /*4b60*/  IABS R52, R48 ;  /* 0x0000003000347213 */ /* 0x000fe20000000000 */
[----:B------:R-:W-:Y:S02]  /*4b70*/  IMAD.MOV.U32 R84, RZ, RZ, R51 ;  /* 0x000000ffff547224 */ /* 0x000fe400078e0033 */
[----:B------:R-:W-:Y:S01]  /*4b80*/  @!P2 IMAD.IADD R45, R45, 0x1, -R2 ;  /* 0x000000012d2da824 */ /* 0x000fe200078e0a02 */
[----:B------:R-:W-:Y:S01]  /*4b90*/  ISETP.GE.AND P2, PT, R48, RZ, PT ;  /* 0x000000ff3000720c */ /* 0x000fe20003f46270 */
[----:B------:R-:W-:Y:S01]  /*4ba0*/  IMAD.MOV R47, RZ, RZ, -R46 ;  /* 0x000000ffff2f7224 */ /* 0x000fe200078e0a2e */
[----:B------:R-:W-:Y:S01]  /*4bb0*/  LOP3.LUT R46, R6, 0x14, RZ, 0xfc, !PT ;  /* 0x00000014062e7812 */ /* 0x000fe200078efcff */
[----:B------:R-:W-:Y:S01]  /*4bc0*/  @!P4 IMAD.MOV R84, RZ, RZ, -R84 ;  /* 0x000000ffff54c224 */ /* 0x000fe200078e0a54 */
[----:B------:R-:W-:Y:S01]  /*4bd0*/  ISETP.GT.U32.AND P4, PT, R2, R45, PT ;  /* 0x0000002d0200720c */ /* 0x000fe20003f84070 */
[--C-:B------:R-:W-:Y:S01]  /*4be0*/  @!P5 IMAD.IADD R55, R55, 0x1, -R2.reuse ;  /* 0x000000013737d824 */ /* 0x100fe200078e0a02 */
[----:B------:R-:W-:Y:S01]  /*4bf0*/  IABS R51, R46 ;  /* 0x0000002e00337213 */ /* 0x000fe20000000000 */
[----:B------:R-:W-:Y:S01]  /*4c00*/  @!P6 IMAD.IADD R53, R53, 0x1, -R2 ;  /* 0x000000013535e824 */ /* 0x000fe200078e0a02 */
[----:B------:R-:W-:Y:S01]  /*4c10*/  ISETP.GE.AND P5, PT, R46, RZ, PT ;  /* 0x000000ff2e00720c */ /* 0x000fe20003fa6270 */
[----:B------:R-:W-:Y:S01]  /*4c20*/  IMAD R47, R2, R47, R50 ;  /* 0x0000002f022f7224 */ /* 0x000fe200078e0232 */
[----:B------:R-:W-:Y:S01]  /*4c30*/  ISETP.GE.AND P6, PT, R54, RZ, PT ;  /* 0x000000ff3600720c */ /* 0x000fe20003fc6270 */
[----:B------:R-:W-:Y:S01]  /*4c40*/  IMAD.MOV.U32 R90, RZ, RZ, R55 ;  /* 0x000000ffff5a7224 */ /* 0x000fe200078e0037 */
[C---:B------:R-:W-:Y:S01]  /*4c50*/  LOP3.LUT R50, R6.reuse, 0xc, RZ, 0xfc, !PT ;  /* 0x0000000c06327812 */ /* 0x040fe200078efcff */
[----:B------:R-:W-:Y:S01]  /*4c60*/  IMAD.MOV.U32 R88, RZ, RZ, R53 ;  /* 0x000000ffff587224 */ /* 0x000fe200078e0035 */
[----:B------:R-:W-:Y:S01]  /*4c70*/  LOP3.LUT R54, R6, 0x8, RZ, 0xfc, !PT ;  /* 0x0000000806367812 */ /* 0x000fe200078efcff */
[----:B------:R-:W-:Y:S01]  /*4c80*/  @!P3 IMAD.MOV R90, RZ, RZ, -R90 ;  /* 0x000000ffff5ab224 */ /* 0x000fe200078e0a5a */
[----:B------:R-:W-:Y:S01]  /*4c90*/  ISETP.GT.U32.AND P3, PT, R2, R47, PT ;  /* 0x0000002f0200720c */ /* 0x000fe20003f64070 */
[----:B------:R-:W-:Y:S01]  /*4ca0*/  IMAD.HI.U32 R46, R7, R51, RZ ;  /* 0x00000033072e7227 */ /* 0x000fe200078e00ff */
[----:B------:R-:W-:-:S02]  /*4cb0*/  IABS R61, R50 ;  /* 0x00000032003d7213 */ /* 0x000fc40000000000 */
[----:B------:R-:W-:Y:S01]  /*4cc0*/  IABS R65, R54 ;  /* 0x0000003600417213 */ /* 0x000fe20000000000 */
[----:B------:R-:W-:Y:S01]  /*4cd0*/  @!P1 IMAD.MOV R88, RZ, RZ, -R88 ;  /* 0x000000ffff589224 */ /* 0x000fe200078e0a58 */
[----:B------:R-:W-:Y:S01]  /*4ce0*/  ISETP.GE.AND P1, PT, R49, RZ, PT ;  /* 0x000000ff3100720c */ /* 0x000fe20003f26270 */
[----:B------:R-:W-:Y:S01]  /*4cf0*/  IMAD.HI.U32 R48, R7, R52, RZ ;  /* 0x0000003407307227 */ /* 0x000fe200078e00ff */
[----:B------:R-:W-:-:S03]  /*4d00*/  LOP3.LUT R55, R6, 0x6, RZ, 0xfc, !PT ;  /* 0x0000000606377812 */ /* 0x000fc600078efcff */
[----:B------:R-:W-:Y:S01]  /*4d10*/  IMAD.HI.U32 R49, R7, R59, RZ ;  /* 0x0000003b07317227 */ /* 0x000fe200078e00ff */
[----:B------:R-:W-:-:S03]  /*4d20*/  IABS R67, R55 ;  /* 0x0000003700437213 */ /* 0x000fc60000000000 */
[----:B------:R-:W-:Y:S01]  /*4d30*/  @!P4 IMAD.IADD R45, R45, 0x1, -R2 ;  /* 0x000000012d2dc824 */ /* 0x000fe200078e0a02 */
[----:B------:R-:W-:Y:S01]  /*4d40*/  ISETP.GE.AND P4, PT, R50, RZ, PT ;  /* 0x000000ff3200720c */ /* 0x000fe20003f86270 */
[----:B------:R-:W-:Y:S02]  /*4d50*/  IMAD.MOV R46, RZ, RZ, -R46 ;  /* 0x000000ffff2e7224 */ /* 0x000fe400078e0a2e */
[----:B------:R-:W-:Y:S02]  /*4d60*/  IMAD.MOV R53, RZ, RZ, -R48 ;  /* 0x000000ffff357224 */ /* 0x000fe400078e0a30 */
[----:B------:R-:W-:Y:S02]  /*4d70*/  IMAD.MOV R48, RZ, RZ, -R49 ;  /* 0x000000ffff307224 */ /* 0x000fe400078e0a31 */
[----:B------:R-:W-:Y:S02]  /*4d80*/  IMAD R49, R2, R46, R51 ;  /* 0x0000002e02317224 */ /* 0x000fe400078e0233 */
[----:B------:R-:W-:-:S02]  /*4d90*/  IMAD.MOV.U32 R92, RZ, RZ, R45 ;  /* 0x000000ffff5c7224 */ /* 0x000fc400078e002d */
[----:B------:R-:W-:Y:S02]  /*4da0*/  @!P3 IMAD.IADD R47, R47, 0x1, -R2 ;  /* 0x000000012f2fb824 */ /* 0x000fe400078e0a02 */
[----:B------:R-:W-:Y:S01]  /*4db0*/  @!P0 IMAD.MOV R92, RZ, RZ, -R92 ;  /* 0x000000ffff5c8224 */ /* 0x000fe200078e0a5c */
[C---:B------:R-:W-:Y:S01]  /*4dc0*/  ISETP.GT.U32.AND P0, PT, R2.reuse, R49, PT ;  /* 0x000000310200720c */ /* 0x040fe20003f04070 */
[C---:B------:R-:W-:Y:S01]  /*4dd0*/  IMAD R59, R2.reuse, R48, R59 ;  /* 0x00000030023b7224 */ /* 0x040fe200078e023b */
[----:B------:R-:W-:Y:S01]  /*4de0*/  ISETP.GT.U32.AND P3, PT, R2, R47, PT ;  /* 0x0000002f0200720c */ /* 0x000fe20003f64070 */
[----:B------:R-:W-:-:S04]  /*4df0*/  IMAD.HI.U32 R50, R7, R61, RZ ;  /* 0x0000003d07327227 */ /* 0x000fc800078e00ff */
[----:B------:R-:W-:Y:S02]  /*4e00*/  IMAD.MOV R50, RZ, RZ, -R50 ;  /* 0x000000ffff327224 */ /* 0x000fe400078e0a32 */
[----:B------:R-:W-:-:S04]  /*4e10*/  IMAD.HI.U32 R46, R7, R65, RZ ;  /* 0x00000041072e7227 */ /* 0x000fc800078e00ff */
[--C-:B------:R-:W-:Y:S01]  /*4e20*/  @!P0 IMAD.IADD R49, R49, 0x1, -R2.reuse ;  /* 0x0000000131318824 */ /* 0x100fe200078e0a02 */
[C---:B------:R-:W-:Y:S01]  /*4e30*/  ISETP.GT.U32.AND P0, PT, R2.reuse, R59, PT ;  /* 0x0000003b0200720c */ /* 0x040fe20003f04070 */
[----:B------:R-:W-:Y:S02]  /*4e40*/  @!P3 IMAD.IADD R47, R47, 0x1, -R2 ;  /* 0x000000012f2fb824 */ /* 0x000fe400078e0a02 */
[----:B------:R-:W-:Y:S01]  /*4e50*/  IMAD R51, R2, R53, R52 ;  /* 0x0000003502337224 */ /* 0x000fe200078e0234 */
[----:B------:R-:W-:Y:S01]  /*4e60*/  LOP3.LUT R53, R6, 0xa, RZ, 0xfc, !PT ;  /* 0x0000000a06357812 */ /* 0x000fe200078efcff */
[----:B------:R-:W-:Y:S01]  /*4e70*/  IMAD.MOV.U32 R94, RZ, RZ, R47 ;  /* 0x000000ffff5e7224 */ /* 0x000fe200078e002f */
[----:B------:R-:W-:Y:S01]  /*4e80*/  LEA.HI R52, R3, R216, RZ, 0x1a ;  /* 0x000000d803347211 */ /* 0x000fe200078fd0ff */
[C---:B------:R-:W-:Y:S01]  /*4e90*/  IMAD R61, R2.reuse, R50, R61 ;  /* 0x00000032023d7224 */ /* 0x040fe200078e023d */
[----:B------:R-:W-:Y:S01]  /*4ea0*/  IABS R63, R53 ;  /* 0x00000035003f7213 */ /* 0x000fe20000000000 */
[----:B------:R-:W-:Y:S01]  /*4eb0*/  @!P6 IMAD.MOV R94, RZ, RZ, -R94 ;  /* 0x000000ffff5ee224 */ /* 0x000fe200078e0a5e */
[C---:B------:R-:W-:Y:S01]  /*4ec0*/  ISETP.GT.U32.AND P6, PT, R2.reuse, R49, PT ;  /* 0x000000310200720c */ /* 0x040fe20003fc4070 */
[----:B------:R-:W-:Y:S01]  /*4ed0*/  IMAD.MOV R46, RZ, RZ, -R46 ;  /* 0x000000ffff2e7224 */ /* 0x000fe200078e0a2e */
[----:B------:R-:W-:Y:S01]  /*4ee0*/  ISETP.GT.U32.AND P3, PT, R2, R51, PT ;  /* 0x000000330200720c */ /* 0x000fe20003f64070 */
[----:B------:R-:W-:-:S02]  /*4ef0*/  @!P0 IMAD.IADD R59, R59, 0x1, -R2 ;  /* 0x000000013b3b8824 */ /* 0x000fc400078e0a02 */
[C---:B------:R-:W-:Y:S02]  /*4f00*/  IMAD R65, R2.reuse, R46, R65 ;  /* 0x0000002e02417224 */ /* 0x040fe400078e0241 */
[----:B------:R-:W-:Y:S01]  /*4f10*/  IMAD.HI.U32 R45, R7, R63, RZ ;  /* 0x0000003f072d7227 */ /* 0x000fe200078e00ff */
[----:B------:R-:W-:-:S03]  /*4f20*/  ISETP.GT.U32.AND P0, PT, R2, R59, PT ;  /* 0x0000003b0200720c */ /* 0x000fc60003f04070 */
[----:B------:R-:W-:Y:S02]  /*4f30*/  IMAD.MOV R48, RZ, RZ, -R45 ;  /* 0x000000ffff307224 */ /* 0x000fe400078e0a2d */
[----:B------:R-:W-:Y:S01]  /*4f40*/  @!P6 IMAD.IADD R49, R49, 0x1, -R2 ;  /* 0x000000013131e824 */ /* 0x000fe200078e0a02 */
[----:B------:R-:W-:Y:S01]  /*4f50*/  ISETP.GT.U32.AND P6, PT, R2, R61, PT ;  /* 0x0000003d0200720c */ /* 0x000fe20003fc4070 */
[----:B------:R-:W-:-:S04]  /*4f60*/  IMAD.HI.U32 R45, R7, R69, RZ ;  /* 0x00000045072d7227 */ /* 0x000fc800078e00ff */
[----:B------:R-:W-:Y:S02]  /*4f70*/  IMAD.MOV R45, RZ, RZ, -R45 ;  /* 0x000000ffff2d7224 */ /* 0x000fe400078e0a2d */
[--C-:B------:R-:W-:Y:S01]  /*4f80*/  @!P0 IMAD.IADD R59, R59, 0x1, -R2.reuse ;  /* 0x000000013b3b8824 */ /* 0x100fe200078e0a02 */
[C---:B------:R-:W-:Y:S01]  /*4f90*/  ISETP.GT.U32.AND P0, PT, R2.reuse, R65, PT ;  /* 0x000000410200720c */ /* 0x040fe20003f04070 */
[----:B------:R-:W-:Y:S02]  /*4fa0*/  IMAD R69, R2, R45, R69 ;  /* 0x0000002d02457224 */ /* 0x000fe400078e0245 */
[--C-:B------:R-:W-:Y:S02]  /*4fb0*/  @!P3 IMAD.IADD R51, R51, 0x1, -R2.reuse ;  /* 0x000000013333b824 */ /* 0x100fe400078e0a02 */
[----:B------:R-:W-:Y:S02]  /*4fc0*/  @!P6 IMAD.IADD R61, R61, 0x1, -R2 ;  /* 0x000000013d3de824 */ /* 0x000fe400078e0a02 */
[----:B------:R-:W-:Y:S01]  /*4fd0*/  VIADD R45, R52, 0x7e ;  /* 0x0000007e342d7836 */ /* 0x000fe20000000000 */
[C---:B------:R-:W-:Y:S01]  /*4fe0*/  ISETP.GT.U32.AND P3, PT, R2.reuse, R51, PT ;  /* 0x000000330200720c */ /* 0x040fe20003f64070 */
[----:B------:R-:W-:-:S02]  /*4ff0*/  IMAD R63, R2, R48, R63 ;  /* 0x00000030023f7224 */ /* 0x000fc400078e023f */
[----:B------:R-:W-:Y:S01]  /*5000*/  VIADD R60, R52, 0x6e ;  /* 0x0000006e343c7836 */ /* 0x000fe20000000000 */
[----:B------:R-:W-:Y:S01]  /*5010*/  ISETP.GE.AND P6, PT, R45, RZ, PT ;  /* 0x000000ff2d00720c */ /* 0x000fe20003fc6270 */
[----:B------:R-:W-:Y:S01]  /*5020*/  @!P0 IMAD.IADD R65, R65, 0x1, -R2 ;  /* 0x0000000141418824 */ /* 0x000fe200078e0a02 */
[----:B------:R-:W-:Y:S01]  /*5030*/  ISETP.GT.U32.AND P0, PT, R2, R61, PT ;  /* 0x0000003d0200720c */ /* 0x000fe20003f04070 */
[C---:B------:R-:W-:Y:S01]  /*5040*/  IMAD.HI.U32 R47, R7.reuse, R67, RZ ;  /* 0x00000043072f7227 */ /* 0x040fe200078e00ff */
[----:B------:R-:W-:Y:S02]  /*5050*/  IABS R48, R45 ;  /* 0x0000002d00307213 */ /* 0x000fe40000000000 */
[----:B------:R-:W-:Y:S01]  /*5060*/  IABS R46, R60 ;  /* 0x0000003c002e7213 */ /* 0x000fe20000000000 */
[----:B------:R-:W-:-:S04]  /*5070*/  IMAD.HI.U32 R45, R7, R71, RZ ;  /* 0x00000047072d7227 */ /* 0x000fc800078e00ff */
[----:B------:R-:W-:Y:S02]  /*5080*/  IMAD.MOV R45, RZ, RZ, -R45 ;  /* 0x000000ffff2d7224 */ /* 0x000fe400078e0a2d */
[--C-:B------:R-:W-:Y:S01]  /*5090*/  @!P3 IMAD.IADD R51, R51, 0x1, -R2.reuse ;  /* 0x000000013333b824 */ /* 0x100fe200078e0a02 */
[C---:B------:R-:W-:Y:S01]  /*50a0*/  ISETP.GT.U32.AND P3, PT, R2.reuse, R63, PT ;  /* 0x0000003f0200720c */ /* 0x040fe20003f64070 */
[----:B------:R-:W-:Y:S01]  /*50b0*/  @!P0 IMAD.IADD R61, R61, 0x1, -R2 ;  /* 0x000000013d3d8824 */ /* 0x000fe200078e0a02 */
[C---:B------:R-:W-:Y:S01]  /*50c0*/  ISETP.GT.U32.AND P0, PT, R2.reuse, R69, PT ;  /* 0x000000450200720c */ /* 0x040fe20003f04070 */
[----:B------:R-:W-:Y:S02]  /*50d0*/  IMAD R71, R2, R45, R71 ;  /* 0x0000002d02477224 */ /* 0x000fe400078e0247 */
[----:B------:R-:W-:-:S04]  /*50e0*/  IMAD.HI.U32 R45, R7, R48, RZ ;  /* 0x00000030072d7227 */ /* 0x000fc800078e00ff */
[----:B------:R-:W-:Y:S02]  /*50f0*/  IMAD.MOV R45, RZ, RZ, -R45 ;  /* 0x000000ffff2d7224 */ /* 0x000fe400078e0a2d */
[----:B------:R-:W-:Y:S02]  /*5100*/  VIADD R62, R52, 0x5e ;  /* 0x0000005e343e7836 */ /* 0x000fe40000000000 */
[----:B------:R-:W-:Y:S02]  /*5110*/  IMAD R45, R2, R45, R48 ;  /* 0x0000002d022d7224 */ /* 0x000fe400078e0230 */
[----:B------:R-:W-:Y:S01]  /*5120*/  IMAD.MOV R47, RZ, RZ, -R47 ;  /* 0x000000ffff2f7224 */ /* 0x000fe200078e0a2f */
[----:B------:R-:W-:Y:S01]  /*5130*/  IABS R50, R62 ;  /* 0x0000003e00327213 */ /* 0x000fe20000000000 */
[----:B------:R-:W-:Y:S02]  /*5140*/  IMAD.MOV.U32 R96, RZ, RZ, R49 ;  /* 0x000000ffff607224 */ /* 0x000fe400078e0031 */
[----:B------:R-:W-:-:S02]  /*5150*/  IMAD.MOV.U32 R49, RZ, RZ, R46 ;  /* 0x000000ffff317224 */ /* 0x000fc400078e002e */
[----:B------:R-:W-:Y:S01]  /*5160*/  @!P0 IMAD.IADD R69, R69, 0x1, -R2 ;  /* 0x0000000145458824 */ /* 0x000fe200078e0a02 */
[C---:B------:R-:W-:Y:S01]  /*5170*/  ISETP.GT.U32.AND P0, PT, R2.reuse, R45, PT ;  /* 0x0000002d0200720c */ /* 0x040fe20003f04070 */
[----:B------:R-:W-:Y:S02]  /*5180*/  IMAD R67, R2, R47, R67 ;  /* 0x0000002f02437224 */ /* 0x000fe400078e0243 */
[----:B------:R-:W-:-:S04]  /*5190*/  IMAD.HI.U32 R46, R7, R49, RZ ;  /* 0x00000031072e7227 */ /* 0x000fc800078e00ff */
[----:B------:R-:W-:Y:S01]  /*51a0*/  @!P3 IMAD.IADD R63, R63, 0x1, -R2 ;  /* 0x000000013f3fb824 */ /* 0x000fe200078e0a02 */
[----:B------:R-:W-:Y:S01]  /*51b0*/  ISETP.GT.U32.AND P3, PT, R2, R67, PT ;  /* 0x000000430200720c */ /* 0x000fe20003f64070 */
[----:B------:R-:W-:-:S04]  /*51c0*/  IMAD.HI.U32 R47, R7, R50, RZ ;  /* 0x00000032072f7227 */ /* 0x000fc800078e00ff */
[----:B------:R-:W-:Y:S02]  /*51d0*/  IMAD.MOV R46, RZ, RZ, -R46 ;  /* 0x000000ffff2e7224 */ /* 0x000fe400078e0a2e */
[----:B------:R-:W-:Y:S02]  /*51e0*/  IMAD.MOV.U32 R98, RZ, RZ, R51 ;  /* 0x000000ffff627224 */ /* 0x000fe400078e0033 */
[----:B------:R-:W-:Y:S02]  /*51f0*/  IMAD.MOV R51, RZ, RZ, -R47 ;  /* 0x000000ffff337224 */ /* 0x000fe400078e0a2f */
[C---:B------:R-:W-:Y:S02]  /*5200*/  IMAD R47, R2.reuse, R46, R49 ;  /* 0x0000002e022f7224 */ /* 0x040fe400078e0231 */
[----:B------:R-:W-:Y:S01]  /*5210*/  @!P2 IMAD.MOV R98, RZ, RZ, -R98 ;  /* 0x000000ffff62a224 */ /* 0x000fe200078e0a62 */
[C---:B------:R-:W-:Y:S01]  /*5220*/  ISETP.GT.U32.AND P2, PT, R2.reuse, R63, PT ;  /* 0x0000003f0200720c */ /* 0x040fe20003f44070 */
[--C-:B------:R-:W-:Y:S01]  /*5230*/  @!P0 IMAD.IADD R45, R45, 0x1, -R2.reuse ;  /* 0x000000012d2d8824 */ /* 0x100fe200078e0a02 */
[----:B------:R-:W-:Y:S01]  /*5240*/  ISETP.GT.U32.AND P0, PT, R2, R47, PT ;  /* 0x0000002f0200720c */ /* 0x000fe20003f04070 */
[----:B------:R-:W-:-:S02]  /*5250*/  @!P3 IMAD.IADD R67, R67, 0x1, -R2 ;  /* 0x000000014343b824 */ /* 0x000fc400078e0a02 */
[C---:B------:R-:W-:Y:S02]  /*5260*/  IMAD R49, R2.reuse, R51, R50 ;  /* 0x0000003302317224 */ /* 0x040fe400078e0232 */
[----:B------:R-:W-:Y:S01]  /*5270*/  @!P5 IMAD.MOV R96, RZ, RZ, -R96 ;  /* 0x000000ffff60d224 */ /* 0x000fe200078e0a60 */
[----:B------:R-:W-:Y:S01]  /*5280*/  ISETP.GT.U32.AND P3, PT, R2, R67, PT ;  /* 0x000000430200720c */ /* 0x000fe20003f64070 */
[----:B------:R-:W-:Y:S01]  /*5290*/  VIADD R64, R52, 0x4e ;  /* 0x0000004e34407836 */ /* 0x000fe20000000000 */
[----:B------:R-:W-:Y:S01]  /*52a0*/  ISETP.GT.U32.AND P5, PT, R2, R65, PT ;  /* 0x000000410200720c */ /* 0x000fe20003fa4070 */
[----:B------:R-:W-:Y:S02]  /*52b0*/  VIADD R66, R52, 0x3e ;  /* 0x0000003e34427836 */ /* 0x000fe40000000000 */
[--C-:B------:R-:W-:Y:S01]  /*52c0*/  @!P2 IMAD.IADD R63, R63, 0x1, -R2.reuse ;  /* 0x000000013f3fa824 */ /* 0x100fe200078e0a02 */
[C---:B------:R-:W-:Y:S01]  /*52d0*/  ISETP.GT.U32.AND P2, PT, R2.reuse, R71, PT ;  /* 0x000000470200720c */ /* 0x040fe20003f44070 */
[----:B------:R-:W-:Y:S01]  /*52e0*/  @!P0 IMAD.IADD R47, R47, 0x1, -R2 ;  /* 0x000000012f2f8824 */ /* 0x000fe200078e0a02 */
[----:B------:R-:W-:Y:S01]  /*52f0*/  ISETP.GT.U32.AND P0, PT, R2, R49, PT ;  /* 0x000000310200720c */ /* 0x000fe20003f04070 */
[C---:B------:R-:W-:Y:S01]  /*5300*/  VIADD R68, R52.reuse, 0x2e ;  /* 0x0000002e34447836 */ /* 0x040fe20000000000 */
[----:B------:R-:W-:Y:S01]  /*5310*/  IABS R51, R64 ;  /* 0x0000004000337213 */ /* 0x000fe20000000000 */
[----:B------:R-:W-:-:S02]  /*5320*/  VIADD R70, R52, 0x1e ;  /* 0x0000001e34467836 */ /* 0x000fc40000000000 */
[--C-:B------:R-:W-:Y:S01]  /*5330*/  @!P3 IMAD.IADD R67, R67, 0x1, -R2.reuse ;  /* 0x000000014343b824 */ /* 0x100fe200078e0a02 */
[----:B------:R-:W-:Y:S01]  /*5340*/  ISETP.GE.AND P3, PT, R54, RZ, PT ;  /* 0x000000ff3600720c */ /* 0x000fe20003f66270 */
[----:B------:R-:W-:Y:S01]  /*5350*/  VIADD R52, R52, 0xe ;  /* 0x0000000e34347836 */ /* 0x000fe20000000000 */
[----:B------:R-:W-:Y:S01]  /*5360*/  IABS R54, R66 ;  /* 0x0000004200367213 */ /* 0x000fe20000000000 */
[--C-:B------:R-:W-:Y:S01]  /*5370*/  @!P5 IMAD.IADD R65, R65, 0x1, -R2.reuse ;  /* 0x000000014141d824 */ /* 0x100fe200078e0a02 */
[----:B------:R-:W-:Y:S01]  /*5380*/  IABS R56, R68 ;  /* 0x0000004400387213 */ /* 0x000fe20000000000 */
[--C-:B------:R-:W-:Y:S01]  /*5390*/  @!P2 IMAD.IADD R71, R71, 0x1, -R2.reuse ;  /* 0x000000014747a824 */ /* 0x100fe200078e0a02 */
[----:B------:R-:W-:Y:S01]  /*53a0*/  ISETP.GE.AND P5, PT, R53, RZ, PT ;  /* 0x000000ff3500720c */ /* 0x000fe20003fa6270 */
[----:B------:R-:W-:Y:S01]  /*53b0*/  @!P0 IMAD.IADD R49, R49, 0x1, -R2 ;  /* 0x0000000131318824 */ /* 0x000fe200078e0a02 */
[----:B------:R-:W-:Y:S01]  /*53c0*/  ISETP.GE.AND P2, PT, R55, RZ, PT ;  /* 0x000000ff3700720c */ /* 0x000fe20003f46270 */
[----:B------:R-:W-:Y:S01]  /*53d0*/  IMAD.HI.U32 R46, R7, R51, RZ ;  /* 0x00000033072e7227 */ /* 0x000fe200078e00ff */
[----:B------:R-:W-:-:S02]  /*53e0*/  IABS R58, R70 ;  /* 0x00000046003a7213 */ /* 0x000fc40000000000 */
[----:B------:R-:W-:Y:S01]  /*53f0*/  ISETP.GT.U32.AND P0, PT, R2, R69, PT ;  /* 0x000000450200720c */ /* 0x000fe20003f04070 */
[----:B------:R-:W-:Y:S01]  /*5400*/  IMAD.HI.U32 R48, R7, R54, RZ ;  /* 0x0000003607307227 */ /* 0x000fe200078e00ff */
[----:B------:R-:W-:-:S03]  /*5410*/  IABS R57, R52 ;  /* 0x0000003400397213 */ /* 0x000fc60000000000 */
[----:B------:R-:W-:Y:S02]  /*5420*/  IMAD.MOV.U32 R100, RZ, RZ, R59 ;  /* 0x000000ffff647224 */ /* 0x000fe400078e003b */
[----:B------:R-:W-:Y:S01]  /*5430*/  @!P4 IMAD.MOV R61, RZ, RZ, -R61 ;  /* 0x000000ffff3dc224 */ /* 0x000fe200078e0a3d */
[----:B------:R-:W-:Y:S01]  /*5440*/  ISETP.GT.U32.AND P4, PT, R2, R45, PT ;  /* 0x0000002d0200720c */ /* 0x000fe20003f84070 */
[----:B------:R-:W-:-:S04]  /*5450*/  IMAD.HI.U32 R50, R7, R56, RZ ;  /* 0x0000003807327227 */ /* 0x000fc800078e00ff */
[----:B------:R-:W-:Y:S02]  /*5460*/  IMAD.MOV R53, RZ, RZ, -R46 ;  /* 0x000000ffff357224 */ /* 0x000fe400078e0a2e */
[----:B------:R-:W-:-:S04]  /*5470*/  IMAD.HI.U32 R46, R7, R58, RZ ;  /* 0x0000003a072e7227 */ /* 0x000fc800078e00ff */
[----:B------:R-:W-:Y:S02]  /*5480*/  IMAD.MOV R55, RZ, RZ, -R48 ;  /* 0x000000ffff377224 */ /* 0x000fe400078e0a30 */
[----:B------:R-:W-:Y:S02]  /*5490*/  IMAD.MOV.U32 R48, RZ, RZ, R57 ;  /* 0x000000ffff307224 */ /* 0x000fe400078e0039 */
[----:B------:R-:W-:Y:S01]  /*54a0*/  @!P1 IMAD.MOV R100, RZ, RZ, -R100 ;  /* 0x000000ffff649224 */ /* 0x000fe200078e0a64 */
[C---:B------:R-:W-:Y:S01]  /*54b0*/  ISETP.GT.U32.AND P1, PT, R2.reuse, R71, PT ;  /* 0x000000470200720c */ /* 0x040fe20003f24070 */
[----:B------:R-:W-:Y:S02]  /*54c0*/  IMAD R51, R2, R53, R51 ;  /* 0x0000003502337224 */ /* 0x000fe400078e0233 */
[----:B------:R-:W-:Y:S01]  /*54d0*/  IMAD.MOV R57, RZ, RZ, -R50 ;  /* 0x000000ffff397224 */ /* 0x000fe200078e0a32 */
[----:B------:R-:W-:Y:S01]  /*54e0*/  IABS R50, R6 ;  /* 0x0000000600327213 */ /* 0x000fe20000000000 */
[----:B------:R-:W-:-:S02]  /*54f0*/  IMAD.MOV R73, RZ, RZ, -R46 ;  /* 0x000000ffff497224 */ /* 0x000fc400078e0a2e */
[C---:B------:R-:W-:Y:S02]  /*5500*/  IMAD R53, R2.reuse, R55, R54 ;  /* 0x0000003702357224 */ /* 0x040fe400078e0236 */
[----:B------:R-:W-:Y:S01]  /*5510*/  @!P3 IMAD.MOV R65, RZ, RZ, -R65 ;  /* 0x000000ffff41b224 */ /* 0x000fe200078e0a41 */
[----:B------:R-:W-:Y:S01]  /*5520*/  ISETP.GT.U32.AND P3, PT, R2, R47, PT ;  /* 0x0000002f0200720c */ /* 0x000fe20003f64070 */
[----:B------:R-:W-:-:S04]  /*5530*/  IMAD.HI.U32 R46, R7, R48, RZ ;  /* 0x00000030072e7227 */ /* 0x000fc800078e00ff */
[C---:B------:R-:W-:Y:S02]  /*5540*/  IMAD R55, R2.reuse, R57, R56 ;  /* 0x0000003902377224 */ /* 0x040fe400078e0238 */
[C---:B------:R-:W-:Y:S02]  /*5550*/  IMAD R57, R2.reuse, R73, R58 ;  /* 0x0000004902397224 */ /* 0x040fe400078e023a */
[----:B------:R-:W-:Y:S01]  /*5560*/  @!P5 IMAD.MOV R63, RZ, RZ, -R63 ;  /* 0x000000ffff3fd224 */ /* 0x000fe200078e0a3f */
[C---:B------:R-:W-:Y:S01]  /*5570*/  ISETP.GT.U32.AND P5, PT, R2.reuse, R49, PT ;  /* 0x000000310200720c */ /* 0x040fe20003fa4070 */
[----:B------:R-:W-:Y:S01]  /*5580*/  @!P2 IMAD.MOV R67, RZ, RZ, -R67 ;  /* 0x000000ffff43a224 */ /* 0x000fe200078e0a43 */
[C---:B------:R-:W-:Y:S01]  /*5590*/  ISETP.GT.U32.AND P2, PT, R2.reuse, R51, PT ;  /* 0x000000330200720c */ /* 0x040fe20003f44070 */
[----:B------:R-:W-:Y:S01]  /*55a0*/  @!P0 IMAD.IADD R69, R69, 0x1, -R2 ;  /* 0x0000000145458824 */ /* 0x000fe200078e0a02 */
[----:B------:R-:W-:Y:S01]  /*55b0*/  ISETP.GT.U32.AND P0, PT, R2, R53, PT ;  /* 0x000000350200720c */ /* 0x000fe20003f04070 */
[----:B------:R-:W-:-:S02]  /*55c0*/  IMAD.MOV R59, RZ, RZ, -R46 ;  /* 0x000000ffff3b7224 */ /* 0x000fc400078e0a2e */
[----:B------:R-:W-:Y:S01]  /*55d0*/  @!P4 IMAD.IADD R45, R45, 0x1, -R2 ;  /* 0x000000012d2dc824 */ /* 0x000fe200078e0a02 */
[C---:B------:R-:W-:Y:S01]  /*55e0*/  ISETP.GT.U32.AND P4, PT, R2.reuse, R57, PT ;  /* 0x000000390200720c */ /* 0x040fe20003f84070 */
[----:B------:R-:W-:Y:S02]  /*55f0*/  IMAD R59, R2, R59, R48 ;  /* 0x0000003b023b7224 */ /* 0x000fe400078e0230 */
[----:B------:R-:W-:-:S04]  /*5600*/  IMAD.HI.U32 R7, R7, R50, RZ ;  /* 0x0000003207077227 */ /* 0x000fc800078e00ff */
[--C-:B------:R-:W-:Y:S01]  /*5610*/  @!P1 IMAD.IADD R71, R71, 0x1, -R2.reuse ;  /* 0x0000000147479824 */ /* 0x100fe200078e0a02 */
[C---:B------:R-:W-:Y:S01]  /*5620*/  ISETP.GT.U32.AND P1, PT, R2.reuse, R55, PT ;  /* 0x000000370200720c */ /* 0x040fe20003f24070 */
[----:B------:R-:W-:Y:S02]  /*5630*/  IMAD.MOV R7, RZ, RZ, -R7 ;  /* 0x000000ffff077224 */ /* 0x000fe400078e0a07 */
[--C-:B------:R-:W-:Y:S01]  /*5640*/  @!P3 IMAD.IADD R47, R47, 0x1, -R2.reuse ;  /* 0x000000012f2fb824 */ /* 0x100fe200078e0a02 */
[----:B------:R-:W-:Y:S01]  /*5650*/  ISETP.GT.U32.AND P3, PT, R2, R59, PT ;  /* 0x0000003b0200720c */ /* 0x000fe20003f64070 */
[--C-:B------:R-:W-:Y:S01]  /*5660*/  @!P5 IMAD.IADD R49, R49, 0x1, -R2.reuse ;  /* 0x000000013131d824 */ /* 0x100fe200078e0a02 */
[----:B------:R-:W-:Y:S01]  /*5670*/  ISETP.GE.AND P5, PT, R72, RZ, PT ;  /* 0x000000ff4800720c */ /* 0x000fe20003fa6270 */
[----:B------:R-:W-:Y:S01]  /*5680*/  @!P2 IMAD.IADD R51, R51, 0x1, -R2 ;  /* 0x000000013333a824 */ /* 0x000fe200078e0a02 */
[----:B------:R-:W-:Y:S01]  /*5690*/  ISETP.GE.AND P2, PT, R74, RZ, PT ;  /* 0x000000ff4a00720c */ /* 0x000fe20003f46270 */
[----:B------:R-:W-:-:S02]  /*56a0*/  IMAD R7, R2, R7, R50 ;  /* 0x0000000702077224 */ /* 0x000fc400078e0232 */
[--C-:B------:R-:W-:Y:S01]  /*56b0*/  @!P0 IMAD.IADD R53, R53, 0x1, -R2.reuse ;  /* 0x0000000135358824 */ /* 0x100fe200078e0a02 */
[----:B------:R-:W-:Y:S01]  /*56c0*/  ISETP.GE.AND P0, PT, R60, RZ, PT ;  /* 0x000000ff3c00720c */ /* 0x000fe20003f06270 */
[--C-:B------:R-:W-:Y:S01]  /*56d0*/  @!P4 IMAD.IADD R57, R57, 0x1, -R2.reuse ;  /* 0x000000013939c824 */ /* 0x100fe200078e0a02 */
[----:B------:R-:W-:Y:S01]  /*56e0*/  ISETP.GT.U32.AND P4, PT, R2, R7, PT ;  /* 0x000000070200720c */ /* 0x000fe20003f84070 */
[--C-:B------:R-:W-:Y:S01]  /*56f0*/  @!P1 IMAD.IADD R55, R55, 0x1, -R2.reuse ;  /* 0x0000000137379824 */ /* 0x100fe200078e0a02 */
[----:B------:R-:W-:Y:S01]  /*5700*/  ISETP.GE.AND P1, PT, R62, RZ, PT ;  /* 0x000000ff3e00720c */ /* 0x000fe20003f26270 */
[----:B------:R-:W-:Y:S01]  /*5710*/  @!P3 IMAD.IADD R59, R59, 0x1, -R2 ;  /* 0x000000013b3bb824 */ /* 0x000fe200078e0a02 */
[C---:B------:R-:W-:Y:S01]  /*5720*/  ISETP.GT.U32.AND P3, PT, R2.reuse, R51, PT ;  /* 0x000000330200720c */ /* 0x040fe20003f64070 */
[----:B------:R-:W-:Y:S02]  /*5730*/  IMAD.MOV.U32 R50, RZ, RZ, R47 ;  /* 0x000000ffff327224 */ /* 0x000fe400078e002f */
[----:B------:R-:W-:Y:S01]  /*5740*/  @!P5 IMAD.MOV R69, RZ, RZ, -R69 ;  /* 0x000000ffff45d224 */ /* 0x000fe200078e0a45 */
[C---:B------:R-:W-:Y:S01]  /*5750*/  ISETP.GT.U32.AND P5, PT, R2.reuse, R55, PT ;  /* 0x000000370200720c */ /* 0x040fe20003fa4070 */
[----:B------:R-:W-:Y:S01]  /*5760*/  @!P2 IMAD.MOV R71, RZ, RZ, -R71 ;  /* 0x000000ffff47a224 */ /* 0x000fe200078e0a47 */
[C---:B------:R-:W-:Y:S01]  /*5770*/  ISETP.GT.U32.AND P2, PT, R2.reuse, R53, PT ;  /* 0x000000350200720c */ /* 0x040fe20003f44070 */
[----:B------:R-:W-:Y:S01]  /*5780*/  @!P6 IMAD.MOV R45, RZ, RZ, -R45 ;  /* 0x000000ffff2de224 */ /* 0x000fe200078e0a2d */
[C---:B------:R-:W-:Y:S01]  /*5790*/  ISETP.GT.U32.AND P6, PT, R2.reuse, R57, PT ;  /* 0x000000390200720c */ /* 0x040fe20003fc4070 */
[----:B------:R-:W-:Y:S01]  /*57a0*/  @!P0 IMAD.MOV R50, RZ, RZ, -R50 ;  /* 0x000000ffff328224 */ /* 0x000fe200078e0a32 */
[----:B------:R-:W-:Y:S01]  /*57b0*/  ISETP.GT.U32.AND P0, PT, R2, R59, PT ;  /* 0x0000003b0200720c */ /* 0x000fe20003f04070 */
[----:B------:R-:W-:-:S02]  /*57c0*/  IMAD.MOV.U32 R54, RZ, RZ, R49 ;  /* 0x000000ffff367224 */ /* 0x000fc400078e0031 */
[----:B------:R-:W-:Y:S01]  /*57d0*/  @!P4 IMAD.IADD R7, R7, 0x1, -R2 ;  /* 0x000000010707c824 */ /* 0x000fe200078e0a02 */
[----:B------:R-:W-:Y:S01]  /*57e0*/  ISETP.GE.AND P4, PT, R64, RZ, PT ;  /* 0x000000ff4000720c */ /* 0x000fe20003f86270 */
[----:B------:R-:W-:Y:S02]  /*57f0*/  @!P1 IMAD.MOV R54, RZ, RZ, -R54 ;  /* 0x000000ffff369224 */ /* 0x000fe400078e0a36 */
[--C-:B------:R-:W-:Y:S01]  /*5800*/  @!P3 IMAD.IADD R51, R51, 0x1, -R2.reuse ;  /* 0x000000013333b824 */ /* 0x100fe200078e0a02 */
[----:B------:R-:W-:Y:S01]  /*5810*/  ISETP.GT.U32.AND P1, PT, R2, R7, PT ;  /* 0x000000070200720c */ /* 0x000fe20003f24070 */
[--C-:B------:R-:W-:Y:S01]  /*5820*/  @!P2 IMAD.IADD R53, R53, 0x1, -R2.reuse ;  /* 0x000000013535a824 */ /* 0x100fe200078e0a02 */
[----:B------:R-:W-:Y:S01]  /*5830*/  ISETP.GE.AND P3, PT, R66, RZ, PT ;  /* 0x000000ff4200720c */ /* 0x000fe20003f66270 */
[--C-:B------:R-:W-:Y:S01]  /*5840*/  @!P5 IMAD.IADD R55, R55, 0x1, -R2.reuse ;  /* 0x000000013737d824 */ /* 0x100fe200078e0a02 */
[----:B------:R-:W-:Y:S01]  /*5850*/  ISETP.GE.AND P2, PT, R68, RZ, PT ;  /* 0x000000ff4400720c */ /* 0x000fe20003f46270 */
[--C-:B------:R-:W-:Y:S01]  /*5860*/  @!P6 IMAD.IADD R57, R57, 0x1, -R2.reuse ;  /* 0x000000013939e824 */ /* 0x100fe200078e0a02 */
[----:B------:R-:W-:Y:S01]  /*5870*/  ISETP.GE.AND P5, PT, R70, RZ, PT ;  /* 0x000000ff4600720c */ /* 0x000fe20003fa6270 */
[--C-:B------:R-:W-:Y:S01]  /*5880*/  @!P0 IMAD.IADD R59, R59, 0x1, -R2.reuse ;  /* 0x000000013b3b8824 */ /* 0x100fe200078e0a02 */
[----:B------:R-:W-:Y:S01]  /*5890*/  ISETP.GE.AND P6, PT, R52, RZ, PT ;  /* 0x000000ff3400720c */ /* 0x000fe20003fc6270 */
[----:B------:R-:W-:Y:S01]  /*58a0*/  IMAD.MOV.U32 R58, RZ, RZ, R51 ;  /* 0x000000ffff3a7224 */ /* 0x000fe200078e0033 */
[----:B------:R-:W-:Y:S01]  /*58b0*/  ISETP.GE.AND P0, PT, R6, RZ, PT ;  /* 0x000000ff0600720c */ /* 0x000fe20003f06270 */
[----:B------:R-:W-:Y:S01]  /*58c0*/  IMAD R6, R75, UR7, RZ ;  /* 0x000000074b067c24 */ /* 0x000fe2000f8e02ff */
[----:B------:R-:W-:Y:S01]  /*58d0*/  USHF.L.U32 UR7, UR7, 0x6, URZ ;  /* 0x0000000607077899 */ /* 0x000fe2000800063f */
[----:B------:R-:W-:Y:S01]  /*58e0*/  @!P1 IMAD.IADD R7, R7, 0x1, -R2 ;  /* 0x0000000107079824 */ /* 0x000fe200078e0a02 */
[----:B------:R-:W-:Y:S01]  /*58f0*/  ISETP.NE.AND P1, PT, R5, RZ, PT ;  /* 0x000000ff0500720c */ /* 0x000fe20003f25270 */
[----:B------:R-:W-:Y:S01]  /*5900*/  IMAD.MOV.U32 R64, RZ, RZ, R53 ;  /* 0x000000ffff407224 */ /* 0x000fe200078e0035 */
[----:B------:R-:W-:Y:S01]  /*5910*/  LOP3.LUT R5, RZ, R5, RZ, 0x33, !PT ;  /* 0x00000005ff057212 */ /* 0x000fe200078e33ff */
[----:B------:R-:W-:-:S02]  /*5920*/  IMAD.MOV.U32 R74, RZ, RZ, R55 ;  /* 0x000000ffff4a7224 */ /* 0x000fc400078e0037 */
[----:B------:R-:W-:Y:S01]  /*5930*/  IMAD.MOV.U32 R86, RZ, RZ, R57 ;  /* 0x000000ffff567224 */ /* 0x000fe200078e0039 */
[C---:B------:R-:W-:Y:S01]  /*5940*/  SEL R45, R5.reuse, R45, !P1 ;  /* 0x0000002d052d7207 */ /* 0x040fe20004800000 */
[----:B------:R-:W-:Y:S01]  /*5950*/  IMAD.MOV.U32 R102, RZ, RZ, R59 ;  /* 0x000000ffff667224 */ /* 0x000fe200078e003b */
[C---:B------:R-:W-:Y:S01]  /*5960*/  SEL R10, R5.reuse, R10, !P1 ;  /* 0x0000000a050a7207 */ /* 0x040fe20004800000 */
[----:B------:R-:W-:Y:S01]  /*5970*/  @!P4 IMAD.MOV R58, RZ, RZ, -R58 ;  /* 0x000000ffff3ac224 */ /* 0x000fe200078e0a3a */
[C---:B------:R-:W-:Y:S01]  /*5980*/  IADD3 R2, P4, R6.reuse, UR4, RZ ;  /* 0x0000000406027c10 */ /* 0x040fe2000ff9e0ff */
[----:B------:R-:W-:Y:S01]  /*5990*/  @!P3 IMAD.MOV R64, RZ, RZ, -R64 ;  /* 0x000000ffff40b224 */ /* 0x000fe200078e0a40 */
[C---:B------:R-:W-:Y:S01]  /*59a0*/  SEL R46, R5.reuse, R4, !P1 ;  /* 0x00000004052e7207 */ /* 0x040fe20004800000 */
[----:B------:R-:W-:Y:S01]  /*59b0*/  @!P2 IMAD.MOV R74, RZ, RZ, -R74 ;  /* 0x000000ffff4aa224 */ /* 0x000fe200078e0a4a */
[C---:B------:R-:W-:Y:S01]  /*59c0*/  SEL R9, R5.reuse, R9, !P1 ;  /* 0x0000000905097207 */ /* 0x040fe20004800000 */
[----:B------:R-:W-:Y:S01]  /*59d0*/  @!P5 IMAD.MOV R86, RZ, RZ, -R86 ;  /* 0x000000ffff56d224 */ /* 0x000fe200078e0a56 */
[----:B------:R-:W-:Y:S01]  /*59e0*/  LEA.HI.X.SX32 R4, R6, UR5, 0x1, P4 ;  /* 0x0000000506047c11 */ /* 0x000fe2000a0f0eff */
[----:B------:R-:W-:Y:S01]  /*59f0*/  @!P6 IMAD.MOV R102, RZ, RZ, -R102 ;  /* 0x000000ffff66e224 */ /* 0x000fe200078e0a66 */
[----:B------:R-:W-:Y:S01]  /*5a00*/  ULDC UR5, c[0x0][0x240] ;  /* 0x0000900000057ab9 */ /* 0x000fe20000000800 */
[----:B------:R-:W-:Y:S01]  /*5a10*/  @!P0 IMAD.MOV R7, RZ, RZ, -R7 ;  /* 0x000000ffff078224 */ /* 0x000fe200078e0a07 */
[----:B------:R-:W-:Y:S01]  /*5a20*/  SEL R8, R5, R8, !P1 ;  /* 0x0000000805087207 */ /* 0x000fe20004800000 */
[----:B------:R-:W-:Y:S01]  /*5a30*/  IMAD R45, R45, UR5, RZ ;  /* 0x000000052d2d7c24 */ /* 0x000fe2000f8e02ff */
[----:B------:R-:W-:Y:S01]  /*5a40*/  SEL R47, R5, R11, !P1 ;  /* 0x0000000b052f7207 */ /* 0x000fe20004800000 */
[----:B------:R-:W-:Y:S01]  /*5a50*/  IMAD R9, R9, UR5, RZ ;  /* 0x0000000509097c24 */ /* 0x000fe2000f8e02ff */
[C---:B------:R-:W-:Y:S01]  /*5a60*/  SEL R12, R5.reuse, R12, !P1 ;  /* 0x0000000c050c7207 */ /* 0x040fe20004800000 */
[----:B------:R-:W-:Y:S01]  /*5a70*/  IMAD R11, R46, UR5, RZ ;  /* 0x000000052e0b7c24 */ /* 0x000fe2000f8e02ff */
[----:B------:R-:W-:Y:S01]  /*5a80*/  SEL R48, R5, R13, !P1 ;  /* 0x0000000d05307207 */ /* 0x000fe20004800000 */
[----:B------:R-:W-:Y:S01]  /*5a90*/  IMAD R47, R47, UR5, RZ ;  /* 0x000000052f2f7c24 */ /* 0x000fe2000f8e02ff */
[C---:B------:R-:W-:Y:S01]  /*5aa0*/  SEL R14, R5.reuse, R14, !P1 ;  /* 0x0000000e050e7207 */ /* 0x040fe20004800000 */
[----:B------:R-:W-:Y:S01]  /*5ab0*/  IMAD R13, R12, UR5, RZ ;  /* 0x000000050c0d7c24 */ /* 0x000fe2000f8e02ff */
[C---:B------:R-:W-:Y:S01]  /*5ac0*/  SEL R16, R5.reuse, R16, !P1 ;  /* 0x0000001005107207 */ /* 0x040fe20004800000 */
[----:B------:R-:W-:Y:S01]  /*5ad0*/  ULDC UR4, c[0x0][0x234] ;  /* 0x00008d0000047ab9 */ /* 0x000fe20000000800 */
[C---:B------:R-:W-:Y:S01]  /*5ae0*/  SEL R49, R5.reuse, R15, !P1 ;  /* 0x0000000f05317207 */ /* 0x040fe20004800000 */
[----:B------:R-:W-:Y:S01]  /*5af0*/  IMAD R15, R48, UR5, RZ ;  /* 0x00000005300f7c24 */ /* 0x000fe2000f8e02ff */
[----:B------:R-:W-:Y:S01]  /*5b00*/  SEL R51, R5, R17, !P1 ;  /* 0x0000001105337207 */ /* 0x000fe20004800000 */
[----:B------:R-:W-:Y:S01]  /*5b10*/  IMAD R221, R221, UR4, RZ ;  /* 0x00000004dddd7c24 */ /* 0x000fe2000f8e02ff */
[C---:B------:R-:W-:Y:S01]  /*5b20*/  SEL R52, R5.reuse, R19, !P1 ;  /* 0x0000001305347207 */ /* 0x040fe20004800000 */
[----:B------:R-:W-:Y:S01]  /*5b30*/  IMAD R19, R14, UR5, RZ ;  /* 0x000000050e137c24 */ /* 0x000fe2000f8e02ff */
        /* <DEDUP_REMOVED lines=31> */
[----:B------:R-:W-:Y:S01]  /*5d30*/  UMOV UR4, URZ ;  /* 0x0000003f00047c82 */ /* 0x000fe20008000000 */
[----:B------:R-:W-:-:S02]  /*5d40*/  SEL R36, R5, R36, !P1 ;  /* 0x0000002405247207 */ /* 0x000fc40004800000 */
[C---:B------:R-:W-:Y:S01]  /*5d50*/  SEL R66, R5.reuse, R35, !P1 ;  /* 0x0000002305427207 */ /* 0x040fe20004800000 */
[----:B------:R-:W-:Y:S01]  /*5d60*/  IMAD R35, R56, UR5, RZ ;  /* 0x0000000538237c24 */ /* 0x000fe2000f8e02ff */
        /* <DEDUP_REMOVED lines=64> */
[----:B------:R-:W-:Y:S01]  /*6170*/  SEL R116, R5, R7, !P1 ;  /* 0x0000000705747207 */ /* 0x000fe20004800000 */
[----:B------:R-:W-:Y:S01]  /*6180*/  IMAD R5, R10, UR5, RZ ;  /* 0x000000050a057c24 */ /* 0x000fe2000f8e02ff */
[-C--:B------:R-:W-:Y:S01]  /*6190*/  IADD3 R10, P6, R45, R2.reuse, RZ ;  /* 0x000000022d0a7210 */ /* 0x080fe20007fde0ff */
[----:B------:R-:W-:Y:S01]  /*61a0*/  IMAD R7, R8, UR5, RZ ;  /* 0x0000000508077c24 */ /* 0x000fe2000f8e02ff */
[-C--:B------:R-:W-:Y:S01]  /*61b0*/  IADD3 R6, P3, R9, R2.reuse, RZ ;  /* 0x0000000209067210 */ /* 0x080fe20007f7e0ff */
[----:B------:R-:W-:Y:S01]  /*61c0*/  IMAD R101, R86, UR5, RZ ;  /* 0x0000000556657c24 */ /* 0x000fe2000f8e02ff */
[----:B------:R-:W-:Y:S01]  /*61d0*/  IADD3 R8, P5, R5, R2, RZ ;  /* 0x0000000205087210 */ /* 0x000fe20007fbe0ff */
[----:B------:R0:W-:Y:S01]  /*61e0*/  STL [R1+0x894], R10 ;  /* 0x0008940a01007387 */ /* 0x0001e20000100800 */
[----:B------:R-:W-:-:S02]  /*61f0*/  IMAD R115, R100, UR5, RZ ;  /* 0x0000000564737c24 */ /* 0x000fc4000f8e02ff */
[----:B------:R-:W-:Y:S01]  /*6200*/  LEA.HI.X.SX32 R5, R5, R4, 0x1, P5 ;  /* 0x0000000405057211 */ /* 0x000fe200028f0eff */
[----:B------:R1:W-:Y:S01]  /*6210*/  STL [R1+0x89c], R8 ;  /* 0x00089c0801007387 */ /* 0x0003e20000100800 */
[----:B------:R-:W-:Y:S02]  /*6220*/  IMAD R117, R102, UR5, RZ ;  /* 0x0000000566757c24 */ /* 0x000fe4000f8e02ff */
[----:B------:R-:W-:Y:S01]  /*6230*/  IMAD R119, R104, UR5, RZ ;  /* 0x0000000568777c24 */ /* 0x000fe2000f8e02ff */
[----:B------:R2:W-:Y:S01]  /*6240*/  STL [R1+0x8a4], R6 ;  /* 0x0008a40601007387 */ /* 0x0005e20000100800 */
[----:B------:R-:W-:Y:S01]  /*6250*/  IMAD R121, R106, UR5, RZ ;  /* 0x000000056a797c24 */ /* 0x000fe2000f8e02ff */
[-C--:B0-----:R-:W-:Y:S01]  /*6260*/  IADD3 R10, P2, R7, R2.reuse, RZ ;  /* 0x00000002070a7210 */ /* 0x081fe20007f5e0ff */
[----:B------:R-:W-:Y:S02]  /*6270*/  IMAD R123, R108, UR5, RZ ;  /* 0x000000056c7b7c24 */ /* 0x000fe4000f8e02ff */
[----:B------:R-:W-:Y:S01]  /*6280*/  IMAD R125, R110, UR5, RZ ;  /* 0x000000056e7d7c24 */ /* 0x000fe2000f8e02ff */
[----:B-1----:R-:W-:Y:S01]  /*6290*/  IADD3 R8, P1, R11, R2, RZ ;  /* 0x000000020b087210 */ /* 0x002fe20007f3e0ff */
[----:B------:R0:W-:Y:S01]  /*62a0*/  STL [R1+0x8ac], R10 ;  /* 0x0008ac0a01007387 */ /* 0x0001e20000100800 */
[----:B------:R-:W-:Y:S01]  /*62b0*/  LEA.HI.X.SX32 R7, R7, R4, 0x1, P2 ;  /* 0x0000000407077211 */ /* 0x000fe200010f0eff */
[----:B------:R-:W-:Y:S01]  /*62c0*/  IMAD R127, R112, UR5, RZ ;  /* 0x00000005707f7c24 */ /* 0x000fe2000f8e02ff */
[----:B--2---:R-:W-:Y:S01]  /*62d0*/  IADD3 R6, P0, R47, R2, RZ ;  /* 0x000000022f067210 */ /* 0x004fe20007f1e0ff */
[----:B------:R1:W-:Y:S01]  /*62e0*/  STL [R1+0x8b4], R8 ;  /* 0x0008b40801007387 */ /* 0x0003e20000100800 */
[----:B------:R-:W-:-:S02]  /*62f0*/  IMAD R129, R114, UR5, RZ ;  /* 0x0000000572817c24 */ /* 0x000fc4000f8e02ff */
[----:B------:R-:W-:Y:S01]  /*6300*/  IMAD R131, R116, UR5, RZ ;  /* 0x0000000574837c24 */ /* 0x000fe2000f8e02ff */
[----:B------:R2:W-:Y:S01]  /*6310*/  STL [R1+0x8bc], R6 ;  /* 0x0008bc0601007387 */ /* 0x0005e20000100800 */
[----:B------:R-:W-:Y:S01]  /*6320*/  ULDC UR5, c[0x0][0x238] ;  /* 0x00008e0000057ab9 */ /* 0x000fe20000000800 */
[----:B0-----:R-:W-:Y:S01]  /*6330*/  IADD3 R10, P4, R13, R2, RZ ;  /* 0x000000020d0a7210 */ /* 0x001fe20007f9e0ff */
[----:B------:R-:W-:Y:S01]  /*6340*/  UIMAD UR5, UR5, 0x16, URZ ;  /* 0x00000016050578a4 */ /* 0x000fe2000f8e023f */
[----:B-1----:R-:W-:-:S03]  /*6350*/  LEA.HI.X.SX32 R8, R45, R4, 0x1, P6 ;  /* 0x000000042d087211 */ /* 0x002fc600030f0eff */
[----:B------:R-:W-:Y:S01]  /*6360*/  STL [R1+0x8c4], R10 ;  /* 0x0008c40a01007387 */ /* 0x000fe20000100800 */
[----:B------:R-:W-:Y:S02]  /*6370*/  CS2R R44, SRZ ;  /* 0x00000000002c7805 */ /* 0x000fe4000001ff00 */
[-C--:B--2---:R-:W-:Y:S01]  /*6380*/  IADD3 R6, P6, R15, R2.reuse, RZ ;  /* 0x000000020f067210 */ /* 0x084fe20007fde0ff */
[----:B------:R0:W-:Y:S04]  /*6390*/  STL [R1+0x890], R8 ;  /* 0x0008900801007387 */ /* 0x0001e80000100800 */
[----:B------:R1:W-:Y:S04]  /*63a0*/  STL [R1+0x8cc], R6 ;  /* 0x0008cc0601007387 */ /* 0x0003e80000100800 */
[----:B------:R2:W-:Y:S01]  /*63b0*/  STL [R1+0x898], R5 ;  /* 0x0008980501007387 */ /* 0x0005e20000100800 */
[----:B0-----:R-:W-:-:S02]  /*63c0*/  IADD3 R8, P5, R17, R2, RZ ;  /* 0x0000000211087210 */ /* 0x001fc40007fbe0ff */
[----:B-1----:R-:W-:-:S03]  /*63d0*/  LEA.HI.X.SX32 R6, R9, R4, 0x1, P3 ;  /* 0x0000000409067211 */ /* 0x002fc600018f0eff */
[----:B------:R-:W-:Y:S01]  /*63e0*/  STL [R1+0x8d4], R8 ;  /* 0x0008d40801007387 */ /* 0x000fe20000100800 */
[----:B--2---:R-:W-:-:S03]  /*63f0*/  IADD3 R5, P3, R19, R2, RZ ;  /* 0x0000000213057210 */ /* 0x004fc60007f7e0ff */
[----:B------:R0:W-:Y:S04]  /*6400*/  STL [R1+0x8a0], R6 ;  /* 0x0008a00601007387 */ /* 0x0001e80000100800 */
[----:B------:R1:W-:Y:S04]  /*6410*/  STL [R1+0x8dc], R5 ;  /* 0x0008dc0501007387 */ /* 0x0003e80000100800 */
[----:B------:R2:W-:Y:S01]  /*6420*/  STL [R1+0x8a8], R7 ;  /* 0x0008a80701007387 */ /* 0x0005e20000100800 */
[----:B0-----:R-:W-:Y:S02]  /*6430*/  IADD3 R6, P2, R21, R2, RZ ;  /* 0x0000000215067210 */ /* 0x001fe40007f5e0ff */
[----:B-1----:R-:W-:-:S03]  /*6440*/  LEA.HI.X.SX32 R5, R11, R4, 0x1, P1 ;  /* 0x000000040b057211 */ /* 0x002fc600008f0eff */
[----:B------:R0:W-:Y:S01]  /*6450*/  STL [R1+0x8e4], R6 ;  /* 0x0008e40601007387 */ /* 0x0001e20000100800 */
[----:B--2---:R-:W-:-:S03]  /*6460*/  IADD3 R7, P1, R49, R2, RZ ;  /* 0x0000000231077210 */ /* 0x004fc60007f3e0ff */
[----:B------:R1:W-:Y:S04]  /*6470*/  STL [R1+0x8b0], R5 ;  /* 0x0008b00501007387 */ /* 0x0003e80000100800 */
[----:B------:R2:W-:Y:S01]  /*6480*/  STL [R1+0x8ec], R7 ;  /* 0x0008ec0701007387 */ /* 0x0005e20000100800 */
[----:B0-----:R-:W-:Y:S02]  /*6490*/  LEA.HI.X.SX32 R6, R47, R4, 0x1, P0 ;  /* 0x000000042f067211 */ /* 0x001fe400000f0eff */
[----:B------:R-:W-:Y:S02]  /*64a0*/  CS2R R46, SRZ ;  /* 0x00000000002e7805 */ /* 0x000fe4000001ff00 */
[----:B-1----:R-:W-:Y:S01]  /*64b0*/  IADD3 R5, P0, R51, R2, RZ ;  /* 0x0000000233057210 */ /* 0x002fe20007f1e0ff */
[----:B------:R0:W-:Y:S01]  /*64c0*/  STL [R1+0x8b8], R6 ;  /* 0x0008b80601007387 */ /* 0x0001e20000100800 */
[----:B--2---:R-:W-:-:S03]  /*64d0*/  LEA.HI.X.SX32 R7, R13, R4, 0x1, P4 ;  /* 0x000000040d077211 */ /* 0x004fc600020f0eff */
        /* <DEDUP_REMOVED lines=9> */
[----:B-1----:R-:W-:-:S03]  /*6570*/  IADD3 R5, P5, R27, R2, RZ ;  /* 0x000000021b057210 */ /* 0x002fc60007fbe0ff */
        /* <DEDUP_REMOVED lines=15> */
[----:B------:R1:W-:Y:S01]  /*6670*/  STL [R1+0x924], R5 ;  /* 0x0009240501007387 */ /* 0x0003e20000100800 */
[----:B------:R-:W-:-:S03]  /*6680*/  CS2R R50, SRZ ;  /* 0x0000000000327805 */ /* 0x000fc6000001ff00 */
        /* <DEDUP_REMOVED lines=18> */
[----:B------:R-:W-:Y:S02]  /*67b0*/  CS2R R28, SRZ ;  /* 0x00000000001c7805 */ /* 0x000fe4000001ff00 */
[----:B--2---:R-:W-:Y:S01]  /*67c0*/  IADD3 R7, P3, R57, R2, RZ ;  /* 0x0000000239077210 */ /* 0x004fe20007f7e0ff */
[----:B------:R1:W-:Y:S04]  /*67d0*/  STL [R1+0x910], R5 ;  /* 0x0009100501007387 */ /* 0x0003e80000100800 */
[----:B------:R2:W-:Y:S01]  /*67e0*/  STL [R1+0x94c], R7 ;  /* 0x00094c0701007387 */ /* 0x0005e20000100800 */
[----:B0-----:R-:W-:Y:S02]  /*67f0*/  LEA.HI.X.SX32 R6, R53, R4, 0x1, P2 ;  /* 0x0000000435067211 */ /* 0x001fe400010f0eff */
[----:B------:R-:W-:-:S02]  /*6800*/  CS2R R52, SRZ ;  /* 0x0000000000347805 */ /* 0x000fc4000001ff00 */
        /* <DEDUP_REMOVED lines=192> */
[----:B------:R-:W-:Y:S01]  /*7410*/  STL [R1+0xa84], R7 ;  /* 0x000a840701007387 */ /* 0x000fe20000100800 */
[----:B0-----:R-:W-:Y:S02]  /*7420*/  LEA.HI.X.SX32 R6, R117, R4, 0x1, P6 ;  /* 0x0000000475067211 */ /* 0x001fe400030f0eff */
[----:B------:R-:W-:-:S02]  /*7430*/  CS2R R116, SRZ ;  /* 0x0000000000747805 */ /* 0x000fc4000001ff00 */
[----:B-1----:R-:W-:Y:S01]  /*7440*/  IADD3 R5, P6, R131, R2, RZ ;  /* 0x0000000283057210 */ /* 0x002fe20007fde0ff */
[----:B------:R0:W-:Y:S01]  /*7450*/  STL [R1+0xa50], R6 ;  /* 0x000a500601007387 */ /* 0x0001e20000100800 */
[-C--:B------:R-:W-:Y:S02]  /*7460*/  LEA.HI.X.SX32 R2, R119, R4.reuse, 0x1, P5 ;  /* 0x0000000477027211 */ /* 0x080fe400028f0eff */
[----:B------:R-:W-:Y:S01]  /*7470*/  CS2R R118, SRZ ;  /* 0x0000000000767805 */ /* 0x000fe2000001ff00 */
[----:B------:R1:W-:Y:S04]  /*7480*/  STL [R1+0xa8c], R5 ;  /* 0x000a8c0501007387 */ /* 0x0003e80000100800 */
[----:B------:R2:W-:Y:S01]  /*7490*/  STL [R1+0xa58], R2 ;  /* 0x000a580201007387 */ /* 0x0005e20000100800 */
[----:B0-----:R-:W-:-:S02]  /*74a0*/  LEA.HI.X.SX32 R6, R121, R4, 0x1, P3 ;  /* 0x0000000479067211 */ /* 0x001fc400018f0eff */
[----:B------:R-:W-:Y:S02]  /*74b0*/  CS2R R120, SRZ ;  /* 0x0000000000787805 */ /* 0x000fe4000001ff00 */
[----:B------:R-:W-:Y:S02]  /*74c0*/  IADD3 R228, P3, R227, UR8, RZ ;  /* 0x00000008e3e47c10 */ /* 0x000fe4000ff7e0ff */
[-C--:B-1----:R-:W-:Y:S01]  /*74d0*/  LEA.HI.X.SX32 R5, R123, R4.reuse, 0x1, P2 ;  /* 0x000000047b057211 */ /* 0x082fe200010f0eff */
[----:B------:R0:W-:Y:S01]  /*74e0*/  STL [R1+0xa60], R6 ;  /* 0x000a600601007387 */ /* 0x0001e20000100800 */
[----:B------:R-:W-:Y:S02]  /*74f0*/  IADD3 R226, P2, R225, UR8, RZ ;  /* 0x00000008e1e27c10 */ /* 0x000fe4000ff5e0ff */
[----:B------:R-:W-:Y:S02]  /*7500*/  CS2R R122, SRZ ;  /* 0x00000000007a7805 */ /* 0x000fe4000001ff00 */
[----:B--2---:R-:W-:Y:S01]  /*7510*/  LEA.HI.X.SX32 R2, R125, R4, 0x1, P1 ;  /* 0x000000047d027211 */ /* 0x004fe200008f0eff */
[----:B------:R1:W-:Y:S01]  /*7520*/  STL [R1+0xa68], R5 ;  /* 0x000a680501007387 */ /* 0x0003e20000100800 */
[----:B------:R-:W-:-:S02]  /*7530*/  IADD3 R224, P1, R223, UR8, RZ ;  /* 0x00000008dfe07c10 */ /* 0x000fc4000ff3e0ff */
[----:B------:R-:W-:Y:S02]  /*7540*/  CS2R R124, SRZ ;  /* 0x00000000007c7805 */ /* 0x000fe4000001ff00 */
[----:B------:R-:W-:Y:S01]  /*7550*/  LEA.HI.X.SX32 R225, R225, UR9, 0x1, P2 ;  /* 0x00000009e1e17c11 */ /* 0x000fe200090f0eff */
[----:B------:R2:W-:Y:S01]  /*7560*/  STL [R1+0xa70], R2 ;  /* 0x000a700201007387 */ /* 0x0005e20000100800 */
[----:B------:R-:W-:Y:S02]  /*7570*/  LEA.HI.X.SX32 R223, R223, UR9, 0x1, P1 ;  /* 0x00000009dfdf7c11 */ /* 0x000fe400088f0eff */
[-C--:B0-----:R-:W-:Y:S02]  /*7580*/  LEA.HI.X.SX32 R6, R127, R4.reuse, 0x1, P0 ;  /* 0x000000047f067211 */ /* 0x081fe400000f0eff */
[----:B------:R-:W-:Y:S02]  /*7590*/  CS2R R126, SRZ ;  /* 0x00000000007e7805 */ /* 0x000fe4000001ff00 */
[----:B------:R-:W-:Y:S01]  /*75a0*/  IADD3 R222, P0, R221, UR8, RZ ;  /* 0x00000008ddde7c10 */ /* 0x000fe2000ff1e0ff */
[----:B------:R-:W-:Y:S01]  /*75b0*/  UIMAD UR8, UR29, 0x32, URZ ;  /* 0x000000321d0878a4 */ /* 0x000fe2000f8e023f */
[----:B-1----:R-:W-:Y:S01]  /*75c0*/  LEA.HI.X.SX32 R5, R129, R4, 0x1, P4 ;  /* 0x0000000481057211 */ /* 0x002fe200020f0eff */
[----:B------:R-:W-:Y:S01]  /*75d0*/  STL [R1+0xa78], R6 ;  /* 0x000a780601007387 */ /* 0x000fe20000100800 */
[----:B------:R-:W-:-:S02]  /*75e0*/  LEA.HI.X.SX32 R221, R221, UR9, 0x1, P0 ;  /* 0x00000009dddd7c11 */ /* 0x000fc400080f0eff */
[----:B------:R-:W-:Y:S02]  /*75f0*/  CS2R R128, SRZ ;  /* 0x0000000000807805 */ /* 0x000fe4000001ff00 */
[----:B--2---:R-:W-:Y:S01]  /*7600*/  LEA.HI.X.SX32 R2, R131, R4, 0x1, P6 ;  /* 0x0000000483027211 */ /* 0x004fe200030f0eff */
[----:B------:R0:W-:Y:S01]  /*7610*/  STL [R1+0xa80], R5 ;  /* 0x000a800501007387 */ /* 0x0001e20000100800 */
[----:B------:R-:W-:Y:S02]  /*7620*/  IADD3 R4, P0, R228, UR53, RZ ;  /* 0x00000035e4047c10 */ /* 0x000fe4000ff1e0ff */
[----:B------:R-:W-:Y:S02]  /*7630*/  CS2R R130, SRZ ;  /* 0x0000000000827805 */ /* 0x000fe4000001ff00 */
[----:B------:R-:W-:Y:S01]  /*7640*/  LEA.HI.X.SX32 R227, R227, UR9, 0x1, P3 ;  /* 0x00000009e3e37c11 */ /* 0x000fe200098f0eff */
[----:B------:R1:W-:Y:S01]  /*7650*/  STL [R1+0xa88], R2 ;  /* 0x000a880201007387 */ /* 0x0003e20000100800 */
[----:B------:R-:W-:Y:S01]  /*7660*/  UIMAD UR9, UR29, 0x36, URZ ;  /* 0x000000361d0978a4 */ /* 0x000fe2000f8e023f */
[----:B0-----:R-:W-:Y:S01]  /*7670*/  IADD3 R5, P1, R226, UR53, RZ ;  /* 0x00000035e2057c10 */ /* 0x001fe2000ff3e0ff */
[----:B-1----:R-:W-:Y:S01]  /*7680*/  IMAD.SHL.U32 R2, R3, 0x8, RZ ;  /* 0x0000000803027824 */ /* 0x002fe200078e00ff */
[----:B------:R-:W-:-:S04]  /*7690*/  IADD3 R3, P2, R224, UR53, RZ ;  /* 0x00000035e0037c10 */ /* 0x000fc8000ff5e0ff */
[----:B------:R0:W-:Y:S04]  /*76a0*/  STL [R1+0x131c], R2 ;  /* 0x00131c0201007387 */ /* 0x0001e80000100800 */
[----:B------:R-:W-:Y:S04]  /*76b0*/  STL [R1+0x71c], RZ ;  /* 0x00071cff01007387 */ /* 0x000fe80000100800 */
[----:B------:R-:W-:Y:S01]  /*76c0*/  STL [R1+0x400], RZ ;  /* 0x000400ff01007387 */ /* 0x000fe20000100800 */
[----:B0-----:R-:W-:-:S03]  /*76d0*/  LOP3.LUT R2, R2, 0x30, RZ, 0xc0, !PT ;  /* 0x0000003002027812 */ /* 0x001fc600078ec0ff */
[----:B------:R-:W-:Y:S04]  /*76e0*/  STL [R1+0x404], RZ ;  /* 0x000404ff01007387 */ /* 0x000fe80000100800 */
        /* <DEDUP_REMOVED lines=254> */
[----:B------:R-:W-:Y:S04]  /*86d0*/  STL [R1], RZ ;  /* 0x000000ff01007387 */ /* 0x000fe80000100800 */
        /* <DEDUP_REMOVED lines=63> */
[----:B------:R0:W-:Y:S04]  /*8ad0*/  STL [R1+0xa94], R4 ;  /* 0x000a940401007387 */ /* 0x0001e80000100800 */
[----:B------:R1:W-:Y:S04]  /*8ae0*/  STL [R1+0xa9c], R5 ;  /* 0x000a9c0501007387 */ /* 0x0003e80000100800 */
[----:B------:R2:W-:Y:S01]  /*8af0*/  STL [R1+0xaa4], R3 ;  /* 0x000aa40301007387 */ /* 0x0005e20000100800 */
[----:B0-----:R-:W-:Y:S01]  /*8b00*/  IADD3 R4, P3, R222, UR53, RZ ;  /* 0x00000035de047c10 */ /* 0x001fe2000ff7e0ff */
[----:B------:R-:W-:Y:S01]  /*8b10*/  UIMAD UR53, UR29, 0x30, URZ ;  /* 0x000000301d3578a4 */ /* 0x000fe2000f8e023f */
[----:B-1----:R-:W-:-:S03]  /*8b20*/  IADD3.X R5, R225, UR15, RZ, P1, !PT ;  /* 0x0000000fe1057c10 */ /* 0x002fc60008ffe4ff */
[----:B------:R0:W-:Y:S01]  /*8b30*/  STL [R1+0xaac], R4 ;  /* 0x000aac0401007387 */ /* 0x0001e20000100800 */
[----:B--2---:R-:W-:-:S05]  /*8b40*/  IADD3.X R3, R227, UR15, RZ, P0, !PT ;  /* 0x0000000fe3037c10 */ /* 0x004fca00087fe4ff */
[----:B------:R1:W-:Y:S01]  /*8b50*/  STL [R1+0xa90], R3 ;  /* 0x000a900301007387 */ /* 0x0003e20000100800 */
[----:B0-----:R-:W-:-:S03]  /*8b60*/  IADD3.X R4, R223, UR15, RZ, P2, !PT ;  /* 0x0000000fdf047c10 */ /* 0x001fc600097fe4ff */
[----:B------:R0:W-:Y:S04]  /*8b70*/  STL [R1+0xa98], R5 ;  /* 0x000a980501007387 */ /* 0x0001e80000100800 */
[----:B------:R2:W-:Y:S01]  /*8b80*/  STL [R1+0xaa0], R4 ;  /* 0x000aa00401007387 */ /* 0x0005e20000100800 */
[----:B-1----:R-:W-:Y:S01]  /*8b90*/  IADD3.X R3, R221, UR15, RZ, P3, !PT ;  /* 0x0000000fdd037c10 */ /* 0x002fe20009ffe4ff */
[----:B------:R-:W-:Y:S02]  /*8ba0*/  USHF.R.S32.HI UR15, URZ, 0x1f, UR49 ;  /* 0x0000001f3f0f7899 */ /* 0x000fe40008011431 */
[----:B0-----:R-:W-:Y:S02]  /*8bb0*/  IADD3 R5, P1, R226, UR49, RZ ;  /* 0x00000031e2057c10 */ /* 0x001fe4000ff3e0ff */
[----:B------:R0:W-:Y:S01]  /*8bc0*/  STL [R1+0xaa8], R3 ;  /* 0x000aa80301007387 */ /* 0x0001e20000100800 */
[----:B--2---:R-:W-:-:S05]  /*8bd0*/  IADD3 R4, P0, R228, UR49, RZ ;  /* 0x00000031e4047c10 */ /* 0x004fca000ff1e0ff */
[----:B------:R1:W-:Y:S01]  /*8be0*/  STL [R1+0xab4], R4 ;  /* 0x000ab40401007387 */ /* 0x0003e20000100800 */
[----:B0-----:R-:W-:-:S03]  /*8bf0*/  IADD3 R3, P2, R224, UR49, RZ ;  /* 0x00000031e0037c10 */ /* 0x001fc6000ff5e0ff */
[----:B------:R0:W-:Y:S04]  /*8c00*/  STL [R1+0xabc], R5 ;  /* 0x000abc0501007387 */ /* 0x0001e80000100800 */
[----:B------:R2:W-:Y:S01]  /*8c10*/  STL [R1+0xac4], R3 ;  /* 0x000ac40301007387 */ /* 0x0005e20000100800 */
[----:B-1----:R-:W-:Y:S01]  /*8c20*/  IADD3 R4, P3, R222, UR49, RZ ;  /* 0x00000031de047c10 */ /* 0x002fe2000ff7e0ff */
[----:B------:R-:W-:Y:S01]  /*8c30*/  UIMAD UR49, UR29, 0x2f, URZ ;  /* 0x0000002f1d3178a4 */ /* 0x000fe2000f8e023f */
[----:B0-----:R-:W-:-:S03]  /*8c40*/  IADD3.X R5, R225, UR15, RZ, P1, !PT ;  /* 0x0000000fe1057c10 */ /* 0x001fc60008ffe4ff */
        /* <DEDUP_REMOVED lines=43> */
[----:B------:R-:W-:Y:S01]  /*8f00*/  UIMAD UR15, UR29, 0x2c, URZ ;  /* 0x0000002c1d0f78a4 */ /* 0x000fe2000f8e023f */
[----:B0-----:R-:W-:-:S03]  /*8f10*/  IADD3 R5, P1, R226, UR51, RZ ;  /* 0x00000033e2057c10 */ /* 0x001fc6000ff3e0ff */
[----:B------:R0:W-:Y:S01]  /*8f20*/  STL [R1+0xb08], R3 ;  /* 0x000b080301007387 */ /* 0x0001e20000100800 */
[----:B--2---:R-:W-:-:S05]  /*8f30*/  IADD3 R4, P0, R228, UR51, RZ ;  /* 0x00000033e4047c10 */ /* 0x004fca000ff1e0ff */
[----:B------:R1:W-:Y:S01]  /*8f40*/  STL [R1+0xb14], R4 ;  /* 0x000b140401007387 */ /* 0x0003e20000100800 */
[----:B0-----:R-:W-:-:S03]  /*8f50*/  IADD3 R3, P2, R224, UR51, RZ ;  /* 0x00000033e0037c10 */ /* 0x001fc6000ff5e0ff */
[----:B------:R0:W-:Y:S04]  /*8f60*/  STL [R1+0xb1c], R5 ;  /* 0x000b1c0501007387 */ /* 0x0001e80000100800 */
[----:B------:R2:W-:Y:S01]  /*8f70*/  STL [R1+0xb24], R3 ;  /* 0x000b240301007387 */ /* 0x0005e20000100800 */
[----:B-1----:R-:W-:Y:S01]  /*8f80*/  IADD3 R4, P3, R222, UR51, RZ ;  /* 0x00000033de047c10 */ /* 0x002fe2000ff7e0ff */
[----:B------:R-:W-:Y:S01]  /*8f90*/  USHF.R.S32.HI UR51, URZ, 0x1f, UR33 ;  /* 0x0000001f3f337899 */ /* 0x000fe20008011421 */
        /* <DEDUP_REMOVED lines=8> */
[----:B------:R-:W-:Y:S01]  /*9020*/  USHF.R.S32.HI UR59, URZ, 0x1f, UR41 ;  /* 0x0000001f3f3b7899 */ /* 0x000fe20008011429 */
        /* <DEDUP_REMOVED lines=188> */
[----:B------:R-:W-:Y:S01]  /*9bf0*/  USHF.L.U32 UR53, UR29, 0x5, URZ ;  /* 0x000000051d357899 */ /* 0x000fe2000800063f */
        /* <DEDUP_REMOVED lines=53> */
[----:B------:R-:W-:Y:S02]  /*9f50*/  USHF.L.U32 UR6, UR29, 0x6, URZ ;  /* 0x000000061d067899 */ /* 0x000fe4000800063f */
[----:B------:R-:W-:Y:S01]  /*9f60*/  UIMAD UR29, UR29, 0x1d, URZ ;  /* 0x0000001d1d1d78a4 */ /* 0x000fe2000f8e023f */
[----:B0-----:R-:W-:Y:S01]  /*9f70*/  IADD3.X R5, R225, UR59, RZ, P1, !PT ;  /* 0x0000003be1057c10 */ /* 0x001fe20008ffe4ff */
        /* <DEDUP_REMOVED lines=10> */
[----:B--2---:R-:W-:-:S02]  /*a020*/  IADD3 R4, P2, R224, UR15, RZ ;  /* 0x0000000fe0047c10 */ /* 0x004fc4000ff5e0ff */
[----:B0-----:R-:W-:-:S05]  /*a030*/  IADD3 R3, P0, R228, UR15, RZ ;  /* 0x0000000fe4037c10 */ /* 0x001fca000ff1e0ff */
[----:B------:R0:W-:Y:S04]  /*a040*/  STL [R1+0xcf4], R3 ;  /* 0x000cf40301007387 */ /* 0x0001e80000100800 */
[----:B------:R1:W-:Y:S04]  /*a050*/  STL [R1+0xcfc], R5 ;  /* 0x000cfc0501007387 */ /* 0x0003e80000100800 */
[----:B------:R2:W-:Y:S01]  /*a060*/  STL [R1+0xd04], R4 ;  /* 0x000d040401007387 */ /* 0x0005e20000100800 */
[----:B0-----:R-:W-:Y:S01]  /*a070*/  IADD3 R3, P3, R222, UR15, RZ ;  /* 0x0000000fde037c10 */ /* 0x001fe2000ff7e0ff */
[----:B------:R-:W-:-:S02]  /*a080*/  USHF.R.S32.HI UR15, URZ, 0x1f, UR55 ;  /* 0x0000001f3f0f7899 */ /* 0x000fc40008011437 */
[----:B------:R-:W-:Y:S01]  /*a090*/  USHF.R.S32.HI UR55, URZ, 0x1f, UR47 ;  /* 0x0000001f3f377899 */ /* 0x000fe2000801142f */
[----:B-1----:R-:W-:Y:S01]  /*a0a0*/  IADD3.X R5, R225, UR59, RZ, P1, !PT ;  /* 0x0000003be1057c10 */ /* 0x002fe20008ffe4ff */
[----:B------:R0:W-:Y:S01]  /*a0b0*/  STL [R1+0xd0c], R3 ;  /* 0x000d0c0301007387 */ /* 0x0001e20000100800 */
[----:B--2---:R-:W-:Y:S02]  /*a0c0*/  IADD3.X R4, R223, UR59, RZ, P2, !PT ;  /* 0x0000003bdf047c10 */ /* 0x004fe400097fe4ff */
[----:B0-----:R-:W-:-:S05]  /*a0d0*/  IADD3.X R3, R227, UR59, RZ, P0, !PT ;  /* 0x0000003be3037c10 */ /* 0x001fca00087fe4ff */
[----:B------:R0:W-:Y:S04]  /*a0e0*/  STL [R1+0xcf0], R3 ;  /* 0x000cf00301007387 */ /* 0x0001e80000100800 */
[----:B------:R1:W-:Y:S04]  /*a0f0*/  STL [R1+0xcf8], R5 ;  /* 0x000cf80501007387 */ /* 0x0003e80000100800 */
[----:B------:R2:W-:Y:S01]  /*a100*/  STL [R1+0xd00], R4 ;  /* 0x000d000401007387 */ /* 0x0005e20000100800 */
[----:B0-----:R-:W-:Y:S01]  /*a110*/  IADD3.X R3, R221, UR59, RZ, P3, !PT ;  /* 0x0000003bdd037c10 */ /* 0x001fe20009ffe4ff */
[----:B------:R-:W-:-:S02]  /*a120*/  USHF.R.S32.HI UR59, URZ, 0x1f, UR33 ;  /* 0x0000001f3f3b7899 */ /* 0x000fc40008011421 */
[----:B-1----:R-:W-:Y:S02]  /*a130*/  IADD3 R5, P1, R226, UR33, RZ ;  /* 0x00000021e2057c10 */ /* 0x002fe4000ff3e0ff */
        /* <DEDUP_REMOVED lines=69> */
[----:B-1----:R-:W-:Y:S02]  /*a590*/  IADD3.X R3, R221, UR59, RZ, P3, !PT ;  /* 0x0000003bdd037c10 */ /* 0x002fe40009ffe4ff */
        /* <DEDUP_REMOVED lines=293> */
[----:B------:R-:W-:Y:S04]  /*b7f0*/  STL [R1+0xf9c], R5 ;  /* 0x000f9c0501007387 */ /* 0x000fe80000100800 */
[----:B------:R0:W-:Y:S01]  /*b800*/  STL [R1+0xfa4], R3 ;  /* 0x000fa40301007387 */ /* 0x0001e20000100800 */
[----:B-1----:R-:W-:Y:S01]  /*b810*/  IADD3 R4, P3, R222, UR39, RZ ;  /* 0x00000027de047c10 */ /* 0x002fe2000ff7e0ff */
[----:B------:R-:W-:-:S04]  /*b820*/  USHF.R.S32.HI UR39, URZ, 0x1f, UR19 ;  /* 0x0000001f3f277899 */ /* 0x000fc80008011413 */
[----:B------:R1:W-:Y:S01]  /*b830*/  STL [R1+0xfac], R4 ;  /* 0x000fac0401007387 */ /* 0x0003e20000100800 */
[----:B0-----:R-:W-:Y:S02]  /*b840*/  SHF.R.S32.HI R3, RZ, 0x6, R0 ;  /* 0x00000006ff037819 */ /* 0x001fe40000011400 */
[----:B------:R-:W-:-:S03]  /*b850*/  IADD3.X R0, R227, UR9, RZ, P0, !PT ;  /* 0x00000009e3007c10 */ /* 0x000fc600087fe4ff */
[----:B------:R0:W-:Y:S01]  /*b860*/  STL [R1+0x1318], R3 ;  /* 0x0013180301007387 */ /* 0x0001e20000100800 */
[----:B-1----:R-:W-:-:S03]  /*b870*/  IADD3.X R4, R225, UR9, RZ, P1, !PT ;  /* 0x00000009e1047c10 */ /* 0x002fc60008ffe4ff */
[----:B------:R1:W-:Y:S04]  /*b880*/  STL [R1+0xf90], R0 ;  /* 0x000f900001007387 */ /* 0x0003e80000100800 */
[----:B------:R2:W-:Y:S01]  /*b890*/  STL [R1+0xf98], R4 ;  /* 0x000f980401007387 */ /* 0x0005e20000100800 */
[----:B0-----:R-:W-:Y:S02]  /*b8a0*/  IADD3.X R3, R223, UR9, RZ, P2, !PT ;  /* 0x00000009df037c10 */ /* 0x001fe400097fe4ff */
[----:B-1----:R-:W-:-:S03]  /*b8b0*/  IADD3.X R0, R221, UR9, RZ, P3, !PT ;  /* 0x00000009dd007c10 */ /* 0x002fc60009ffe4ff */
[----:B------:R0:W-:Y:S01]  /*b8c0*/  STL [R1+0xfa0], R3 ;  /* 0x000fa00301007387 */ /* 0x0001e20000100800 */
[----:B------:R-:W-:Y:S01]  /*b8d0*/  UIADD3 UR9, UP0, UR12, 0x2, URZ ;  /* 0x000000020c097890 */ /* 0x000fe2000ff1e03f */
[----:B--2---:R-:W-:Y:S02]  /*b8e0*/  IADD3 R4, P1, R226, UR5, RZ ;  /* 0x00000005e2047c10 */ /* 0x004fe4000ff3e0ff */
[----:B------:R1:W-:Y:S01]  /*b8f0*/  STL [R1+0xfa8], R0 ;  /* 0x000fa80001007387 */ /* 0x0003e20000100800 */
[----:B------:R-:W-:Y:S02]  /*b900*/  UIADD3.X UR59, UR4, -0x7fffffe0, URZ, UP0, !UPT ;  /* 0x80000020043b7890 */ /* 0x000fe400087fe43f */
[----:B------:R-:W-:Y:S01]  /*b910*/  USHF.R.S32.HI UR4, URZ, 0x1f, UR7 ;  /* 0x0000001f3f047899 */ /* 0x000fe20008011407 */
[----:B0-----:R-:W-:Y:S02]  /*b920*/  IADD3 R3, P0, R228, UR5, RZ ;  /* 0x00000005e4037c10 */ /* 0x001fe4000ff1e0ff */
[----:B-1----:R-:W-:-:S03]  /*b930*/  IADD3 R0, P2, R224, UR5, RZ ;  /* 0x00000005e0007c10 */ /* 0x002fc6000ff5e0ff */
[----:B------:R0:W-:Y:S04]  /*b940*/  STL [R1+0xfb4], R3 ;  /* 0x000fb40301007387 */ /* 0x0001e80000100800 */
[----:B------:R-:W-:Y:S04]  /*b950*/  STL [R1+0xfbc], R4 ;  /* 0x000fbc0401007387 */ /* 0x000fe80000100800 */
[----:B------:R1:W-:Y:S01]  /*b960*/  STL [R1+0xfc4], R0 ;  /* 0x000fc40001007387 */ /* 0x0003e20000100800 */
[----:B0-----:R-:W-:Y:S01]  /*b970*/  IADD3 R3, P3, R222, UR5, RZ ;  /* 0x00000005de037c10 */ /* 0x001fe2000ff7e0ff */
[----:B------:R-:W-:-:S04]  /*b980*/  USHF.R.S32.HI UR5, URZ, 0x1f, UR6 ;  /* 0x0000001f3f057899 */ /* 0x000fc80008011406 */
[----:B------:R0:W-:Y:S01]  /*b990*/  STL [R1+0xfcc], R3 ;  /* 0x000fcc0301007387 */ /* 0x0001e20000100800 */
[----:B-1----:R-:W-:Y:S01]  /*b9a0*/  IMAD R0, R229, 0x40, R2 ;  /* 0x00000040e5007824 */ /* 0x002fe200078e0202 */
[----:B------:R-:W-:-:S04]  /*b9b0*/  IADD3.X R2, R225, UR8, RZ, P1, !PT ;  /* 0x00000008e1027c10 */ /* 0x000fc80008ffe4ff */
[----:B------:R-:W-:Y:S01]  /*b9c0*/  STL [R1+0x6b8], R0 ;  /* 0x0006b80001007387 */ /* 0x000fe20000100800 */
[----:B0-----:R-:W-:-:S05]  /*b9d0*/  IADD3.X R3, R227, UR8, RZ, P0, !PT ;  /* 0x00000008e3037c10 */ /* 0x001fca00087fe4ff */
[----:B------:R0:W-:Y:S04]  /*b9e0*/  STL [R1+0xfb0], R3 ;  /* 0x000fb00301007387 */ /* 0x0001e80000100800 */
[----:B------:R1:W-:Y:S01]  /*b9f0*/  STL [R1+0xfb8], R2 ;  /* 0x000fb80201007387 */ /* 0x0003e20000100800 */
[----:B0-----:R-:W-:Y:S02]  /*ba00*/  IADD3.X R3, R223, UR8, RZ, P2, !PT ;  /* 0x00000008df037c10 */ /* 0x001fe400097fe4ff */
[----:B------:R-:W-:Y:S02]  /*ba10*/  IADD3 R4, P2, R224, UR54, RZ ;  /* 0x00000036e0047c10 */ /* 0x000fe4000ff5e0ff */
[----:B-1----:R-:W-:Y:S01]  /*ba20*/  IADD3.X R2, R221, UR8, RZ, P3, !PT ;  /* 0x00000008dd027c10 */ /* 0x002fe20009ffe4ff */
[----:B------:R0:W-:Y:S01]  /*ba30*/  STL [R1+0xfc0], R3 ;  /* 0x000fc00301007387 */ /* 0x0001e20000100800 */
[----:B------:R-:W-:Y:S01]  /*ba40*/  UMOV UR8, UR9 ;  /* 0x0000000900087c82 */ /* 0x000fe20008000000 */
[----:B------:R-:W-:Y:S01]  /*ba50*/  UMOV UR9, UR59 ;  /* 0x0000003b00097c82 */ /* 0x000fe20008000000 */
[----:B------:R-:W-:Y:S01]  /*ba60*/  ULDC UR59, c[0x0][0x238] ;  /* 0x00008e00003b7ab9 */ /* 0x000fe20000000800 */
[----:B------:R1:W-:Y:S01]  /*ba70*/  STL [R1+0xfc8], R2 ;  /* 0x000fc80201007387 */ /* 0x0003e20000100800 */
[----:B0-----:R-:W-:-:S02]  /*ba80*/  IADD3 R3, P0, R228, UR54, RZ ;  /* 0x00000036e4037c10 */ /* 0x001fc4000ff1e0ff */
[----:B-1----:R-:W-:-:S03]  /*ba90*/  IADD3 R2, P1, R226, UR54, RZ ;  /* 0x00000036e2027c10 */ /* 0x002fc6000ff3e0ff */
[----:B------:R0:W-:Y:S04]  /*baa0*/  STL [R1+0xfd4], R3 ;  /* 0x000fd40301007387 */ /* 0x0001e80000100800 */
[----:B------:R1:W-:Y:S04]  /*bab0*/  STL [R1+0xfdc], R2 ;  /* 0x000fdc0201007387 */ /* 0x0003e80000100800 */
[----:B------:R2:W-:Y:S01]  /*bac0*/  STL [R1+0xfe4], R4 ;  /* 0x000fe40401007387 */ /* 0x0005e20000100800 */
[----:B0-----:R-:W-:Y:S02]  /*bad0*/  IADD3 R3, P3, R222, UR54, RZ ;  /* 0x00000036de037c10 */ /* 0x001fe4000ff7e0ff */
[----:B-1----:R-:W-:-:S03]  /*bae0*/  IADD3.X R2, R227, UR55, RZ, P0, !PT ;  /* 0x00000037e3027c10 */ /* 0x002fc600087fe4ff */
[----:B------:R0:W-:Y:S01]  /*baf0*/  STL [R1+0xfec], R3 ;  /* 0x000fec0301007387 */ /* 0x0001e20000100800 */
[----:B--2---:R-:W-:-:S03]  /*bb00*/  IADD3.X R4, R225, UR55, RZ, P1, !PT ;  /* 0x00000037e1047c10 */ /* 0x004fc60008ffe4ff */
[----:B------:R1:W-:Y:S04]  /*bb10*/  STL [R1+0xfd0], R2 ;  /* 0x000fd00201007387 */ /* 0x0003e80000100800 */
[----:B------:R2:W-:Y:S01]  /*bb20*/  STL [R1+0xfd8], R4 ;  /* 0x000fd80401007387 */ /* 0x0005e20000100800 */
[----:B0-----:R-:W-:Y:S02]  /*bb30*/  IADD3.X R3, R223, UR55, RZ, P2, !PT ;  /* 0x00000037df037c10 */ /* 0x001fe400097fe4ff */
[----:B-1----:R-:W-:-:S03]  /*bb40*/  IADD3.X R2, R221, UR55, RZ, P3, !PT ;  /* 0x00000037dd027c10 */ /* 0x002fc60009ffe4ff */
[----:B------:R0:W-:Y:S01]  /*bb50*/  STL [R1+0xfe0], R3 ;  /* 0x000fe00301007387 */ /* 0x0001e20000100800 */
[----:B------:R-:W-:Y:S01]  /*bb60*/  UIADD3.64 UR54, UR8, 0xfe, URZ ;  /* 0x000000fe08367897 */ /* 0x000fe2000fffe03f */
[----:B--2---:R-:W-:Y:S02]  /*bb70*/  IADD3 R4, P2, R224, UR52, RZ ;  /* 0x00000034e0047c10 */ /* 0x004fe4000ff5e0ff */
[----:B------:R1:W-:Y:S01]  /*bb80*/  STL [R1+0xfe8], R2 ;  /* 0x000fe80201007387 */ /* 0x0003e20000100800 */
[----:B0-----:R-:W-:Y:S02]  /*bb90*/  IADD3 R3, P0, R228, UR52, RZ ;  /* 0x00000034e4037c10 */ /* 0x001fe4000ff1e0ff */
        /* <DEDUP_REMOVED lines=16> */
[----:B------:R-:W-:Y:S01]  /*bca0*/  UIADD3.64 UR52, UR8, 0x700, URZ ;  /* 0x0000070008347897 */ /* 0x000fe2000fffe03f */
        /* <DEDUP_REMOVED lines=185> */
[----:B--2---:R-:W-:-:S03]  /*c840*/  IADD3 R4, P2, R224, UR42, RZ ;  /* 0x0000002ae0047c10 */ /* 0x004fc6000ff5e0ff */
        /* <DEDUP_REMOVED lines=11> */
[----:B------:R-:W-:Y:S01]  /*c900*/  STL [R1+0x1178], R4 ;  /* 0x0011780401007387 */ /* 0x000fe20000100800 */
[----:B0-----:R-:W-:Y:S02]  /*c910*/  IADD3.X R3, R223, UR43, RZ, P2, !PT ;  /* 0x0000002bdf037c10 */ /* 0x001fe400097fe4ff */
[----:B-1----:R-:W-:-:S03]  /*c920*/  IADD3.X R2, R221, UR43, RZ, P3, !PT ;  /* 0x0000002bdd027c10 */ /* 0x002fc60009ffe4ff */
[----:B------:R0:W-:Y:S04]  /*c930*/  STL [R1+0x1180], R3 ;  /* 0x0011800301007387 */ /* 0x0001e80000100800 */
[----:B------:R1:W-:Y:S01]  /*c940*/  STL [R1+0x1188], R2 ;  /* 0x0011880201007387 */ /* 0x0003e20000100800 */
[C---:B0-----:R-:W-:Y:S02]  /*c950*/  LOP3.LUT R3, R0.reuse, 0x10, RZ, 0x3c, !PT ;  /* 0x0000001000037812 */ /* 0x041fe400078e3cff */
[----:B-1----:R-:W-:-:S03]  /*c960*/  LOP3.LUT R2, R0, 0x20, RZ, 0x3c, !PT ;  /* 0x0000002000027812 */ /* 0x002fc600078e3cff */
[----:B------:R0:W-:Y:S01]  /*c970*/  STL [R1+0x788], R3 ;  /* 0x0007880301007387 */ /* 0x0001e20000100800 */
[----:B------:R-:W-:-:S03]  /*c980*/  LOP3.LUT R0, R0, 0x30, RZ, 0x3c, !PT ;  /* 0x0000003000007812 */ /* 0x000fc600078e3cff */
[----:B------:R1:W-:Y:S04]  /*c990*/  STL [R1+0x784], R2 ;  /* 0x0007840201007387 */ /* 0x0003e80000100800 */
[----:B------:R2:W-:Y:S01]  /*c9a0*/  STL [R1+0x780], R0 ;  /* 0x0007800001007387 */ /* 0x0005e20000100800 */
[----:B0-----:R-:W-:Y:S02]  /*c9b0*/  IADD3 R3, P1, R228, UR13, RZ ;  /* 0x0000000de4037c10 */ /* 0x001fe4000ff3e0ff */
[----:B-1----:R-:W-:-:S03]  /*c9c0*/  IADD3 R2, P0, R226, UR13, RZ ;  /* 0x0000000de2027c10 */ /* 0x002fc6000ff1e0ff */
[----:B------:R0:W-:Y:S01]  /*c9d0*/  STL [R1+0x1194], R3 ;  /* 0x0011940301007387 */ /* 0x0001e20000100800 */
[----:B--2---:R-:W-:-:S03]  /*c9e0*/  IADD3 R0, P4, R224, UR13, RZ ;  /* 0x0000000de0007c10 */ /* 0x004fc6000ff9e0ff */
        /* <DEDUP_REMOVED lines=9> */
[----:B-1----:R-:W-:-:S03]  /*ca80*/  IADD3.X R2, R227, UR30, RZ, P1, !PT ;  /* 0x0000001ee3027c10 */ /* 0x002fc60008ffe4ff */
[----:B------:R0:W-:Y:S01]  /*ca90*/  STL [R1+0x11c4], R3 ;  /* 0x0011c40301007387 */ /* 0x0001e20000100800 */
[----:B--2---:R-:W-:-:S03]  /*caa0*/  IADD3 R0, P1, R222, UR27, RZ ;  /* 0x0000001bde007c10 */ /* 0x004fc6000ff3e0ff */
[----:B------:R1:W-:Y:S04]  /*cab0*/  STL [R1+0x1190], R2 ;  /* 0x0011900201007387 */ /* 0x0003e80000100800 */
[----:B------:R2:W-:Y:S01]  /*cac0*/  STL [R1+0x11cc], R0 ;  /* 0x0011cc0001007387 */ /* 0x0005e20000100800 */
[----:B0-----:R-:W-:Y:S02]  /*cad0*/  IADD3.X R3, R225, UR30, RZ, P0, !PT ;  /* 0x0000001ee1037c10 */ /* 0x001fe400087fe4ff */
[----:B-1----:R-:W-:-:S03]  /*cae0*/  IADD3 R2, P0, R228, UR26, RZ ;  /* 0x0000001ae4027c10 */ /* 0x002fc6000ff1e0ff */
[----:B------:R0:W-:Y:S01]  /*caf0*/  STL [R1+0x1198], R3 ;  /* 0x0011980301007387 */ /* 0x0001e20000100800 */
[----:B--2---:R-:W-:-:S03]  /*cb00*/  IADD3.X R0, R223, UR30, RZ, P4, !PT ;  /* 0x0000001edf007c10 */ /* 0x004fc6000a7fe4ff */
        /* <DEDUP_REMOVED lines=57> */
[----:B-1----:R-:W-:Y:S02]  /*cea0*/  IADD3.X R2, R227, UR38, RZ, P4, !PT ;  /* 0x00000026e3027c10 */ /* 0x002fe4000a7fe4ff */
[----:B--2---:R-:W-:-:S03]  /*ceb0*/  IADD3 R0, P4, R222, UR19, RZ ;  /* 0x00000013de007c10 */ /* 0x004fc6000ff9e0ff */
[----:B------:R0:W-:Y:S04]  /*cec0*/  STL [R1+0x1210], R2 ;  /* 0x0012100201007387 */ /* 0x0001e80000100800 */
        /* <DEDUP_REMOVED lines=29> */
[----:B------:R-:W-:-:S03]  /*d0a0*/  UMOV UR15, 0x80000020 ;  /* 0x80000020000f7882 */ /* 0x000fc60000000000 */
[----:B------:R2:W-:Y:S02]  /*d0b0*/  STL [R1+0x1268], R0 ;  /* 0x0012680001007387 */ /* 0x0005e40000100800 */
.L_x_2:
[----:B0-2---:R-:W2:Y:S04]  /*d0c0*/  LDL R2, [R1+0x71c] ;  /* 0x00071c0001027983 */ /* 0x005ea80000100800 */
[----:B------:R-:W-:Y:S04]  /*d0d0*/  STL [R1+0x19b8], R239 ;  /* 0x0019b8ef01007387 */ /* 0x000fe80000100800 */
        /* <DEDUP_REMOVED lines=63> */
[----:B------:R0:W-:Y:S04]  /*d4d0*/  STL [R1+0x158c], R205 ;  /* 0x00158ccd01007387 */ /* 0x0001e80000100800 */
[----:B0-----:R-:W3:Y:S04]  /*d4e0*/  LDL.LU R205, [R1+0xf94] ;  /* 0x000f940001cd7983 */ /* 0x001ee80000300800 */
[----:B------:R0:W-:Y:S04]  /*d4f0*/  STL [R1+0x1588], R206 ;  /* 0x001588ce01007387 */ /* 0x0001e80000100800 */
[----:B0-----:R-:W4:Y:S04]  /*d500*/  LDL.LU R206, [R1+0xfb8] ;  /* 0x000fb80001ce7983 */ /* 0x001f280000300800 */
[----:B------:R0:W-:Y:S04]  /*d510*/  STL [R1+0x1584], R207 ;  /* 0x001584cf01007387 */ /* 0x0001e80000100800 */
[----:B0-----:R-:W3:Y:S04]  /*d520*/  LDL.LU R207, [R1+0xf8c] ;  /* 0x000f8c0001cf7983 */ /* 0x001ee80000300800 */
        /* <DEDUP_REMOVED lines=14> */
[----:B------:R-:W-:Y:S04]  /*d610*/  STL [R1+0x1564], R215 ;  /* 0x001564d701007387 */ /* 0x000fe80000100800 */
        /* <DEDUP_REMOVED lines=245> */
[----:B------:R0:W-:Y:S01]  /*e570*/  STL [R1+0x135c], R83 ;  /* 0x00135c5301007387 */ /* 0x0001e20000100800 */
[----:B------:R-:W-:-:S03]  /*e580*/  MOV R0, UR49 ;  /* 0x0000003100007c02 */ /* 0x000fc60008000f00 */
[----:B0-----:R-:W3:Y:S04]  /*e590*/  LDL.LU R83, [R1+0xbcc] ;  /* 0x000bcc0001537983 */ /* 0x001ee80000300800 */
[----:B------:R0:W-:Y:S04]  /*e5a0*/  STL [R1+0x1358], R84 ;  /* 0x0013585401007387 */ /* 0x0001e80000100800 */
[----:B0-----:R-:W3:Y:S04]  /*e5b0*/  LDL.LU R84, [R1+0xbf0] ;  /* 0x000bf00001547983 */ /* 0x001ee80000300800 */
[----:B------:R0:W-:Y:S01]  /*e5c0*/  STL [R1+0x1354], R85 ;  /* 0x0013545501007387 */ /* 0x0001e20000100800 */
[----:B------:R-:W-:-:S03]  /*e5d0*/  MOV R3, UR48 ;  /* 0x0000003000037c02 */ /* 0x000fc60008000f00 */
[----:B0-----:R-:W3:Y:S04]  /*e5e0*/  LDL.LU R85, [R1+0xbc4] ;  /* 0x000bc40001557983 */ /* 0x001ee80000300800 */
[----:B------:R0:W-:Y:S04]  /*e5f0*/  STL [R1+0x1350], R86 ;  /* 0x0013505601007387 */ /* 0x0001e80000100800 */
[----:B0-----:R-:W3:Y:S01]  /*e600*/  LDL.LU R86, [R1+0xbe8] ;  /* 0x000be80001567983 */ /* 0x001ee20000300800 */
[----:B------:R-:W-:Y:S02]  /*e610*/  PRMT R232, RZ, 0x7610, R232 ;  /* 0x00007610ffe87816 */ /* 0x000fe400000000e8 */
[----:B------:R-:W-:Y:S01]  /*e620*/  PRMT R239, RZ, 0x7610, R239 ;  /* 0x00007610ffef7816 */ /* 0x000fe200000000ef */
[----:B------:R-:W-:Y:S04]  /*e630*/  STL [R1+0x134c], R87 ;  /* 0x00134c5701007387 */ /* 0x000fe80000100800 */
[----:B-----5:R-:W-:Y:S04]  /*e640*/  STL [R1+0x1330], R220 ;  /* 0x001330dc01007387 */ /* 0x020fe80000100800 */
[----:B------:R-:W-:Y:S04]  /*e650*/  STL [R1+0x132c], R219 ;  /* 0x00132cdb01007387 */ /* 0x000fe80000100800 */
[----:B------:R-:W-:Y:S04]  /*e660*/  STL [R1+0x1328], R218 ;  /* 0x001328da01007387 */ /* 0x000fe80000100800 */
[----:B------:R-:W-:Y:S04]  /*e670*/  STL [R1+0x1324], R217 ;  /* 0x001324d901007387 */ /* 0x000fe80000100800 */
[----:B------:R-:W-:Y:S04]  /*e680*/  STL [R1+0x1320], R216 ;  /* 0x001320d801007387 */ /* 0x000fe80000100800 */
[----:B------:R0:W-:Y:S04]  /*e690*/  STL [R1+0x128c], R0 ;  /* 0x00128c0001007387 */ /* 0x0001e80000100800 */
[----:B------:R1:W-:Y:S01]  /*e6a0*/  STL [R1+0x1288], R3 ;  /* 0x0012880301007387 */ /* 0x0003e20000100800 */
[----:B0-----:R-:W-:-:S02]  /*e6b0*/  MOV R0, UR53 ;  /* 0x0000003500007c02 */ /* 0x001fc40008000f00 */
[----:B-1----:R-:W-:-:S03]  /*e6c0*/  MOV R3, UR52 ;  /* 0x0000003400037c02 */ /* 0x002fc60008000f00 */
[----:B------:R0:W-:Y:S04]  /*e6d0*/  STL [R1+0x1284], R0 ;  /* 0x0012840001007387 */ /* 0x0001e80000100800 */
[----:B------:R1:W-:Y:S01]  /*e6e0*/  STL [R1+0x1280], R3 ;  /* 0x0012800301007387 */ /* 0x0003e20000100800 */
[----:B0-----:R-:W-:Y:S02]  /*e6f0*/  MOV R0, UR7 ;  /* 0x0000000700007c02 */ /* 0x001fe40008000f00 */
[----:B-1----:R-:W-:-:S03]  /*e700*/  MOV R3, UR6 ;  /* 0x0000000600037c02 */ /* 0x002fc60008000f00 */
[----:B------:R0:W-:Y:S04]  /*e710*/  STL [R1+0x127c], R0 ;  /* 0x00127c0001007387 */ /* 0x0001e80000100800 */
[----:B------:R1:W-:Y:S01]  /*e720*/  STL [R1+0x1278], R3 ;  /* 0x0012780301007387 */ /* 0x0003e20000100800 */
[----:B0-----:R-:W-:Y:S02]  /*e730*/  MOV R0, UR5 ;  /* 0x0000000500007c02 */ /* 0x001fe40008000f00 */
[----:B-1----:R-:W-:-:S03]  /*e740*/  MOV R3, UR4 ;  /* 0x0000000400037c02 */ /* 0x002fc60008000f00 */
[----:B------:R0:W-:Y:S04]  /*e750*/  STL [R1+0x1274], R0 ;  /* 0x0012740001007387 */ /* 0x0001e80000100800 */
[----:B------:R1:W-:Y:S01]  /*e760*/  STL [R1+0x1270], R3 ;  /* 0x0012700301007387 */ /* 0x0003e20000100800 */
[----:B------:R-:W-:Y:S02]  /*e770*/  PRMT R248, RZ, 0x7610, R248 ;  /* 0x00007610fff87816 */ /* 0x000fe400000000f8 */
[----:B------:R-:W-:Y:S01]  /*e780*/  PRMT R242, RZ, 0x7610, R242 ;  /* 0x00007610fff27816 */ /* 0x000fe200000000f2 */
[----:B------:R-:W-:Y:S01]  /*e790*/  STL [R1+0x1894], R222 ;  /* 0x001894de01007387 */ /* 0x000fe20000100800 */
[----:B0-----:R-:W2:Y:S03]  /*e7a0*/  LDC R0, c[0x0][0x230] ;  /* 0x00008c00ff007b82 */ /* 0x001ea60000000800 */
[----:B------:R-:W-:Y:S01]  /*e7b0*/  STL [R1+0x1890], R221 ;  /* 0x001890dd01007387 */ /* 0x000fe20000100800 */
[----:B--2---:R-:W-:-:S05]  /*e7c0*/  IMAD R0, R2, -0x40, R0 ;  /* 0xffffffc002007824 */ /* 0x004fca00078e0200 */
[C---:B------:R-:W-:Y:S01]  /*e7d0*/  ISETP.GT.AND P0, PT, R0.reuse, RZ, PT ;  /* 0x000000ff0000720c */ /* 0x040fe20003f04270 */
[----:B------:R-:W-:Y:S01]  /*e7e0*/  STL [R1+0x189c], R224 ;  /* 0x00189ce001007387 */ /* 0x000fe20000100800 */
[----:B------:R-:W-:-:S11]  /*e7f0*/  ISETP.GT.AND P1, PT, R0, 0x1, PT ;  /* 0x000000010000780c */ /* 0x000fd60003f24270 */
[----:B------:R-:W-:Y:S02]  /*e800*/  @P0 IMAD.MOV.U32 R2, RZ, RZ, R222 ;  /* 0x000000ffff020224 */ /* 0x000fe400078e00de */
[----:B-1----:R-:W-:-:S05]  /*e810*/  @P0 IMAD.MOV.U32 R3, RZ, RZ, R221 ;  /* 0x000000ffff030224 */ /* 0x002fca00078e00dd */
[----:B------:R0:W2:Y:S04]  /*e820*/  @P0 LDG.E.U8 R232, desc[UR56][R2.64] ;  /* 0x0000003802e80981 */ /* 0x0000a8000c1e1100 */
[----:B------:R-:W-:Y:S01]  /*e830*/  STL [R1+0x1898], R223 ;  /* 0x001898df01007387 */ /* 0x000fe20000100800 */
[----:B0-----:R-:W-:Y:S02]  /*e840*/  @P0 IMAD.MOV.U32 R2, RZ, RZ, R224 ;  /* 0x000000ffff020224 */ /* 0x001fe400078e00e0 */
[----:B------:R-:W-:-:S05]  /*e850*/  @P0 IMAD.MOV.U32 R3, RZ, RZ, R223 ;  /* 0x000000ffff030224 */ /* 0x000fca00078e00df */
[----:B------:R0:W4:Y:S02]  /*e860*/  @P0 LDG.E.U8 R239, desc[UR56][R2.64] ;  /* 0x0000003802ef0981 */ /* 0x000124000c1e1100 */
[----:B0-----:R-:W-:Y:S02]  /*e870*/  @P0 IMAD.MOV.U32 R2, RZ, RZ, R226 ;  /* 0x000000ffff020224 */ /* 0x001fe400078e00e2 */
[----:B------:R-:W-:-:S05]  /*e880*/  @P0 IMAD.MOV.U32 R3, RZ, RZ, R225 ;  /* 0x000000ffff030224 */ /* 0x000fca00078e00e1 */
[----:B------:R0:W3:Y:S02]  /*e890*/  @P0 LDG.E.U8 R248, desc[UR56][R2.64] ;  /* 0x0000003802f80981 */ /* 0x0000e4000c1e1100 */
[----:B0-----:R-:W-:Y:S02]  /*e8a0*/  @P0 IMAD.MOV.U32 R2, RZ, RZ, R228 ;  /* 0x000000ffff020224 */ /* 0x001fe400078e00e4 */
[----:B------:R-:W-:-:S05]  /*e8b0*/  @P0 IMAD.MOV.U32 R3, RZ, RZ, R227 ;  /* 0x000000ffff030224 */ /* 0x000fca00078e00e3 */
[----:B------:R-:W2:Y:S04]  /*e8c0*/  @P0 LDG.E.U8 R242, desc[UR56][R2.64] ;  /* 0x0000003802f20981 */ /* 0x000ea8000c1e1100 */
[----:B----4-:R0:W-:Y:S04]  /*e8d0*/  STL [R1+0x544], R239 ;  /* 0x000544ef01007387 */ /* 0x0101e80000100800 */
[----:B0-----:R-:W4:Y:S04]  /*e8e0*/  LDL.LU R239, [R1+0x19b8] ;  /* 0x0019b80001ef7983 */ /* 0x001f280000300800 */
[----:B------:R-:W-:Y:S04]  /*e8f0*/  STL [R1+0x18a4], R226 ;  /* 0x0018a4e201007387 */ /* 0x000fe80000100800 */
[----:B------:R-:W-:Y:S04]  /*e900*/  STL [R1+0x18a0], R225 ;  /* 0x0018a0e101007387 */ /* 0x000fe80000100800 */
[----:B---3--:R0:W-:Y:S04]  /*e910*/  STL [R1+0x550], R248 ;  /* 0x000550f801007387 */ /* 0x0081e80000100800 */
[----:B0-----:R-:W3:Y:S04]  /*e920*/  LDL.LU R248, [R1+0x19b4] ;  /* 0x0019b40001f87983 */ /* 0x001ee80000300800 */
[----:B------:R-:W-:Y:S04]  /*e930*/  STL [R1+0x18ac], R228 ;  /* 0x0018ace401007387 */ /* 0x000fe80000100800 */
[----:B------:R-:W-:Y:S04]  /*e940*/  STL [R1+0x18a8], R227 ;  /* 0x0018a8e301007387 */ /* 0x000fe80000100800 */
[----:B--2---:R0:W-:Y:S04]  /*e950*/  STL [R1+0x558], R242 ;  /* 0x000558f201007387 */ /* 0x0041e80000100800 */
[----:B0-----:R-:W2:Y:S04]  /*e960*/  LDL.LU R242, [R1+0x19b0] ;  /* 0x0019b00001f27983 */ /* 0x001ea80000300800 */
[----:B------:R-:W4:Y:S04]  /*e970*/  LDL R2, [R1+0x1268] ;  /* 0x0012680001027983 */ /* 0x000f280000100800 */
[----:B------:R-:W4:Y:S01]  /*e980*/  LDL R3, [R1+0x126c] ;  /* 0x00126c0001037983 */ /* 0x000f220000100800 */
[----:B------:R-:W-:-:S02]  /*e990*/  PRMT R14, RZ, 0x7610, R14 ;  /* 0x00007610ff0e7816 */ /* 0x000fc4000000000e */
[----:B----4-:R-:W-:-:S04]  /*e9a0*/  @P1 LOP3.LUT R3, R3, R2, RZ, 0x3c, !PT ;  /* 0x0000000203031212 */ /* 0x010fc800078e3cff */
[----:B------:R-:W-:-:S04]  /*e9b0*/  @P1 LOP3.LUT R2, R3, R2, RZ, 0x3c, !PT ;  /* 0x0000000203021212 */ /* 0x000fc800078e3cff */
[----:B------:R-:W-:-:S05]  /*e9c0*/  @P1 LOP3.LUT R3, R3, R2, RZ, 0x3c, !PT ;  /* 0x0000000203031212 */ /* 0x000fca00078e3cff */
[----:B------:R0:W4:Y:S04]  /*e9d0*/  @P1 LDG.E.U8 R14, desc[UR56][R2.64] ;  /* 0x00000038020e1981 */ /* 0x000128000c1e1100 */
[----:B------:R-:W0:Y:S04]  /*e9e0*/  LDL R2, [R1+0x1260] ;  /* 0x0012600001027983 */ /* 0x000e280000100800 */
[----:B------:R-:W0:Y:S01]  /*e9f0*/  LDL R3, [R1+0x1264] ;  /* 0x0012640001037983 */ /* 0x000e220000100800 */
[----:B------:R-:W-:Y:S02]  /*ea00*/  PRMT R252, RZ, 0x7610, R252 ;  /* 0x00007610fffc7816 */ /* 0x000fe400000000fc */
[----:B0-----:R-:W-:-:S04]  /*ea10*/  @P1 LOP3.LUT R3, R3, R2, RZ, 0x3c, !PT ;  /* 0x0000000203031212 */ /* 0x001fc800078e3cff */
        /* <DEDUP_REMOVED lines=9> */
[----:B------:R-:W3:Y:S04]  /*eab0*/  @P1 LDG.E.U8 R204, desc[UR56][R2.64] ;  /* 0x0000003802cc1981 */ /* 0x000ee8000c1e1100 */
[----:B---3--:R0:W-:Y:S04]  /*eac0*/  STL [R1+0x524], R204 ;  /* 0x000524cc01007387 */ /* 0x0081e80000100800 */
[----:B0-----:R-:W3:Y:S04]  /*ead0*/  LDL.LU R204, [R1+0x19ac] ;  /* 0x0019ac0001cc7983 */ /* 0x001ee80000300800 */
[----:B------:R-:W2:Y:S04]  /*eae0*/  LDL R2, [R1+0x1250] ;  /* 0x0012500001027983 */ /* 0x000ea80000100800 */
[----:B------:R-:W2:Y:S01]  /*eaf0*/  LDL R3, [R1+0x1254] ;  /* 0x0012540001037983 */ /* 0x000ea20000100800 */
[----:B------:R-:W-:-:S02]  /*eb00*/  PRMT R202, RZ, 0x7610, R202 ;  /* 0x00007610ffca7816 */ /* 0x000fc400000000ca */
[----:B--2---:R-:W-:-:S04]  /*eb10*/  @P1 LOP3.LUT R3, R3, R2, RZ, 0x3c, !PT ;  /* 0x0000000203031212 */ /* 0x004fc800078e3cff */
[----:B------:R-:W-:-:S04]  /*eb20*/  @P1 LOP3.LUT R2, R3, R2, RZ, 0x3c, !PT ;  /* 0x0000000203021212 */ /* 0x000fc800078e3cff */
[----:B------:R-:W-:-:S05]  /*eb30*/  @P1 LOP3.LUT R3, R3, R2, RZ, 0x3c, !PT ;  /* 0x0000000203031212 */ /* 0x000fca00078e3cff */
[----:B------:R-:W2:Y:S01]  /*eb40*/  @P1 LDG.E.U8 R202, desc[UR56][R2.64] ;  /* 0x0000003802ca1981 */ /* 0x000ea2000c1e1100 */
[----:B------:R-:W-:-:S03]  /*eb50*/  ISETP.GT.AND P0, PT, R0, 0x2, PT ;  /* 0x000000020000780c */ /* 0x000fc60003f04270 */
        /* <DEDUP_REMOVED lines=17> */
[----:B0-----:R-:W2:Y:S04]  /*ec70*/  LDL.LU R203, [R1+0x19a4] ;  /* 0x0019a40001cb7983 */ /* 0x001ea80000300800 */
[----:B------:R-:W3:Y:S04]  /*ec80*/  LDL R2, [R1+0x1238] ;  /* 0x0012380001027983 */ /* 0x000ee80000100800 */
[----:B------:R-:W3:Y:S01]  /*ec90*/  LDL R3, [R1+0x123c] ;  /* 0x00123c0001037983 */ /* 0x000ee20000100800 */
[----:B------:R-:W-:-:S02]  /*eca0*/  PRMT R200, RZ, 0x7610, R200 ;  /* 0x00007610ffc87816 */ /* 0x000fc400000000c8 */
[----:B---3--:R-:W-:-:S04]  /*ecb0*/  @P0 LOP3.LUT R3, R3, R2, RZ, 0x3c, !PT ;  /* 0x0000000203030212 */ /* 0x008fc800078e3cff */
[----:B------:R-:W-:-:S04]  /*ecc0*/  @P0 LOP3.LUT R2, R3, R2, RZ, 0x3c, !PT ;  /* 0x0000000203020212 */ /* 0x000fc800078e3cff */
[----:B------:R-:W-:-:S05]  /*ecd0*/  @P0 LOP3.LUT R3, R3, R2, RZ, 0x3c, !PT ;  /* 0x0000000203030212 */ /* 0x000fca00078e3cff */
[----:B------:R-:W3:Y:S04]  /*ece0*/  @P0 LDG.E.U8 R200, desc[UR56][R2.64] ;  /* 0x0000003802c80981 */ /* 0x000ee8000c1e1100 */
[----:B---3--:R0:W-:Y:S04]  /*ecf0*/  STL [R1+0x54c], R200 ;  /* 0x00054cc801007387 */ /* 0x0081e80000100800 */
[----:B0-----:R-:W3:Y:S04]  /*ed00*/  LDL.LU R200, [R1+0x19a0] ;  /* 0x0019a00001c87983 */ /* 0x001ee80000300800 */
[----:B------:R-:W4:Y:S04]  /*ed10*/  LDL R2, [R1+0x1230] ;  /* 0x0012300001027983 */ /* 0x000f280000100800 */
[----:B------:R-:W4:Y:S01]  /*ed20*/  LDL R3, [R1+0x1234] ;  /* 0x0012340001037983 */ /* 0x000f220000100800 */
[----:B------:R-:W-:-:S02]  /*ed30*/  PRMT R201, RZ, 0x7610, R201 ;  /* 0x00007610ffc97816 */ /* 0x000fc400000000c9 */
[----:B----4-:R-:W-:-:S04]  /*ed40*/  @P0 LOP3.LUT R3, R3, R2, RZ, 0x3c, !PT ;  /* 0x0000000203030212 */ /* 0x010fc800078e3cff */
[----:B------:R-:W-:-:S04]  /*ed50*/  @P0 LOP3.LUT R2, R3, R2, RZ, 0x3c, !PT ;  /* 0x0000000203020212 */ /* 0x000fc800078e3cff */
[----:B------:R-:W-:-:S05]  /*ed60*/  @P0 LOP3.LUT R3, R3, R2, RZ, 0x3c, !PT ;  /* 0x0000000203030212 */ /* 0x000fca00078e3cff */
[----:B------:R-:W4:Y:S01]  /*ed70*/  @P0 LDG.E.U8 R201, desc[UR56][R2.64] ;  /* 0x0000003802c90981 */ /* 0x000f22000c1e1100 */
[----:B------:R-:W-:-:S03]  /*ed80*/  ISETP.GT.AND P1, PT, R0, 0x3, PT ;  /* 0x000000030000780c */ /* 0x000fc60003f24270 */
[----:B----4-:R0:W-:Y:S04]  /*ed90*/  STL [R1+0x554], R201 ;  /* 0x000554c901007387 */ /* 0x0101e80000100800 */
[----:B0-----:R-:W3:Y:S04]  /*eda0*/  LDL.LU R201, [R1+0x199c] ;  /* 0x00199c0001c97983 */ /* 0x001ee80000300800 */
        /* <DEDUP_REMOVED lines=20> */
[----:B------:R-:W2:Y:S04]  /*eef0*/  @P1 LDG.E.U8 R198, desc[UR56][R2.64] ;  /* 0x0000003802c61981 */ /* 0x000ea8000c1e1100 */
[----:B--2---:R0:W-:Y:S04]  /*ef00*/  STL [R1+0x518], R198 ;  /* 0x000518c601007387 */ /* 0x0041e80000100800 */
[----:B0-----:R-:W2:Y:S04]  /*ef10*/  LDL.LU R198, [R1+0x1998] ;  /* 0x0019980001c67983 */ /* 0x001ea80000300800 */
[----:B------:R-:W3:Y:S04]  /*ef20*/  LDL R2, [R1+0x1210] ;  /* 0x0012100001027983 */ /* 0x000ee80000100800 */
[----:B------:R-:W3:Y:S01]  /*ef30*/  LDL R3, [R1+0x1214] ;  /* 0x0012140001037983 */ /* 0x000ee20000100800 */
[----:B------:R-:W-:-:S02]  /*ef40*/  PRMT R199, RZ, 0x7610, R199 ;  /* 0x00007610ffc77816 */ /* 0x000fc400000000c7 */
[----:B---3--:R-:W-:-:S04]  /*ef50*/  @P1 LOP3.LUT R3, R3, R2, RZ, 0x3c, !PT ;  /* 0x0000000203031212 */ /* 0x008fc800078e3cff */
[----:B------:R-:W-:-:S04]  /*ef60*/  @P1 LOP3.LUT R2, R3, R2, RZ, 0x3c, !PT ;  /* 0x0000000203021212 */ /* 0x000fc800078e3cff */
[----:B------:R-:W-:-:S05]  /*ef70*/  @P1 LOP3.LUT R3, R3, R2, RZ, 0x3c, !PT ;  /* 0x0000000203031212 */ /* 0x000fca00078e3cff */
[----:B------:R-:W3:Y:S01]  /*ef80*/  @P1 LDG.E.U8 R199, desc[UR56][R2.64] ;  /* 0x0000003802c71981 */ /* 0x000ee2000c1e1100 */
[----:B------:R-:W-:-:S03]  /*ef90*/  ISETP.GT.AND P0, PT, R0, 0x4, PT ;  /* 0x000000040000780c */ /* 0x000fc60003f04270 */
        /* <DEDUP_REMOVED lines=8> */
[----:B------:R0:W3:Y:S04]  /*f020*/  @P0 LDG.E.U8 R230, desc[UR56][R2.64] ;  /* 0x0000003802e60981 */ /* 0x0000e8000c1e1100 */
[----:B------:R-:W0:Y:S04]  /*f030*/  LDL R2, [R1+0x1200] ;  /* 0x0012000001027983 */ /* 0x000e280000100800 */
[----:B------:R-:W0:Y:S01]  /*f040*/  LDL R3, [R1+0x1204] ;  /* 0x0012040001037983 */ /* 0x000e220000100800 */
[----:B------:R-:W-:Y:S02]  /*f050*/  PRMT R196, RZ, 0x7610, R196 ;  /* 0x00007610ffc47816 */ /* 0x000fe400000000c4 */
[----:B0-----:R-:W-:-:S04]  /*f060*/  @P0 LOP3.LUT R3, R3, R2, RZ, 0x3c, !PT ;  /* 0x0000000203030212 */ /* 0x001fc800078e3cff */
[----:B------:R-:W-:-:S04]  /*f070*/  @P0 LOP3.LUT R2, R3, R2, RZ, 0x3c, !PT ;  /* 0x0000000203020212 */ /* 0x000fc800078e3cff */
[----:B------:R-:W-:-:S05]  /*f080*/  @P0 LOP3.LUT R3, R3, R2, RZ, 0x3c, !PT ;  /* 0x0000000203030212 */ /* 0x000fca00078e3cff */
[----:B------:R-:W4:Y:S04]  /*f090*/  @P0 LDG.E.U8 R196, desc[UR56][R2.64] ;  /* 0x0000003802c40981 */ /* 0x000f28000c1e1100 */
[----:B----4-:R0:W-:Y:S04]  /*f0a0*/  STL [R1+0x530], R196 ;  /* 0x000530c401007387 */ /* 0x0101e80000100800 */
[----:B0-----:R-:W4:Y:S04]  /*f0b0*/  LDL.LU R196, [R1+0x1990] ;  /* 0x0019900001c47983 */ /* 0x001f280000300800 */
[----:B------:R-:W2:Y:S04]  /*f0c0*/  LDL R2, [R1+0x11f8] ;  /* 0x0011f80001027983 */ /* 0x000ea80000100800 */
[----:B------:R-:W2:Y:S01]  /*f0d0*/  LDL R3, [R1+0x11fc] ;  /* 0x0011fc0001037983 */ /* 0x000ea20000100800 */
[----:B------:R-:W-:-:S02]  /*f0e0*/  PRMT R197, RZ, 0x7610, R197 ;  /* 0x00007610ffc57816 */ /* 0x000fc400000000c5 */
[----:B--2---:R-:W-:-:S04]  /*f0f0*/  @P0 LOP3.LUT R3, R3, R2, RZ, 0x3c, !PT ;  /* 0x0000000203030212 */ /* 0x004fc800078e3cff */
[----:B------:R-:W-:-:S04]  /*f100*/  @P0 LOP3.LUT R2, R3, R2, RZ, 0x3c, !PT ;  /* 0x0000000203020212 */ /* 0x000fc800078e3cff */
[----:B------:R-:W-:-:S05]  /*f110*/  @P0 LOP3.LUT R3, R3, R2, RZ, 0x3c, !PT ;  /* 0x0000000203030212 */ /* 0x000fca00078e3cff */
[----:B------:R-:W2:Y:S04]  /*f120*/  @P0 LDG.E.U8 R197, desc[UR56][R2.64] ;  /* 0x0000003802c50981 */ /* 0x000ea8000c1e1100 */
[----:B--2---:R0:W-:Y:S04]  /*f130*/  STL [R1+0x548], R197 ;  /* 0x000548c501007387 */ /* 0x0041e80000100800 */
[----:B0-----:R-:W4:Y:S04]  /*f140*/  LDL.LU R197, [R1+0x198c] ;  /* 0x00198c0001c57983 */ /* 0x001f280000300800 */
        /* <DEDUP_REMOVED lines=32> */
[----:B0-----:R-:W2:Y:S04]  /*f350*/  LDL.LU R195, [R1+0x1984] ;  /* 0x0019840001c37983 */ /* 0x001ea80000300800 */
        /* <DEDUP_REMOVED lines=9> */
[----:B0-----:R-:W4:Y:S04]  /*f3f0*/  LDL.LU R192, [R1+0x1980] ;  /* 0x0019800001c07983 */ /* 0x001f280000300800 */
        /* <DEDUP_REMOVED lines=62> */
[----:B------:R-:W4:Y:S01]  /*f7e0*/  @P1 LDG.E.U8 R188, desc[UR56][R2.64] ;  /* 0x0000003802bc1981 */ /* 0x000f22000c1e1100 */
[----:B------:R-:W-:-:S03]  /*f7f0*/  ISETP.GT.AND P0, PT, R0, 0x8, PT ;  /* 0x000000080000780c */ /* 0x000fc60003f04270 */
        /* <DEDUP_REMOVED lines=8> */
[----:B------:R0:W2:Y:S04]  /*f880*/  @P0 LDG.E.U8 R4, desc[UR56][R2.64] ;  /* 0x0000003802040981 */ /* 0x0000a8000c1e1100 */
        /* <DEDUP_REMOVED lines=8> */
[----:B0-----:R-:W4:Y:S04]  /*f910*/  LDL.LU R189, [R1+0x196c] ;  /* 0x00196c0001bd7983 */ /* 0x001f280000300800 */
        /* <DEDUP_REMOVED lines=18> */
[----:B------:R-:W-:Y:S02]  /*fa40*/  ISETP.GT.AND P1, PT, R0, 0x9, PT ;  /* 0x000000090000780c */ /* 0x000fe40003f24270 */
[----:B------:R-:W-:-:S11]  /*fa50*/  PRMT R18, RZ, 0x7610, R18 ;  /* 0x00007610ff127816 */ /* 0x000fd60000000012 */
[----:B0-----:R-:W-:-:S04]  /*fa60*/  @P1 LOP3.LUT R3, R3, R2, RZ, 0x3c, !PT ;  /* 0x0000000203031212 */ /* 0x001fc800078e3cff */
        /* <DEDUP_REMOVED lines=113> */
[----:B------:R-:W4:Y:S04]  /*10180*/  @P0 LDG.E.U8 R180, desc[UR56][R2.64] ;  /* 0x0000003802b40981 */ /* 0x000f28000c1e1100 */
        /* <DEDUP_REMOVED lines=42> */
[----:B------:R-:W-:Y:S02]  /*10430*/  ISETP.GT.AND P0, PT, R0, 0xe, PT ;  /* 0x0000000e0000780c */ /* 0x000fe40003f04270 */
[----:B------:R-:W-:-:S11]  /*10440*/  PRMT R6, RZ, 0x7610, R6 ;  /* 0x00007610ff067816 */ /* 0x000fd60000000006 */
        /* <DEDUP_REMOVED lines=60> */
[----:B------:R-:W-:Y:S02]  /*10810*/  ISETP.GT.AND P0, PT, R0, 0x10, PT ;  /* 0x000000100000780c */ /* 0x000fe40003f04270 */
[----:B------:R-:W-:-:S11]  /*10820*/  PRMT R176, RZ, 0x7610, R176 ;  /* 0x00007610ffb07816 */ /* 0x000fd600000000b0 */
        /* <DEDUP_REMOVED lines=61> */
[----:B------:R-:W3:Y:S01]  /*10c00*/  @P1 LDG.E.U8 R172, desc[UR56][R2.64] ;  /* 0x0000003802ac1981 */ /* 0x000ee2000c1e1100 */
[----:B------:R-:W-:-:S03]  /*10c10*/  ISETP.GT.AND P0, PT, R0, 0x12, PT ;  /* 0x000000120000780c */ /* 0x000fc60003f04270 */
        /* <DEDUP_REMOVED lines=36> */
[----:B------:R-:W3:Y:S04]  /*10e60*/  LDL R2, [R1+0x1028] ;  /* 0x0010280001027983 */ /* 0x000ee80000100800 */
[----:B------:R-:W3:Y:S01]  /*10e70*/  LDL R3, [R1+0x102c] ;  /* 0x00102c0001037983 */ /* 0x000ee20000100800 */
[----:B------:R-:W-:Y:S02]  /*10e80*/  ISETP.GT.AND P1, PT, R0, 0x13, PT ;  /* 0x000000130000780c */ /* 0x000fe40003f24270 */
[----:B------:R-:W-:Y:S01]  /*10e90*/  PRMT R242, RZ, 0x7610, R242 ;  /* 0x00007610fff27816 */ /* 0x000fe200000000f2 */
[----:B----4-:R0:W-:Y:S10]  /*10ea0*/  STL [R1+0x18b8], R218 ;  /* 0x0018b8da01007387 */ /* 0x0101f40000100800 */
[----:B---3--:R-:W-:-:S04]  /*10eb0*/  @P1 LOP3.LUT R3, R3, R2, RZ, 0x3c, !PT ;  /* 0x0000000203031212 */ /* 0x008fc800078e3cff */
[----:B------:R-:W-:-:S04]  /*10ec0*/  @P1 LOP3.LUT R2, R3, R2, RZ, 0x3c, !PT ;  /* 0x0000000203021212 */ /* 0x000fc800078e3cff */
[----:B------:R-:W-:-:S05]  /*10ed0*/  @P1 LOP3.LUT R3, R3, R2, RZ, 0x3c, !PT ;  /* 0x0000000203031212 */ /* 0x000fca00078e3cff */
[----:B------:R1:W3:Y:S04]  /*10ee0*/  @P1 LDG.E.U8 R242, desc[UR56][R2.64] ;  /* 0x0000003802f21981 */ /* 0x0002e8000c1e1100 */
[----:B------:R-:W1:Y:S04]  /*10ef0*/  LDL R2, [R1+0x1020] ;  /* 0x0010200001027983 */ /* 0x000e680000100800 */
[----:B------:R-:W1:Y:S01]  /*10f00*/  LDL R3, [R1+0x1024] ;  /* 0x0010240001037983 */ /* 0x000e620000100800 */
[----:B0-----:R-:W-:Y:S02]  /*10f10*/  PRMT R218, RZ, 0x7610, R218 ;  /* 0x00007610ffda7816 */ /* 0x001fe400000000da */
[----:B-1----:R-:W-:-:S04]  /*10f20*/  @P1 LOP3.LUT R3, R3, R2, RZ, 0x3c, !PT ;  /* 0x0000000203031212 */ /* 0x002fc800078e3cff */
        /* <DEDUP_REMOVED lines=112> */
[----:B------:R-:W0:Y:S01]  /*11630*/  LDL R3, [R1+0xfbc] ;  /* 0x000fbc0001037983 */ /* 0x000e220000100800 */
[----:B------:R-:W-:Y:S01]  /*11640*/  PRMT R159, RZ, 0x7610, R159 ;  /* 0x00007610ff9f7816 */ /* 0x000fe2000000009f */
[----:B0-----:R-:W-:Y:S02]  /*11650*/  @P0 IMAD.MOV.U32 R2, RZ, RZ, R3 ;  /* 0x000000ffff020224 */ /* 0x001fe400078e0003 */
[----:B------:R-:W-:-:S05]  /*11660*/  @P0 IMAD.MOV.U32 R3, RZ, RZ, R206 ;  /* 0x000000ffff030224 */ /* 0x000fca00078e00ce */
[----:B------:R-:W3:Y:S04]  /*11670*/  @P0 LDG.E.U8 R159, desc[UR56][R2.64] ;  /* 0x00000038029f0981 */ /* 0x000ee8000c1e1100 */
[----:B--2---:R0:W-:Y:S04]  /*11680*/  STL [R1+0x800], R215 ;  /* 0x000800d701007387 */ /* 0x0041e80000100800 */
[----:B0-----:R-:W2:Y:S04]  /*11690*/  LDL R215, [R1+0xf90] ;  /* 0x000f900001d77983 */ /* 0x001ea80000100800 */
[----:B---3--:R0:W-:Y:S04]  /*116a0*/  STL [R1+0x818], R159 ;  /* 0x0008189f01007387 */ /* 0x0081e80000100800 */
[----:B0-----:R-:W4:Y:S04]  /*116b0*/  LDL.LU R159, [R1+0x18f4] ;  /* 0x0018f400019f7983 */ /* 0x001f280000300800 */
[----:B------:R-:W3:Y:S01]  /*116c0*/  LDL R3, [R1+0xfb4] ;  /* 0x000fb40001037983 */ /* 0x000ee20000100800 */
[----:B------:R-:W-:Y:S01]  /*116d0*/  PRMT R156, RZ, 0x7610, R156 ;  /* 0x00007610ff9c7816 */ /* 0x000fe2000000009c */
[----:B---3--:R-:W-:-:S02]  /*116e0*/  @P0 IMAD.MOV.U32 R2, RZ, RZ, R3 ;  /* 0x000000ffff020224 */ /* 0x008fc400078e0003 */
[----:B------:R-:W-:-:S05]  /*116f0*/  @P0 IMAD.MOV.U32 R3, RZ, RZ, R208 ;  /* 0x000000ffff030224 */ /* 0x000fca00078e00d0 */
[----:B------:R-:W3:Y:S01]  /*11700*/  @P0 LDG.E.U8 R156, desc[UR56][R2.64] ;  /* 0x00000038029c0981 */ /* 0x000ee2000c1e1100 */
[----:B------:R-:W-:-:S03]  /*11710*/  ISETP.GT.AND P1, PT, R0, 0x17, PT ;  /* 0x000000170000780c */ /* 0x000fc60003f24270 */
[----:B---3--:R0:W-:Y:S04]  /*11720*/  STL [R1+0x844], R156 ;  /* 0x0008449c01007387 */ /* 0x0081e80000100800 */
[----:B0-----:R-:W3:Y:S04]  /*11730*/  LDL.LU R156, [R1+0x18f0] ;  /* 0x0018f000019c7983 */ /* 0x001ee80000300800 */
[----:B------:R-:W2:Y:S01]  /*11740*/  LDL R3, [R1+0xfac] ;  /* 0x000fac0001037983 */ /* 0x000ea20000100800 */
[----:B------:R-:W-:Y:S01]  /*11750*/  PRMT R157, RZ, 0x7610, R157 ;  /* 0x00007610ff9d7816 */ /* 0x000fe2000000009d */
[----:B--2---:R-:W-:-:S02]  /*11760*/  @P1 IMAD.MOV.U32 R2, RZ, RZ, R3 ;  /* 0x000000ffff021224 */ /* 0x004fc400078e0003 */
[----:B------:R-:W-:-:S05]  /*11770*/  @P1 IMAD.MOV.U32 R3, RZ, RZ, R210 ;  /* 0x000000ffff031224 */ /* 0x000fca00078e00d2 */
[----:B------:R-:W2:Y:S04]  /*11780*/  @P1 LDG.E.U8 R157, desc[UR56][R2.64] ;  /* 0x00000038029d1981 */ /* 0x000ea8000c1e1100 */
[----:B--2---:R0:W-:Y:S04]  /*11790*/  STL [R1+0x760], R157 ;  /* 0x0007609d01007387 */ /* 0x0041e80000100800 */
[----:B0-----:R-:W3:Y:S04]  /*117a0*/  LDL.LU R157, [R1+0x18ec] ;  /* 0x0018ec00019d7983 */ /* 0x001ee80000300800 */
[----:B------:R-:W2:Y:S01]  /*117b0*/  LDL R3, [R1+0xfa4] ;  /* 0x000fa40001037983 */ /* 0x000ea20000100800 */
[----:B------:R-:W-:Y:S01]  /*117c0*/  PRMT R154, RZ, 0x7610, R154 ;  /* 0x00007610ff9a7816 */ /* 0x000fe2000000009a */
[----:B--2---:R-:W-:-:S02]  /*117d0*/  @P1 IMAD.MOV.U32 R2, RZ, RZ, R3 ;  /* 0x000000ffff021224 */ /* 0x004fc400078e0003 */
[----:B------:R-:W-:-:S05]  /*117e0*/  @P1 IMAD.MOV.U32 R3, RZ, RZ, R212 ;  /* 0x000000ffff031224 */ /* 0x000fca00078e00d4 */
[----:B------:R-:W2:Y:S04]  /*117f0*/  @P1 LDG.E.U8 R154, desc[UR56][R2.64] ;  /* 0x00000038029a1981 */ /* 0x000ea8000c1e1100 */
[----:B--2---:R0:W-:Y:S04]  /*11800*/  STL [R1+0x798], R154 ;  /* 0x0007989a01007387 */ /* 0x0041e80000100800 */
[----:B0-----:R-:W2:Y:S04]  /*11810*/  LDL.LU R154, [R1+0x18e8] ;  /* 0x0018e800019a7983 */ /* 0x001ea80000300800 */
[----:B------:R-:W4:Y:S01]  /*11820*/  LDL R3, [R1+0xf9c] ;  /* 0x000f9c0001037983 */ /* 0x000f220000100800 */
[----:B------:R-:W-:-:S02]  /*11830*/  PRMT R155, RZ, 0x7610, R155 ;  /* 0x00007610ff9b7816 */ /* 0x000fc4000000009b */
[----:B------:R-:W-:Y:S01]  /*11840*/  PRMT R152, RZ, 0x7610, R152 ;  /* 0x00007610ff987816 */ /* 0x000fe20000000098 */
[----:B----4-:R-:W-:Y:S02]  /*11850*/  @P1 IMAD.MOV.U32 R2, RZ, RZ, R3 ;  /* 0x000000ffff021224 */ /* 0x010fe400078e0003 */
[----:B------:R-:W-:-:S05]  /*11860*/  @P1 IMAD.MOV.U32 R3, RZ, RZ, R214 ;  /* 0x000000ffff031224 */ /* 0x000fca00078e00d6 */
[----:B------:R0:W4:Y:S02]  /*11870*/  @P1 LDG.E.U8 R155, desc[UR56][R2.64] ;  /* 0x00000038029b1981 */ /* 0x000124000c1e1100 */
[----:B0-----:R-:W-:Y:S02]  /*11880*/  @P1 IMAD.MOV.U32 R2, RZ, RZ, R205 ;  /* 0x000000ffff021224 */ /* 0x001fe400078e00cd */
[----:B------:R-:W-:-:S05]  /*11890*/  @P1 IMAD.MOV.U32 R3, RZ, RZ, R215 ;  /* 0x000000ffff031224 */ /* 0x000fca00078e00d7 */
[----:B------:R-:W3:Y:S04]  /*118a0*/  @P1 LDG.E.U8 R152, desc[UR56][R2.64] ;  /* 0x0000003802981981 */ /* 0x000ee8000c1e1100 */
[----:B----4-:R0:W-:Y:S04]  /*118b0*/  STL [R1+0x7c4], R155 ;  /* 0x0007c49b01007387 */ /* 0x0101e80000100800 */
[----:B0-----:R-:W2:Y:S04]  /*118c0*/  LDL.LU R155, [R1+0x18e4] ;  /* 0x0018e400019b7983 */ /* 0x001ea80000300800 */
[----:B------:R-:W4:Y:S04]  /*118d0*/  LDL.LU R215, [R1+0xf6c] ;  /* 0x000f6c0001d77983 */ /* 0x000f280000300800 */
[----:B---3--:R0:W-:Y:S04]  /*118e0*/  STL [R1+0x7f4], R152 ;  /* 0x0007f49801007387 */ /* 0x0081e80000100800 */
[----:B0-----:R-:W3:Y:S04]  /*118f0*/  LDL.LU R152, [R1+0x18e0] ;  /* 0x0018e00001987983 */ /* 0x001ee80000300800 */
[----:B------:R-:W2:Y:S01]  /*11900*/  LDL R3, [R1+0xf88] ;  /* 0x000f880001037983 */ /* 0x000ea20000100800 */
[----:B------:R-:W-:-:S02]  /*11910*/  ISETP.GT.AND P0, PT, R0, 0x18, PT ;  /* 0x000000180000780c */ /* 0x000fc40003f04270 */
[----:B------:R-:W-:-:S11]  /*11920*/  PRMT R153, RZ, 0x7610, R153 ;  /* 0x00007610ff997816 */ /* 0x000fd60000000099 */
[----:B------:R-:W-:-:S05]  /*11930*/  @P0 IMAD.MOV.U32 R2, RZ, RZ, R207 ;  /* 0x000000ffff020224 */ /* 0x000fca00078e00cf */
[----:B--2---:R-:W2:Y:S01]  /*11940*/  @P0 LDG.E.U8 R153, desc[UR56][R2.64] ;  /* 0x0000003802990981 */ /* 0x004ea2000c1e1100 */
[----:B------:R-:W-:-:S03]  /*11950*/  PRMT R23, RZ, 0x7610, R23 ;  /* 0x00007610ff177816 */ /* 0x000fc60000000017 */
[----:B--2---:R0:W-:Y:S04]  /*11960*/  STL [R1+0x808], R153 ;  /* 0x0008089901007387 */ /* 0x0041e80000100800 */
[----:B0-----:R-:W3:Y:S04]  /*11970*/  LDL.LU R153, [R1+0x18dc] ;  /* 0x0018dc0001997983 */ /* 0x001ee80000300800 */
[----:B------:R-:W2:Y:S01]  /*11980*/  LDL R3, [R1+0xf80] ;  /* 0x000f800001037983 */ /* 0x000ea20000100800 */
[----:B------:R-:W-:-:S05]  /*11990*/  @P0 IMAD.MOV.U32 R2, RZ, RZ, R209 ;  /* 0x000000ffff020224 */ /* 0x000fca00078e00d1 */
[----:B--2---:R-:W2:Y:S01]  /*119a0*/  @P0 LDG.E.U8 R23, desc[UR56][R2.64] ;  /* 0x0000003802170981 */ /* 0x004ea2000c1e1100 */
[----:B------:R-:W-:-:S03]  /*119b0*/  PRMT R22, RZ, 0x7610, R22 ;  /* 0x00007610ff167816 */ /* 0x000fc60000000016 */
[----:B--2---:R0:W-:Y:S04]  /*119c0*/  STL [R1+0x828], R23 ;  /* 0x0008281701007387 */ /* 0x0041e80000100800 */
[----:B0-----:R-:W2:Y:S04]  /*119d0*/  LDL.LU R23, [R1+0x18d8] ;  /* 0x0018d80001177983 */ /* 0x001ea80000300800 */
[----:B------:R-:W4:Y:S01]  /*119e0*/  LDL R3, [R1+0xf78] ;  /* 0x000f780001037983 */ /* 0x000f220000100800 */
[----:B------:R-:W-:-:S05]  /*119f0*/  @P0 IMAD.MOV.U32 R2, RZ, RZ, R211 ;  /* 0x000000ffff020224 */ /* 0x000fca00078e00d3 */
[----:B----4-:R-:W4:Y:S01]  /*11a00*/  @P0 LDG.E.U8 R22, desc[UR56][R2.64] ;  /* 0x0000003802160981 */ /* 0x010f22000c1e1100 */
[----:B------:R-:W-:-:S03]  /*11a10*/  PRMT R20, RZ, 0x7610, R20 ;  /* 0x00007610ff147816 */ /* 0x000fc60000000014 */
[----:B----4-:R0:W-:Y:S04]  /*11a20*/  STL [R1+0x854], R22 ;  /* 0x0008541601007387 */ /* 0x0101e80000100800 */
[----:B0-----:R-:W4:Y:S04]  /*11a30*/  LDL.LU R22, [R1+0x18d4] ;  /* 0x0018d40001167983 */ /* 0x001f280000300800 */
[----:B------:R-:W3:Y:S01]  /*11a40*/  LDL R3, [R1+0xf70] ;  /* 0x000f700001037983 */ /* 0x000ee20000100800 */
[----:B------:R-:W-:-:S05]  /*11a50*/  @P0 IMAD.MOV.U32 R2, RZ, RZ, R213 ;  /* 0x000000ffff020224 */ /* 0x000fca00078e00d5 */
[----:B---3--:R-:W3:Y:S01]  /*11a60*/  @P0 LDG.E.U8 R20, desc[UR56][R2.64] ;  /* 0x0000003802140981 */ /* 0x008ee2000c1e1100 */
[----:B------:R-:W-:Y:S02]  /*11a70*/  ISETP.GT.AND P1, PT, R0, 0x19, PT ;  /* 0x000000190000780c */ /* 0x000fe40003f24270 */
[----:B------:R-:W-:Y:S01]  /*11a80*/  PRMT R21, RZ, 0x7610, R21 ;  /* 0x00007610ff157816 */ /* 0x000fe20000000015 */
[----:B---3--:R0:W-:Y:S04]  /*11a90*/  STL [R1+0x864], R20 ;  /* 0x0008641401007387 */ /* 0x0081e80000100800 */
[----:B0-----:R-:W3:Y:S04]  /*11aa0*/  LDL.LU R20, [R1+0x18d0] ;  /* 0x0018d00001147983 */ /* 0x001ee80000300800 */
[----:B------:R-:W2:Y:S02]  /*11ab0*/  LDL R3, [R1+0xf68] ;  /* 0x000f680001037983 */ /* 0x000ea40000100800 */
[----:B------:R-:W-:-:S02]  /*11ac0*/  @P1 IMAD.MOV.U32 R2, RZ, RZ, R215 ;  /* 0x000000ffff021224 */ /* 0x000fc400078e00d7 */
[----:B------:R-:W-:Y:S04]  /*11ad0*/  STL.64 [R1+0x1688], R214 ;  /* 0x001688d601007387 */ /* 0x000fe80000100a00 */
[----:B------:R-:W-:Y:S04]  /*11ae0*/  STL.64 [R1+0x1680], R212 ;  /* 0x001680d401007387 */ /* 0x000fe80000100a00 */
[----:B------:R-:W-:Y:S04]  /*11af0*/  STL.64 [R1+0x1678], R210 ;  /* 0x001678d201007387 */ /* 0x000fe80000100a00 */
[----:B------:R-:W-:Y:S04]  /*11b00*/  STL.64 [R1+0x1670], R208 ;  /* 0x001670d001007387 */ /* 0x000fe80000100a00 */
[----:B------:R-:W-:Y:S04]  /*11b10*/  STL.64 [R1+0x1668], R206 ;  /* 0x001668ce01007387 */ /* 0x000fe80000100a00 */
[----:B------:R-:W-:Y:S04]  /*11b20*/  STL.64 [R1+0x1660], R204 ;  /* 0x001660cc01007387 */ /* 0x000fe80000100a00 */
[----:B--2---:R-:W2:Y:S04]  /*11b30*/  @P1 LDG.E.U8 R21, desc[UR56][R2.64] ;  /* 0x0000003802151981 */ /* 0x004ea8000c1e1100 */
[----:B------:R-:W-:Y:S04]  /*11b40*/  STL.64 [R1+0x1658], R202 ;  /* 0x001658ca01007387 */ /* 0x000fe80000100a00 */
        /* <DEDUP_REMOVED lines=25> */
[----:B--2---:R0:W-:Y:S04]  /*11ce0*/  STL [R1+0x7a4], R21 ;  /* 0x0007a41501007387 */ /* 0x0041e80000100800 */
[----:B0-----:R-:W2:Y:S04]  /*11cf0*/  LDL.LU R21, [R1+0x18cc] ;  /* 0x0018cc0001157983 */ /* 0x001ea80000300800 */
[----:B------:R-:W4:Y:S04]  /*11d00*/  LDL R2, [R1+0xf60] ;  /* 0x000f600001027983 */ /* 0x000f280000100800 */
[----:B------:R-:W4:Y:S01]  /*11d10*/  LDL R3, [R1+0xf64] ;  /* 0x000f640001037983 */ /* 0x000f220000100800 */
[----:B------:R-:W-:-:S03]  /*11d20*/  PRMT R19, RZ, 0x7610, R19 ;  /* 0x00007610ff137816 */ /* 0x000fc60000000013 */
[----:B------:R-:W3:Y:S04]  /*11d30*/  LDL R207, [R1+0xf44] ;  /* 0x000f440001cf7983 */ /* 0x000ee80000100800 */
[----:B------:R-:W2:Y:S04]  /*11d40*/  LDL R202, [R1+0xf38] ;  /* 0x000f380001ca7983 */ /* 0x000ea80000100800 */
[----:B------:R-:W2:Y:S01]  /*11d50*/  LDL R196, [R1+0xf3c] ;  /* 0x000f3c0001c47983 */ /* 0x000ea20000100800 */
        /* <DEDUP_REMOVED lines=32> */
[----:B------:R-:W-:-:S03]  /*11f60*/  PRMT R205, RZ, 0x7610, R205 ;  /* 0x00007610ffcd7816 */ /* 0x000fc600000000cd */
[----:B----4-:R0:W-:Y:S04]  /*11f70*/  STL [R1+0x838], R16 ;  /* 0x0008381001007387 */ /* 0x0101e80000100800 */
[----:B0-----:R-:W4:Y:S04]  /*11f80*/  LDL.LU R16, [R1+0x18bc] ;  /* 0x0018bc0001107983 */ /* 0x001f280000300800 */
[----:B------:R-:W3:Y:S01]  /*11f90*/  LDL R3, [R1+0xf40] ;  /* 0x000f400001037983 */ /* 0x000ee20000100800 */
[----:B------:R-:W-:Y:S01]  /*11fa0*/  @P0 IMAD.MOV.U32 R2, RZ, RZ, R207 ;  /* 0x000000ffff020224 */ /* 0x000fe200078e00cf */
[----:B------:R-:W-:-:S02]  /*11fb0*/  PRMT R216, RZ, 0x7610, R216 ;  /* 0x00007610ffd87816 */ /* 0x000fc400000000d8 */
[----:B------:R-:W2:Y:S04]  /*11fc0*/  LDL R207, [R1+0xf18] ;  /* 0x000f180001cf7983 */ /* 0x000ea80000100800 */
[----:B---3--:R0:W3:Y:S02]  /*11fd0*/  @P0 LDG.E.U8 R205, desc[UR56][R2.64] ;  /* 0x0000003802cd0981 */ /* 0x0080e4000c1e1100 */
[----:B0-----:R-:W-:Y:S02]  /*11fe0*/  @P0 IMAD.MOV.U32 R2, RZ, RZ, R196 ;  /* 0x000000ffff020224 */ /* 0x001fe400078e00c4 */
[----:B------:R-:W-:-:S05]  /*11ff0*/  @P0 IMAD.MOV.U32 R3, RZ, RZ, R202 ;  /* 0x000000ffff030224 */ /* 0x000fca00078e00ca */
[----:B------:R-:W4:Y:S04]  /*12000*/  @P0 LDG.E.U8 R216, desc[UR56][R2.64] ;  /* 0x0000003802d80981 */ /* 0x000f28000c1e1100 */
[----:B---3--:R0:W-:Y:S04]  /*12010*/  STL [R1+0x85c], R205 ;  /* 0x00085ccd01007387 */ /* 0x0081e80000100800 */
[----:B------:R-:W3:Y:S04]  /*12020*/  LDL R2, [R1+0xf30] ;  /* 0x000f300001027983 */ /* 0x000ee80000100800 */
[----:B------:R-:W3:Y:S01]  /*12030*/  LDL R3, [R1+0xf34] ;  /* 0x000f340001037983 */ /* 0x000ee20000100800 */
[----:B------:R-:W-:-:S03]  /*12040*/  PRMT R181, RZ, 0x7610, R181 ;  /* 0x00007610ffb57816 */ /* 0x000fc600000000b5 */
[----:B0-----:R-:W2:Y:S04]  /*12050*/  LDL R205, [R1+0xf1c] ;  /* 0x000f1c0001cd7983 */ /* 0x001ea80000100800 */
[----:B------:R-:W2:Y:S04]  /*12060*/  LDL R202, [R1+0xf10] ;  /* 0x000f100001ca7983 */ /* 0x000ea80000100800 */
[----:B------:R-:W2:Y:S04]  /*12070*/  LDL R196, [R1+0xf14] ;  /* 0x000f140001c47983 */ /* 0x000ea80000100800 */
[----:B----4-:R0:W-:Y:S01]  /*12080*/  STL [R1+0x18b4], R216 ;  /* 0x0018b4d801007387 */ /* 0x0101e20000100800 */
[----:B---3--:R-:W-:-:S04]  /*12090*/  @P0 LOP3.LUT R3, R3, R2, RZ, 0x3c, !PT ;  /* 0x0000000203030212 */ /* 0x008fc800078e3cff */
[----:B------:R-:W-:-:S04]  /*120a0*/  @P0 LOP3.LUT R2, R3, R2, RZ, 0x3c, !PT ;  /* 0x0000000203020212 */ /* 0x000fc800078e3cff */
[----:B------:R-:W-:-:S05]  /*120b0*/  @P0 LOP3.LUT R3, R3, R2, RZ, 0x3c, !PT ;  /* 0x0000000203030212 */ /* 0x000fca00078e3cff */
[----:B------:R-:W3:Y:S04]  /*120c0*/  @P0 LDG.E.U8 R181, desc[UR56][R2.64] ;  /* 0x0000003802b50981 */ /* 0x000ee8000c1e1100 */
[----:B------:R-:W4:Y:S04]  /*120d0*/  LDL R2, [R1+0xf28] ;  /* 0x000f280001027983 */ /* 0x000f280000100800 */
[----:B------:R-:W4:Y:S01]  /*120e0*/  LDL R3, [R1+0xf2c] ;  /* 0x000f2c0001037983 */ /* 0x000f220000100800 */
[----:B------:R-:W-:Y:S02]  /*120f0*/  ISETP.GT.AND P1, PT, R0, 0x1b, PT ;  /* 0x0000001b0000780c */ /* 0x000fe40003f24270 */
[----:B0-----:R-:W-:Y:S01]  /*12100*/  PRMT R216, RZ, 0x7610, R216 ;  /* 0x00007610ffd87816 */ /* 0x001fe200000000d8 */
[----:B---3--:R0:W-:Y:S10]  /*12110*/  STL [R1+0x18b0], R181 ;  /* 0x0018b0b501007387 */ /* 0x0081f40000100800 */
[----:B----4-:R-:W-:-:S04]  /*12120*/  @P1 LOP3.LUT R3, R3, R2, RZ, 0x3c, !PT ;  /* 0x0000000203031212 */ /* 0x010fc800078e3cff */
[----:B------:R-:W-:-:S04]  /*12130*/  @P1 LOP3.LUT R2, R3, R2, RZ, 0x3c, !PT ;  /* 0x0000000203021212 */ /* 0x000fc800078e3cff */
[----:B------:R-:W-:-:S05]  /*12140*/  @P1 LOP3.LUT R3, R3, R2, RZ, 0x3c, !PT ;  /* 0x0000000203031212 */ /* 0x000fca00078e3cff */
[----:B------:R1:W3:Y:S04]  /*12150*/  @P1 LDG.E.U8 R216, desc[UR56][R2.64] ;  /* 0x0000003802d81981 */ /* 0x0002e8000c1e1100 */
[----:B------:R-:W1:Y:S04]  /*12160*/  LDL R2, [R1+0xf20] ;  /* 0x000f200001027983 */ /* 0x000e680000100800 */
[----:B------:R-:W1:Y:S01]  /*12170*/  LDL R3, [R1+0xf24] ;  /* 0x000f240001037983 */ /* 0x000e620000100800 */
[----:B0-----:R-:W-:Y:S02]  /*12180*/  PRMT R181, RZ, 0x7610, R181 ;  /* 0x00007610ffb57816 */ /* 0x001fe400000000b5 */
[----:B------:R-:W-:-:S02]  /*12190*/  PRMT R158, RZ, 0x7610, R158 ;  /* 0x00007610ff9e7816 */ /* 0x000fc4000000009e */
[----:B------:R-:W-:Y:S02]  /*121a0*/  PRMT R166, RZ, 0x7610, R166 ;  /* 0x00007610ffa67816 */ /* 0x000fe400000000a6 */
[----:B-1----:R-:W-:-:S04]  /*121b0*/  @P1 LOP3.LUT R3, R3, R2, RZ, 0x3c, !PT ;  /* 0x0000000203031212 */ /* 0x002fc800078e3cff */
[----:B------:R-:W-:-:S04]  /*121c0*/  @P1 LOP3.LUT R2, R3, R2, RZ, 0x3c, !PT ;  /* 0x0000000203021212 */ /* 0x000fc800078e3cff */
[----:B------:R-:W-:-:S05]  /*121d0*/  @P1 LOP3.LUT R3, R3, R2, RZ, 0x3c, !PT ;  /* 0x0000000203031212 */ /* 0x000fca00078e3cff */
[----:B------:R2:W4:Y:S02]  /*121e0*/  @P1 LDG.E.U8 R181, desc[UR56][R2.64] ;  /* 0x0000003802b51981 */ /* 0x000524000c1e1100 */
[----:B--2---:R-:W-:Y:S02]  /*121f0*/  @P1 IMAD.MOV.U32 R2, RZ, RZ, R205 ;  /* 0x000000ffff021224 */ /* 0x004fe400078e00cd */
[----:B------:R-:W-:Y:S01]  /*12200*/  @P1 IMAD.MOV.U32 R3, RZ, RZ, R207 ;  /* 0x000000ffff031224 */ /* 0x000fe200078e00cf */
[----:B------:R-:W-:Y:S01]  /*12210*/  ISETP.GT.AND P0, PT, R0, 0x1c, PT ;  /* 0x0000001c0000780c */ /* 0x000fe20003f04270 */
[----:B------:R-:W2:Y:S04]  /*12220*/  LDL R207, [R1+0xef0] ;  /* 0x000ef00001cf7983 */ /* 0x000ea80000100800 */
[----:B------:R0:W4:Y:S01]  /*12230*/  @P1 LDG.E.U8 R158, desc[UR56][R2.64] ;  /* 0x00000038029e1981 */ /* 0x000122000c1e1100 */
[----:B------:R-:W-:-:S02]  /*12240*/  PRMT R163, RZ, 0x7610, R163 ;  /* 0x00007610ffa37816 */ /* 0x000fc400000000a3 */
[----:B------:R-:W-:Y:S01]  /*12250*/  PRMT R171, RZ, 0x7610, R171 ;  /* 0x00007610ffab7816 */ /* 0x000fe200000000ab */
[----:B------:R-:W3:Y:S01]  /*12260*/  LDL R205, [R1+0xef4] ;  /* 0x000ef40001cd7983 */ /* 0x000ee20000100800 */
[----:B0-----:R-:W-:Y:S02]  /*12270*/  @P1 IMAD.MOV.U32 R2, RZ, RZ, R196 ;  /* 0x000000ffff021224 */ /* 0x001fe400078e00c4 */
[----:B------:R-:W-:Y:S01]  /*12280*/  @P1 IMAD.MOV.U32 R3, RZ, RZ, R202 ;  /* 0x000000ffff031224 */ /* 0x000fe200078e00ca */
[----:B------:R-:W-:Y:S01]  /*12290*/  PRMT R219, RZ, 0x7610, R219 ;  /* 0x00007610ffdb7816 */ /* 0x000fe200000000db */
[----:B------:R-:W4:Y:S04]  /*122a0*/  LDL R202, [R1+0xee8] ;  /* 0x000ee80001ca7983 */ /* 0x000f280000100800 */
[----:B------:R0:W4:Y:S01]  /*122b0*/  @P1 LDG.E.U8 R166, desc[UR56][R2.64] ;  /* 0x0000003802a61981 */ /* 0x000122000c1e1100 */
[----:B------:R-:W-:-:S03]  /*122c0*/  PRMT R203, RZ, 0x7610, R203 ;  /* 0x00007610ffcb7816 */ /* 0x000fc600000000cb */
[----:B------:R-:W4:Y:S04]  /*122d0*/  LDL R196, [R1+0xeec] ;  /* 0x000eec0001c47983 */ /* 0x000f280000100800 */
[----:B------:R-:W0:Y:S04]  /*122e0*/  LDL R2, [R1+0xf08] ;  /* 0x000f080001027983 */ /* 0x000e280000100800 */
[----:B------:R-:W0:Y:S02]  /*122f0*/  LDL R3, [R1+0xf0c] ;  /* 0x000f0c0001037983 */ /* 0x000e240000100800 */
[----:B0-----:R-:W-:-:S04]  /*12300*/  @P0 LOP3.LUT R3, R3, R2, RZ, 0x3c, !PT ;  /* 0x0000000203030212 */ /* 0x001fc800078e3cff */
[----:B------:R-:W-:-:S04]  /*12310*/  @P0 LOP3.LUT R2, R3, R2, RZ, 0x3c, !PT ;  /* 0x0000000203020212 */ /* 0x000fc800078e3cff */
[----:B------:R-:W-:-:S05]  /*12320*/  @P0 LOP3.LUT R3, R3, R2, RZ, 0x3c, !PT ;  /* 0x0000000203030212 */ /* 0x000fca00078e3cff */
[----:B------:R0:W4:Y:S04]  /*12330*/  @P0 LDG.E.U8 R163, desc[UR56][R2.64] ;  /* 0x0000003802a30981 */ /* 0x000128000c1e1100 */
        /* <DEDUP_REMOVED lines=11> */
[----:B------:R3:W4:Y:S02]  /*123f0*/  @P0 LDG.E.U8 R219, desc[UR56][R2.64] ;  /* 0x0000003802db0981 */ /* 0x000724000c1e1100 */
[----:B---3--:R-:W-:Y:S02]  /*12400*/  @P0 IMAD.MOV.U32 R2, RZ, RZ, R205 ;  /* 0x000000ffff020224 */ /* 0x008fe400078e00cd */
[----:B--2---:R-:W-:-:S05]  /*12410*/  @P0 IMAD.MOV.U32 R3, RZ, RZ, R207 ;  /* 0x000000ffff030224 */ /* 0x004fca00078e00cf */
[----:B------:R4:W2:Y:S01]  /*12420*/  @P0 LDG.E.U8 R203, desc[UR56][R2.64] ;  /* 0x0000003802cb0981 */ /* 0x0008a2000c1e1100 */
[----:B------:R-:W-:Y:S02]  /*12430*/  ISETP.GT.AND P1, PT, R0, 0x1d, PT ;  /* 0x0000001d0000780c */ /* 0x000fe40003f24270 */
[----:B------:R-:W-:-:S11]  /*12440*/  PRMT R174, RZ, 0x7610, R174 ;  /* 0x00007610ffae7816 */ /* 0x000fd600000000ae */
[----:B----4-:R-:W-:Y:S02]  /*12450*/  @P1 IMAD.MOV.U32 R2, RZ, RZ, R196 ;  /* 0x000000ffff021224 */ /* 0x010fe400078e00c4 */
[----:B------:R-:W-:-:S05]  /*12460*/  @P1 IMAD.MOV.U32 R3, RZ, RZ, R202 ;  /* 0x000000ffff031224 */ /* 0x000fca00078e00ca */
[----:B------:R0:W3:Y:S04]  /*12470*/  @P1 LDG.E.U8 R174, desc[UR56][R2.64] ;  /* 0x0000003802ae1981 */ /* 0x0000e8000c1e1100 */
[----:B------:R1:W-:Y:S04]  /*12480*/  STL [R1+0x888], R219 ;  /* 0x000888db01007387 */ /* 0x0003e80000100800 */
[----:B------:R-:W4:Y:S04]  /*12490*/  LDL R207, [R1+0xed4] ;  /* 0x000ed40001cf7983 */ /* 0x000f280000100800 */
[----:B------:R-:W3:Y:S04]  /*124a0*/  LDL R205, [R1+0xec8] ;  /* 0x000ec80001cd7983 */ /* 0x000ee80000100800 */
[----:B-1----:R-:W3:Y:S04]  /*124b0*/  LDL R219, [R1+0xed0] ;  /* 0x000ed00001db7983 */ /* 0x002ee80000100800 */
[----:B------:R-:W3:Y:S04]  /*124c0*/  LDL R196, [R1+0xecc] ;  /* 0x000ecc0001c47983 */ /* 0x000ee80000100800 */
[----:B--2---:R1:W-:Y:S04]  /*124d0*/  STL [R1+0x88c], R203 ;  /* 0x00088ccb01007387 */ /* 0x0043e80000100800 */
[----:B------:R-:W0:Y:S04]  /*124e0*/  LDL R2, [R1+0xee0] ;  /* 0x000ee00001027983 */ /* 0x000e280000100800 */
[----:B------:R-:W0:Y:S01]  /*124f0*/  LDL R3, [R1+0xee4] ;  /* 0x000ee40001037983 */ /* 0x000e220000100800 */
[----:B------:R-:W-:-:S02]  /*12500*/  PRMT R200, RZ, 0x7610, R200 ;  /* 0x00007610ffc87816 */ /* 0x000fc400000000c8 */
[----:B------:R-:W-:Y:S01]  /*12510*/  PRMT R198, RZ, 0x7610, R198 ;  /* 0x00007610ffc67816 */ /* 0x000fe200000000c6 */
[----:B-1----:R-:W2:Y:S04]  /*12520*/  LDL R203, [R1+0xec0] ;  /* 0x000ec00001cb7983 */ /* 0x002ea80000100800 */
[----:B------:R-:W2:Y:S01]  /*12530*/  LDL R202, [R1+0xec4] ;  /* 0x000ec40001ca7983 */ /* 0x000ea20000100800 */
        /* <DEDUP_REMOVED lines=9> */
[----:B------:R0:W2:Y:S04]  /*125d0*/  @P1 LDG.E.U8 R198, desc[UR56][R2.64] ;  /* 0x0000003802c61981 */ /* 0x0000a8000c1e1100 */
[----:B----4-:R1:W-:Y:S04]  /*125e0*/  STL [R1+0x834], R200 ;  /* 0x000834c801007387 */ /* 0x0103e80000100800 */
[----:B-1----:R-:W4:Y:S01]  /*125f0*/  LDL R200, [R1+0xebc] ;  /* 0x000ebc0001c87983 */ /* 0x002f220000100800 */
[----:B------:R-:W-:Y:S01]  /*12600*/  ISETP.GT.AND P0, PT, R0, 0x1e, PT ;  /* 0x0000001e0000780c */ /* 0x000fe20003f04270 */
[----:B0-----:R-:W-:Y:S01]  /*12610*/  @P1 IMAD.MOV.U32 R2, RZ, RZ, R207 ;  /* 0x000000ffff021224 */ /* 0x001fe200078e00cf */
[----:B------:R-:W-:Y:S01]  /*12620*/  PRMT R206, RZ, 0x7610, R206 ;  /* 0x00007610ffce7816 */ /* 0x000fe200000000ce */
[----:B---3--:R-:W-:Y:S01]  /*12630*/  @P1 IMAD.MOV.U32 R3, RZ, RZ, R219 ;  /* 0x000000ffff031224 */ /* 0x008fe200078e00db */
[----:B------:R-:W-:-:S04]  /*12640*/  PRMT R204, RZ, 0x7610, R204 ;  /* 0x00007610ffcc7816 */ /* 0x000fc800000000cc */
[----:B------:R0:W3:Y:S04]  /*12650*/  @P1 LDG.E.U8 R206, desc[UR56][R2.64] ;  /* 0x0000003802ce1981 */ /* 0x0000e8000c1e1100 */
[----:B--2---:R1:W-:Y:S04]  /*12660*/  STL [R1+0x858], R198 ;  /* 0x000858c601007387 */ /* 0x0043e80000100800 */
[----:B-1----:R-:W2:Y:S01]  /*12670*/  LDL R198, [R1+0xeb4] ;  /* 0x000eb40001c67983 */ /* 0x002ea20000100800 */
[----:B0-----:R-:W-:Y:S02]  /*12680*/  @P0 IMAD.MOV.U32 R2, RZ, RZ, R196 ;  /* 0x000000ffff020224 */ /* 0x001fe400078e00c4 */
[----:B------:R-:W-:Y:S01]  /*12690*/  @P0 IMAD.MOV.U32 R3, RZ, RZ, R205 ;  /* 0x000000ffff030224 */ /* 0x000fe200078e00cd */
[----:B------:R-:W-:Y:S01]  /*126a0*/  PRMT R201, RZ, 0x7610, R201 ;  /* 0x00007610ffc97816 */ /* 0x000fe200000000c9 */
[----:B------:R-:W3:Y:S04]  /*126b0*/  LDL R196, [R1+0xeac] ;  /* 0x000eac0001c47983 */ /* 0x000ee80000100800 */
[----:B------:R0:W3:Y:S01]  /*126c0*/  @P0 LDG.E.U8 R204, desc[UR56][R2.64] ;  /* 0x0000003802cc0981 */ /* 0x0000e2000c1e1100 */
[----:B------:R-:W-:-:S02]  /*126d0*/  ISETP.GT.AND P1, PT, R0, 0x1f, PT ;  /* 0x0000001f0000780c */ /* 0x000fc40003f24270 */
[----:B------:R-:W-:Y:S01]  /*126e0*/  PRMT R199, RZ, 0x7610, R199 ;  /* 0x00007610ffc77816 */ /* 0x000fe200000000c7 */
[----:B0-----:R-:W-:Y:S02]  /*126f0*/  @P0 IMAD.MOV.U32 R2, RZ, RZ, R202 ;  /* 0x000000ffff020224 */ /* 0x001fe400078e00ca */
[----:B------:R-:W-:-:S05]  /*12700*/  @P0 IMAD.MOV.U32 R3, RZ, RZ, R203 ;  /* 0x000000ffff030224 */ /* 0x000fca00078e00cb */
[----:B------:R4:W3:Y:S01]  /*12710*/  @P0 LDG.E.U8 R201, desc[UR56][R2.64] ;  /* 0x0000003802c90981 */ /* 0x0008e2000c1e1100 */
[----:B------:R-:W-:Y:S01]  /*12720*/  PRMT R197, RZ, 0x7610, R197 ;  /* 0x00007610ffc57816 */ /* 0x000fe200000000c5 */
[----:B----4-:R-:W-:Y:S02]  /*12730*/  @P0 IMAD.MOV.U32 R2, RZ, RZ, R200 ;  /* 0x000000ffff020224 */ /* 0x010fe400078e00c8 */
[----:B------:R-:W-:Y:S01]  /*12740*/  @P0 IMAD.MOV.U32 R3, RZ, RZ, R88 ;  /* 0x000000ffff030224 */ /* 0x000fe200078e0058 */
[----:B------:R0:W-:Y:S04]  /*12750*/  STL [R1+0x1558], R88 ;  /* 0x0015585801007387 */ /* 0x0001e80000100800 */
[----:B------:R1:W4:Y:S04]  /*12760*/  @P0 LDG.E.U8 R199, desc[UR56][R2.64] ;  /* 0x0000003802c70981 */ /* 0x000328000c1e1100 */
[----:B0-----:R-:W4:Y:S01]  /*12770*/  LDL.LU R88, [R1+0xe94] ;  /* 0x000e940001587983 */ /* 0x001f220000300800 */
[----:B-1----:R-:W-:-:S03]  /*12780*/  @P0 IMAD.MOV.U32 R3, RZ, RZ, R90 ;  /* 0x000000ffff030224 */ /* 0x002fc600078e005a */
[----:B------:R0:W-:Y:S04]  /*12790*/  STL [R1+0x155c], R90 ;  /* 0x00155c5a01007387 */ /* 0x0001e80000100800 */
[----:B0-----:R-:W4:Y:S04]  /*127a0*/  LDL.LU R90, [R1+0xe9c] ;  /* 0x000e9c00015a7983 */ /* 0x001f280000300800 */
[----:B------:R0:W-:Y:S01]  /*127b0*/  STL [R1+0x1560], R92 ;  /* 0x0015605c01007387 */ /* 0x0001e20000100800 */
[----:B--2---:R-:W-:-:S05]  /*127c0*/  @P0 IMAD.MOV.U32 R2, RZ, RZ, R198 ;  /* 0x000000ffff020224 */ /* 0x004fca00078e00c6 */
[----:B------:R1:W2:Y:S02]  /*127d0*/  @P0 LDG.E.U8 R197, desc[UR56][R2.64] ;  /* 0x0000003802c50981 */ /* 0x0002a4000c1e1100 */
[----:B-1----:R-:W-:Y:S02]  /*127e0*/  @P1 IMAD.MOV.U32 R3, RZ, RZ, R92 ;  /* 0x000000ffff031224 */ /* 0x002fe400078e005c */
[----:B0-----:R-:W4:Y:S01]  /*127f0*/  LDL.LU R92, [R1+0xea4] ;  /* 0x000ea400015c7983 */ /* 0x001f220000300800 */
[----:B------:R-:W-:Y:S01]  /*12800*/  PRMT R195, RZ, 0x7610, R195 ;  /* 0x00007610ffc37816 */ /* 0x000fe200000000c3 */
[----:B---3--:R-:W-:Y:S01]  /*12810*/  @P1 IMAD.MOV.U32 R2, RZ, RZ, R196 ;  /* 0x000000ffff021224 */ /* 0x008fe200078e00c4 */
[----:B------:R-:W-:-:S04]  /*12820*/  PRMT R194, RZ, 0x7610, R194 ;  /* 0x00007610ffc27816 */ /* 0x000fc800000000c2 */
[----:B------:R0:W3:Y:S01]  /*12830*/  @P1 LDG.E.U8 R195, desc[UR56][R2.64] ;  /* 0x0000003802c31981 */ /* 0x0000e2000c1e1100 */
[----:B------:R-:W-:Y:S02]  /*12840*/  ISETP.GT.AND P0, PT, R0, 0x20, PT ;  /* 0x000000200000780c */ /* 0x000fe40003f04270 */
[----:B------:R-:W-:Y:S01]  /*12850*/  PRMT R193, RZ, 0x7610, R193 ;  /* 0x00007610ffc17816 */ /* 0x000fe200000000c1 */
[----:B0-----:R-:W-:Y:S01]  /*12860*/  @P1 IMAD.MOV.U32 R3, RZ, RZ, R94 ;  /* 0x000000ffff031224 */ /* 0x001fe200078e005e */
[----:B------:R-:W-:Y:S02]  /*12870*/  PRMT R192, RZ, 0x7610, R192 ;  /* 0x00007610ffc07816 */ /* 0x000fe400000000c0 */
[----:B------:R-:W-:Y:S02]  /*12880*/  PRMT R191, RZ, 0x7610, R191 ;  /* 0x00007610ffbf7816 */ /* 0x000fe400000000bf */
[----:B------:R-:W-:Y:S02]  /*12890*/  PRMT R190, RZ, 0x7610, R190 ;  /* 0x00007610ffbe7816 */ /* 0x000fe400000000be */
[----:B------:R-:W-:-:S02]  /*128a0*/  PRMT R189, RZ, 0x7610, R189 ;  /* 0x00007610ffbd7816 */ /* 0x000fc400000000bd */
[----:B------:R-:W-:Y:S02]  /*128b0*/  PRMT R188, RZ, 0x7610, R188 ;  /* 0x00007610ffbc7816 */ /* 0x000fe400000000bc */
[----:B------:R-:W-:Y:S02]  /*128c0*/  PRMT R187, RZ, 0x7610, R187 ;  /* 0x00007610ffbb7816 */ /* 0x000fe400000000bb */
        /* <DEDUP_REMOVED lines=15> */
[----:B------:R-:W-:Y:S01]  /*129c0*/  PRMT R154, RZ, 0x7610, R154 ;  /* 0x00007610ff9a7816 */ /* 0x000fe2000000009a */
[----:B----4-:R-:W-:-:S05]  /*129d0*/  @P1 IMAD.MOV.U32 R2, RZ, RZ, R92 ;  /* 0x000000ffff021224 */ /* 0x010fca00078e005c */
[----:B------:R0:W4:Y:S02]  /*129e0*/  @P1 LDG.E.U8 R194, desc[UR56][R2.64] ;  /* 0x0000003802c21981 */ /* 0x000124000c1e1100 */
[----:B0-----:R-:W-:Y:S02]  /*129f0*/  @P1 IMAD.MOV.U32 R2, RZ, RZ, R90 ;  /* 0x000000ffff021224 */ /* 0x001fe400078e005a */
[----:B------:R-:W-:-:S05]  /*12a00*/  @P1 IMAD.MOV.U32 R3, RZ, RZ, R96 ;  /* 0x000000ffff031224 */ /* 0x000fca00078e0060 */
[----:B------:R0:W4:Y:S02]  /*12a10*/  @P1 LDG.E.U8 R193, desc[UR56][R2.64] ;  /* 0x0000003802c11981 */ /* 0x000124000c1e1100 */
[----:B0-----:R-:W-:Y:S02]  /*12a20*/  @P1 IMAD.MOV.U32 R2, RZ, RZ, R88 ;  /* 0x000000ffff021224 */ /* 0x001fe400078e0058 */
[----:B------:R-:W-:-:S05]  /*12a30*/  @P1 IMAD.MOV.U32 R3, RZ, RZ, R98 ;  /* 0x000000ffff031224 */ /* 0x000fca00078e0062 */
[----:B------:R0:W4:Y:S02]  /*12a40*/  @P1 LDG.E.U8 R192, desc[UR56][R2.64] ;  /* 0x0000003802c01981 */ /* 0x000124000c1e1100 */
[----:B0-----:R-:W-:Y:S02]  /*12a50*/  @P0 IMAD.MOV.U32 R2, RZ, RZ, R89 ;  /* 0x000000ffff020224 */ /* 0x001fe400078e0059 */
[----:B------:R-:W-:-:S05]  /*12a60*/  @P0 IMAD.MOV.U32 R3, RZ, RZ, R100 ;  /* 0x000000ffff030224 */ /* 0x000fca00078e0064 */
[----:B------:R0:W4:Y:S01]  /*12a70*/  @P0 LDG.E.U8 R191, desc[UR56][R2.64] ;  /* 0x0000003802bf0981 */ /* 0x000122000c1e1100 */
[----:B------:R-:W-:Y:S01]  /*12a80*/  ISETP.GT.AND P1, PT, R0, 0x21, PT ;  /* 0x000000210000780c */ /* 0x000fe20003f24270 */
        /* <DEDUP_REMOVED lines=63> */
[----:B------:R0:W4:Y:S04]  /*12e80*/  @P1 LDG.E.U8 R154, desc[UR56][R2.64] ;  /* 0x00000038029a1981 */ /* 0x000128000c1e1100 */
[----:B------:R-:W-:Y:S04]  /*12e90*/  STL [R1+0x868], R206 ;  /* 0x000868ce01007387 */ /* 0x000fe80000100800 */
[----:B------:R-:W-:Y:S04]  /*12ea0*/  STL [R1+0x880], R204 ;  /* 0x000880cc01007387 */ /* 0x000fe80000100800 */
[----:B------:R-:W-:Y:S04]  /*12eb0*/  STL [R1+0x874], R201 ;  /* 0x000874c901007387 */ /* 0x000fe80000100800 */
[----:B------:R-:W-:Y:S04]  /*12ec0*/  STL [R1+0x87c], R199 ;  /* 0x00087cc701007387 */ /* 0x000fe80000100800 */
[----:B--2---:R-:W-:Y:S04]  /*12ed0*/  STL [R1+0x870], R197 ;  /* 0x000870c501007387 */ /* 0x004fe80000100800 */
[----:B---3--:R-:W-:Y:S04]  /*12ee0*/  STL [R1+0x84c], R195 ;  /* 0x00084cc301007387 */ /* 0x008fe80000100800 */
[----:B----4-:R-:W-:Y:S04]  /*12ef0*/  STL [R1+0x840], R194 ;  /* 0x000840c201007387 */ /* 0x010fe80000100800 */
        /* <DEDUP_REMOVED lines=9> */
[----:B------:R-:W-:Y:S01]  /*12f90*/  STL [R1+0x7dc], R184 ;  /* 0x0007dcb801007387 */ /* 0x000fe20000100800 */
[----:B------:R-:W-:Y:S01]  /*12fa0*/  PRMT R152, RZ, 0x7610, R152 ;  /* 0x00007610ff987816 */ /* 0x000fe20000000098 */
[----:B0-----:R-:W-:-:S02]  /*12fb0*/  @P1 IMAD.MOV.U32 R2, RZ, RZ, R131 ;  /* 0x000000ffff021224 */ /* 0x001fc400078e0083 */
[----:B------:R-:W-:-:S05]  /*12fc0*/  @P1 IMAD.MOV.U32 R3, RZ, RZ, R142 ;  /* 0x000000ffff031224 */ /* 0x000fca00078e008e */
[----:B------:R0:W2:Y:S04]  /*12fd0*/  @P1 LDG.E.U8 R152, desc[UR56][R2.64] ;  /* 0x0000003802981981 */ /* 0x0000a8000c1e1100 */
[----:B------:R1:W-:Y:S04]  /*12fe0*/  STL [R1+0x734], R151 ;  /* 0x0007349701007387 */ /* 0x0003e80000100800 */
[----:B-1----:R-:W3:Y:S04]  /*12ff0*/  LDL R151, [R1+0xdb8] ;  /* 0x000db80001977983 */ /* 0x002ee80000100800 */
[----:B------:R-:W-:Y:S04]  /*13000*/  STL [R1+0x7d0], R183 ;  /* 0x0007d0b701007387 */ /* 0x000fe80000100800 */
[----:B------:R-:W-:Y:S04]  /*13010*/  STL [R1+0x7c0], R180 ;  /* 0x0007c0b401007387 */ /* 0x000fe80000100800 */
[----:B------:R1:W-:Y:S04]  /*13020*/  STL [R1+0x748], R162 ;  /* 0x000748a201007387 */ /* 0x0003e80000100800 */
[----:B-1----:R-:W4:Y:S04]  /*13030*/  LDL R162, [R1+0xdb0] ;  /* 0x000db00001a27983 */ /* 0x002f280000100800 */
[----:B------:R-:W-:Y:S04]  /*13040*/  STL [R1+0x7cc], R179 ;  /* 0x0007ccb301007387 */ /* 0x000fe80000100800 */
[----:B------:R1:W-:Y:S04]  /*13050*/  STL [R1+0x744], R160 ;  /* 0x000744a001007387 */ /* 0x0003e80000100800 */
[----:B------:R-:W-:Y:S04]  /*13060*/  STL [R1+0x7bc], R178 ;  /* 0x0007bcb201007387 */ /* 0x000fe80000100800 */
[----:B-1----:R-:W4:Y:S04]  /*13070*/  LDL R160, [R1+0xda8] ;  /* 0x000da80001a07983 */ /* 0x002f280000100800 */
[----:B------:R-:W-:Y:S04]  /*13080*/  STL [R1+0x770], R177 ;  /* 0x000770b101007387 */ /* 0x000fe80000100800 */
[----:B------:R1:W-:Y:S04]  /*13090*/  STL [R1+0x730], R157 ;  /* 0x0007309d01007387 */ /* 0x0003e80000100800 */
[----:B-1----:R-:W4:Y:S04]  /*130a0*/  LDL R157, [R1+0xda0] ;  /* 0x000da000019d7983 */ /* 0x002f280000100800 */
[----:B------:R-:W-:Y:S04]  /*130b0*/  STL [R1+0x75c], R176 ;  /* 0x00075cb001007387 */ /* 0x000fe80000100800 */
[----:B------:R1:W-:Y:S04]  /*130c0*/  STL [R1+0x718], R154 ;  /* 0x0007189a01007387 */ /* 0x0003e80000100800 */
[----:B-1----:R-:W4:Y:S01]  /*130d0*/  LDL R154, [R1+0xd98] ;  /* 0x000d9800019a7983 */ /* 0x002f220000100800 */
[----:B------:R-:W-:Y:S01]  /*130e0*/  ISETP.GT.AND P0, PT, R0, 0x26, PT ;  /* 0x000000260000780c */ /* 0x000fe20003f04270 */
[----:B0-----:R-:W-:Y:S01]  /*130f0*/  @P1 IMAD.MOV.U32 R2, RZ, RZ, R133 ;  /* 0x000000ffff021224 */ /* 0x001fe200078e0085 */
[----:B------:R-:W-:Y:S01]  /*13100*/  PRMT R172, RZ, 0x7610, R172 ;  /* 0x00007610ffac7816 */ /* 0x000fe200000000ac */
[----:B------:R-:W-:Y:S01]  /*13110*/  @P1 IMAD.MOV.U32 R3, RZ, RZ, R144 ;  /* 0x000000ffff031224 */ /* 0x000fe200078e0090 */
[----:B------:R-:W-:-:S04]  /*13120*/  PRMT R169, RZ, 0x7610, R169 ;  /* 0x00007610ffa97816 */ /* 0x000fc800000000a9 */
[----:B------:R0:W4:Y:S01]  /*13130*/  @P1 LDG.E.U8 R172, desc[UR56][R2.64] ;  /* 0x0000003802ac1981 */ /* 0x000122000c1e1100 */
[----:B------:R-:W-:Y:S01]  /*13140*/  PRMT R168, RZ, 0x7610, R168 ;  /* 0x00007610ffa87816 */ /* 0x000fe200000000a8 */
[----:B0-----:R-:W-:Y:S02]  /*13150*/  @P1 IMAD.MOV.U32 R2, RZ, RZ, R135 ;  /* 0x000000ffff021224 */ /* 0x001fe400078e0087 */
[----:B------:R-:W-:-:S05]  /*13160*/  @P1 IMAD.MOV.U32 R3, RZ, RZ, R146 ;  /* 0x000000ffff031224 */ /* 0x000fca00078e0092 */
[----:B------:R0:W4:Y:S01]  /*13170*/  @P1 LDG.E.U8 R169, desc[UR56][R2.64] ;  /* 0x0000003802a91981 */ /* 0x000122000c1e1100 */
[----:B------:R-:W-:Y:S01]  /*13180*/  PRMT R165, RZ, 0x7610, R165 ;  /* 0x00007610ffa57816 */ /* 0x000fe200000000a5 */
[----:B0-----:R-:W-:Y:S02]  /*13190*/  @P0 IMAD.MOV.U32 R2, RZ, RZ, R137 ;  /* 0x000000ffff020224 */ /* 0x001fe400078e0089 */
[----:B------:R-:W-:-:S05]  /*131a0*/  @P0 IMAD.MOV.U32 R3, RZ, RZ, R148 ;  /* 0x000000ffff030224 */ /* 0x000fca00078e0094 */
[----:B------:R0:W4:Y:S01]  /*131b0*/  @P0 LDG.E.U8 R168, desc[UR56][R2.64] ;  /* 0x0000003802a80981 */ /* 0x000122000c1e1100 */
[----:B------:R-:W-:Y:S02]  /*131c0*/  ISETP.GT.AND P1, PT, R0, 0x27, PT ;  /* 0x000000270000780c */ /* 0x000fe40003f24270 */
[----:B------:R-:W-:Y:S01]  /*131d0*/  PRMT R164, RZ, 0x7610, R164 ;  /* 0x00007610ffa47816 */ /* 0x000fe200000000a4 */
[----:B0-----:R-:W-:Y:S02]  /*131e0*/  @P0 IMAD.MOV.U32 R2, RZ, RZ, R139 ;  /* 0x000000ffff020224 */ /* 0x001fe400078e008b */
[----:B------:R-:W-:-:S05]  /*131f0*/  @P0 IMAD.MOV.U32 R3, RZ, RZ, R150 ;  /* 0x000000ffff030224 */ /* 0x000fca00078e0096 */
[----:B------:R0:W4:Y:S01]  /*13200*/  @P0 LDG.E.U8 R165, desc[UR56][R2.64] ;  /* 0x0000003802a50981 */ /* 0x000122000c1e1100 */
[----:B------:R-:W-:Y:S01]  /*13210*/  PRMT R161, RZ, 0x7610, R161 ;  /* 0x00007610ffa17816 */ /* 0x000fe200000000a1 */
[----:B0-----:R-:W-:Y:S01]  /*13220*/  @P0 IMAD.MOV.U32 R2, RZ, RZ, R141 ;  /* 0x000000ffff020224 */ /* 0x001fe200078e008d */
[----:B------:R-:W-:Y:S02]  /*13230*/  PRMT R159, RZ, 0x7610, R159 ;  /* 0x00007610ff9f7816 */ /* 0x000fe4000000009f */
[----:B------:R-:W-:Y:S02]  /*13240*/  PRMT R156, RZ, 0x7610, R156 ;  /* 0x00007610ff9c7816 */ /* 0x000fe4000000009c */
[----:B------:R-:W-:Y:S01]  /*13250*/  PRMT R153, RZ, 0x7610, R153 ;  /* 0x00007610ff997816 */ /* 0x000fe20000000099 */
[----:B------:R-:W-:Y:S04]  /*13260*/  STL [R1+0x76c], R175 ;  /* 0x00076caf01007387 */ /* 0x000fe80000100800 */
[----:B--2---:R0:W-:Y:S04]  /*13270*/  STL [R1+0x710], R152 ;  /* 0x0007109801007387 */ /* 0x0041e80000100800 */
[----:B------:R1:W-:Y:S04]  /*13280*/  STL [R1+0x758], R173 ;  /* 0x000758ad01007387 */ /* 0x0003e80000100800 */
[----:B0-----:R-:W2:Y:S01]  /*13290*/  LDL R152, [R1+0xd90] ;  /* 0x000d900001987983 */ /* 0x001ea20000100800 */
[----:B---3--:R-:W-:-:S03]  /*132a0*/  @P0 IMAD.MOV.U32 R3, RZ, RZ, R151 ;  /* 0x000000ffff030224 */ /* 0x008fc600078e0097 */
[----:B------:R-:W3:Y:S04]  /*132b0*/  LDL.LU R151, [R1+0xd94] ;  /* 0x000d940001977983 */ /* 0x000ee80000300800 */
[----:B------:R0:W3:Y:S02]  /*132c0*/  @P0 LDG.E.U8 R164, desc[UR56][R2.64] ;  /* 0x0000003802a40981 */ /* 0x0000e4000c1e1100 */
[----:B0-----:R-:W-:Y:S02]  /*132d0*/  @P0 IMAD.MOV.U32 R2, RZ, RZ, R143 ;  /* 0x000000ffff020224 */ /* 0x001fe400078e008f */
        /* <DEDUP_REMOVED lines=11> */
[----:B------:R-:W-:-:S05]  /*13390*/  PRMT R155, RZ, 0x7610, R155 ;  /* 0x00007610ff9b7816 */ /* 0x000fca000000009b */
[----:B------:R-:W-:Y:S04]  /*133a0*/  STL.S16 [R1+0x6ec], R155 ;  /* 0x0006ec9b01007387 */ /* 0x000fe80000100600 */
[----:B-1----:R-:W4:Y:S04]  /*133b0*/  LDL R173, [R1+0xd88] ;  /* 0x000d880001ad7983 */ /* 0x002f280000100800 */
[----:B------:R0:W-:Y:S04]  /*133c0*/  STL [R1+0x714], R172 ;  /* 0x000714ac01007387 */ /* 0x0001e80000100800 */
[----:B0-----:R-:W4:Y:S04]  /*133d0*/  LDL R172, [R1+0xd8c] ;  /* 0x000d8c0001ac7983 */ /* 0x001f280000100800 */
[----:B------:R0:W-:Y:S04]  /*133e0*/  STL [R1+0x70c], R169 ;  /* 0x00070ca901007387 */ /* 0x0001e80000100800 */
[----:B0-----:R-:W4:Y:S04]  /*133f0*/  LDL R169, [R1+0xd80] ;  /* 0x000d800001a97983 */ /* 0x001f280000100800 */
[----:B------:R0:W-:Y:S04]  /*13400*/  STL [R1+0x708], R168 ;  /* 0x000708a801007387 */ /* 0x0001e80000100800 */
[----:B0-----:R-:W4:Y:S04]  /*13410*/  LDL R168, [R1+0xd84] ;  /* 0x000d840001a87983 */ /* 0x001f280000100800 */
[----:B------:R0:W-:Y:S04]  /*13420*/  STL [R1+0x700], R165 ;  /* 0x000700a501007387 */ /* 0x0001e80000100800 */
[----:B0-----:R-:W4:Y:S01]  /*13430*/  LDL R165, [R1+0xd78] ;  /* 0x000d780001a57983 */ /* 0x001f220000100800 */
[----:B--2---:R-:W-:-:S03]  /*13440*/  @P1 IMAD.MOV.U32 R3, RZ, RZ, R152 ;  /* 0x000000ffff031224 */ /* 0x004fc600078e0098 */
[----:B---3--:R0:W-:Y:S04]  /*13450*/  STL [R1+0x704], R164 ;  /* 0x000704a401007387 */ /* 0x0081e80000100800 */
[----:B------:R-:W2:Y:S04]  /*13460*/  LDL R162, [R1+0xd70] ;  /* 0x000d700001a27983 */ /* 0x000ea80000100800 */
[----:B0-----:R-:W3:Y:S04]  /*13470*/  LDL R164, [R1+0xd7c] ;  /* 0x000d7c0001a47983 */ /* 0x001ee80000100800 */
[----:B----4-:R0:W-:Y:S04]  /*13480*/  STL [R1+0x6fc], R161 ;  /* 0x0006fca101007387 */ /* 0x0101e80000100800 */
[----:B------:R-:W4:Y:S04]  /*13490*/  LDL R160, [R1+0xd68] ;  /* 0x000d680001a07983 */ /* 0x000f280000100800 */
[----:B0-----:R-:W2:Y:S04]  /*134a0*/  LDL R161, [R1+0xd74] ;  /* 0x000d740001a17983 */ /* 0x001ea80000100800 */
[----:B------:R0:W-:Y:S04]  /*134b0*/  STL [R1+0x6f8], R159 ;  /* 0x0006f89f01007387 */ /* 0x0001e80000100800 */
[----:B------:R-:W4:Y:S04]  /*134c0*/  LDL R157, [R1+0xd60] ;  /* 0x000d6000019d7983 */ /* 0x000f280000100800 */
[----:B0-----:R-:W4:Y:S04]  /*134d0*/  LDL R159, [R1+0xd6c] ;  /* 0x000d6c00019f7983 */ /* 0x001f280000100800 */
[----:B------:R0:W-:Y:S04]  /*134e0*/  STL [R1+0x6f0], R156 ;  /* 0x0006f09c01007387 */ /* 0x0001e80000100800 */
[----:B------:R-:W4:Y:S04]  /*134f0*/  LDL R155, [R1+0xd58] ;  /* 0x000d5800019b7983 */ /* 0x000f280000100800 */
[----:B------:R-:W4:Y:S04]  /*13500*/  LDL R154, [R1+0xd5c] ;  /* 0x000d5c00019a7983 */ /* 0x000f280000100800 */
[----:B0-----:R-:W4:Y:S04]  /*13510*/  LDL R156, [R1+0xd64] ;  /* 0x000d6400019c7983 */ /* 0x001f280000100800 */
[----:B------:R0:W-:Y:S04]  /*13520*/  STL [R1+0x6f4], R153 ;  /* 0x0006f49901007387 */ /* 0x0001e80000100800 */
[----:B------:R-:W4:Y:S04]  /*13530*/  LDL R152, [R1+0xd54] ;  /* 0x000d540001987983 */ /* 0x000f280000100800 */
[----:B0-----:R-:W4:Y:S04]  /*13540*/  LDL R153, [R1+0xd50] ;  /* 0x000d500001997983 */ /* 0x001f280000100800 */
        /* <DEDUP_REMOVED lines=17> */
[----:B------:R0:W-:Y:S04]  /*13660*/  STL.64 [R1+0x1700], R116 ;  /* 0x0017007401007387 */ /* 0x0001e80000100a00 */
[----:B0-----:R-:W3:Y:S01]  /*13670*/  LDL.LU R116, [R1+0x6ec] ;  /* 0x0006ec0001747983 */ /* 0x001ee20000300800 */
[----:B------:R-:W-:Y:S01]  /*13680*/  ISETP.GT.AND P0, PT, R0, 0x28, PT ;  /* 0x000000280000780c */ /* 0x000fe20003f04270 */
[----:B------:R-:W-:Y:S01]  /*13690*/  @P1 IMAD.MOV.U32 R2, RZ, RZ, R151 ;  /* 0x000000ffff021224 */ /* 0x000fe200078e0097 */
[----:B------:R-:W-:-:S02]  /*136a0*/  PRMT R170, RZ, 0x7610, R170 ;  /* 0x00007610ffaa7816 */ /* 0x000fc400000000aa */
[----:B------:R-:W-:Y:S02]  /*136b0*/  PRMT R167, RZ, 0x7610, R167 ;  /* 0x00007610ffa77816 */ /* 0x000fe400000000a7 */
[----:B------:R-:W-:Y:S01]  /*136c0*/  PRMT R128, RZ, 0x7610, R128 ;  /* 0x00007610ff807816 */ /* 0x000fe20000000080 */
[----:B------:R-:W-:Y:S04]  /*136d0*/  STL.64 [R1+0x16f8], R114 ;  /* 0x0016f87201007387 */ /* 0x000fe80000100a00 */
[----:B------:R0:W-:Y:S04]  /*136e0*/  STL.64 [R1+0x16f0], R112 ;  /* 0x0016f07001007387 */ /* 0x0001e80000100a00 */
[----:B------:R-:W-:Y:S04]  /*136f0*/  STL.64 [R1+0x16e8], R110 ;  /* 0x0016e86e01007387 */ /* 0x000fe80000100a00 */
[----:B------:R-:W-:Y:S04]  /*13700*/  STL.64 [R1+0x16e0], R108 ;  /* 0x0016e06c01007387 */ /* 0x000fe80000100a00 */
[----:B------:R-:W-:Y:S04]  /*13710*/  STL.64 [R1+0x16d8], R106 ;  /* 0x0016d86a01007387 */ /* 0x000fe80000100a00 */
[----:B---3--:R1:W3:Y:S02]  /*13720*/  @P1 LDG.E.U8 R116, desc[UR56][R2.64] ;  /* 0x0000003802741981 */ /* 0x0082e4000c1e1100 */
[----:B-1----:R-:W-:-:S02]  /*13730*/  @P0 IMAD.MOV.U32 R2, RZ, RZ, R172 ;  /* 0x000000ffff020224 */ /* 0x002fc400078e00ac */
[----:B------:R-:W-:-:S05]  /*13740*/  @P0 IMAD.MOV.U32 R3, RZ, RZ, R173 ;  /* 0x000000ffff030224 */ /* 0x000fca00078e00ad */
[----:B------:R1:W3:Y:S02]  /*13750*/  @P0 LDG.E.U8 R170, desc[UR56][R2.64] ;  /* 0x0000003802aa0981 */ /* 0x0002e4000c1e1100 */
[----:B-1----:R-:W-:Y:S02]  /*13760*/  @P0 IMAD.MOV.U32 R2, RZ, RZ, R168 ;  /* 0x000000ffff020224 */ /* 0x002fe400078e00a8 */
[----:B------:R-:W-:-:S05]  /*13770*/  @P0 IMAD.MOV.U32 R3, RZ, RZ, R169 ;  /* 0x000000ffff030224 */ /* 0x000fca00078e00a9 */
[----:B------:R1:W3:Y:S02]  /*13780*/  @P0 LDG.E.U8 R167, desc[UR56][R2.64] ;  /* 0x0000003802a70981 */ /* 0x0002e4000c1e1100 */
[----:B-1----:R-:W-:Y:S02]  /*13790*/  @P0 IMAD.MOV.U32 R2, RZ, RZ, R164 ;  /* 0x000000ffff020224 */ /* 0x002fe400078e00a4 */
[----:B------:R-:W-:-:S05]  /*137a0*/  @P0 IMAD.MOV.U32 R3, RZ, RZ, R165 ;  /* 0x000000ffff030224 */ /* 0x000fca00078e00a5 */
[----:B------:R2:W4:Y:S04]  /*137b0*/  @P0 LDG.E.U8 R128, desc[UR56][R2.64] ;  /* 0x0000003802800981 */ /* 0x000528000c1e1100 */
        /* <DEDUP_REMOVED lines=9> */
[----:B------:R-:W3:Y:S04]  /*13850*/  LDL R140, [R1+0xd48] ;  /* 0x000d4800018c7983 */ /* 0x000ee80000100800 */
[----:B------:R-:W3:Y:S04]  /*13860*/  LDL R125, [R1+0xd4c] ;  /* 0x000d4c00017d7983 */ /* 0x000ee80000100800 */
[----:B------:R-:W3:Y:S04]  /*13870*/  LDL R139, [R1+0xd40] ;  /* 0x000d4000018b7983 */ /* 0x000ee80000100800 */
[----:B------:R-:W3:Y:S04]  /*13880*/  LDL R137, [R1+0xd44] ;  /* 0x000d440001897983 */ /* 0x000ee80000100800 */
[----:B------:R-:W3:Y:S04]  /*13890*/  LDL R134, [R1+0xd38] ;  /* 0x000d380001867983 */ /* 0x000ee80000100800 */
[----:B------:R-:W3:Y:S04]  /*138a0*/  LDL R133, [R1+0xd3c] ;  /* 0x000d3c0001857983 */ /* 0x000ee80000100800 */
[----:B------:R-:W3:Y:S01]  /*138b0*/  LDL R130, [R1+0xd30] ;  /* 0x000d300001827983 */ /* 0x000ee20000100800 */
[----:B------:R-:W-:Y:S01]  /*138c0*/  PRMT R126, RZ, 0x7610, R126 ;  /* 0x00007610ff7e7816 */ /* 0x000fe2000000007e */
[----:B--2---:R-:W-:-:S02]  /*138d0*/  @P0 IMAD.MOV.U32 R2, RZ, RZ, R161 ;  /* 0x000000ffff020224 */ /* 0x004fc400078e00a1 */
[----:B------:R-:W-:-:S05]  /*138e0*/  @P0 IMAD.MOV.U32 R3, RZ, RZ, R162 ;  /* 0x000000ffff030224 */ /* 0x000fca00078e00a2 */
[----:B------:R1:W2:Y:S04]  /*138f0*/  @P0 LDG.E.U8 R126, desc[UR56][R2.64] ;  /* 0x00000038027e0981 */ /* 0x0002a8000c1e1100 */
[----:B----4-:R4:W-:Y:S01]  /*13900*/  STL [R1+0x6e4], R128 ;  /* 0x0006e48001007387 */ /* 0x0109e20000100800 */
[----:B------:R-:W-:Y:S02]  /*13910*/  ISETP.GT.AND P1, PT, R0, 0x29, PT ;  /* 0x000000290000780c */ /* 0x000fe40003f24270 */
[----:B0-----:R-:W-:Y:S01]  /*13920*/  PRMT R113, RZ, 0x7610, R113 ;  /* 0x00007610ff717816 */ /* 0x001fe20000000071 */
[----:B------:R-:W2:Y:S04]  /*13930*/  LDL R145, [R1+0xd28] ;  /* 0x000d280001917983 */ /* 0x000ea80000100800 */
[----:B----4-:R-:W4:Y:S06]  /*13940*/  LDL R128, [R1+0xd34] ;  /* 0x000d340001807983 */ /* 0x010f2c0000100800 */
[----:B-1----:R-:W-:-:S02]  /*13950*/  @P1 IMAD.MOV.U32 R2, RZ, RZ, R159 ;  /* 0x000000ffff021224 */ /* 0x002fc400078e009f */
[----:B------:R-:W-:Y:S01]  /*13960*/  @P1 IMAD.MOV.U32 R3, RZ, RZ, R160 ;  /* 0x000000ffff031224 */ /* 0x000fe200078e00a0 */
[----:B------:R-:W-:-:S04]  /*13970*/  PRMT R111, RZ, 0x7610, R111 ;  /* 0x00007610ff6f7816 */ /* 0x000fc8000000006f */
[----:B------:R0:W4:Y:S01]  /*13980*/  @P1 LDG.E.U8 R113, desc[UR56][R2.64] ;  /* 0x0000003802711981 */ /* 0x000122000c1e1100 */
[----:B------:R-:W-:Y:S02]  /*13990*/  PRMT R109, RZ, 0x7610, R109 ;  /* 0x00007610ff6d7816 */ /* 0x000fe4000000006d */
[----:B------:R-:W-:Y:S01]  /*139a0*/  ISETP.GT.AND P0, PT, R0, 0x2a, PT ;  /* 0x0000002a0000780c */ /* 0x000fe20003f04270 */
[----:B0-----:R-:W-:Y:S02]  /*139b0*/  @P1 IMAD.MOV.U32 R2, RZ, RZ, R156 ;  /* 0x000000ffff021224 */ /* 0x001fe400078e009c */
[----:B------:R-:W-:-:S05]  /*139c0*/  @P1 IMAD.MOV.U32 R3, RZ, RZ, R157 ;  /* 0x000000ffff031224 */ /* 0x000fca00078e009d */
        /* <DEDUP_REMOVED lines=8> */
[----:B------:R3:W4:Y:S02]  /*13a50*/  @P1 LDG.E.U8 R96, desc[UR56][R2.64] ;  /* 0x0000003802601981 */ /* 0x000724000c1e1100 */
[----:B---3--:R-:W-:Y:S02]  /*13a60*/  @P0 IMAD.MOV.U32 R2, RZ, RZ, R125 ;  /* 0x000000ffff020224 */ /* 0x008fe400078e007d */
[----:B------:R-:W-:-:S05]  /*13a70*/  @P0 IMAD.MOV.U32 R3, RZ, RZ, R140 ;  /* 0x000000ffff030224 */ /* 0x000fca00078e008c */
[----:B------:R0:W3:Y:S01]  /*13a80*/  @P0 LDG.E.U8 R124, desc[UR56][R2.64] ;  /* 0x00000038027c0981 */ /* 0x0000e2000c1e1100 */
[----:B------:R-:W-:Y:S01]  /*13a90*/  PRMT R136, RZ, 0x7610, R136 ;  /* 0x00007610ff887816 */ /* 0x000fe20000000088 */
[----:B0-----:R-:W-:Y:S02]  /*13aa0*/  @P0 IMAD.MOV.U32 R2, RZ, RZ, R137 ;  /* 0x000000ffff020224 */ /* 0x001fe400078e0089 */
[----:B------:R-:W-:-:S05]  /*13ab0*/  @P0 IMAD.MOV.U32 R3, RZ, RZ, R139 ;  /* 0x000000ffff030224 */ /* 0x000fca00078e008b */
[----:B------:R0:W3:Y:S01]  /*13ac0*/  @P0 LDG.E.U8 R136, desc[UR56][R2.64] ;  /* 0x0000003802880981 */ /* 0x0000e2000c1e1100 */
[----:B------:R-:W-:Y:S02]  /*13ad0*/  PRMT R131, RZ, 0x7610, R131 ;  /* 0x00007610ff837816 */ /* 0x000fe40000000083 */
[----:B------:R-:W-:Y:S01]  /*13ae0*/  PRMT R127, RZ, 0x7610, R127 ;  /* 0x00007610ff7f7816 */ /* 0x000fe2000000007f */
[----:B0-----:R-:W-:Y:S02]  /*13af0*/  @P0 IMAD.MOV.U32 R2, RZ, RZ, R133 ;  /* 0x000000ffff020224 */ /* 0x001fe400078e0085 */
[----:B------:R-:W-:-:S05]  /*13b00*/  @P0 IMAD.MOV.U32 R3, RZ, RZ, R134 ;  /* 0x000000ffff030224 */ /* 0x000fca00078e0086 */
[----:B------:R0:W3:Y:S02]  /*13b10*/  @P0 LDG.E.U8 R131, desc[UR56][R2.64] ;  /* 0x0000003802830981 */ /* 0x0000e4000c1e1100 */
[----:B0-----:R-:W-:Y:S02]  /*13b20*/  @P0 IMAD.MOV.U32 R3, RZ, RZ, R130 ;  /* 0x000000ffff030224 */ /* 0x001fe400078e0082 */
[----:B------:R-:W-:Y:S04]  /*13b30*/  STL [R1+0x6e8], R170 ;  /* 0x0006e8aa01007387 */ /* 0x000fe80000100800 */
[----:B--2---:R0:W-:Y:S04]  /*13b40*/  STL [R1+0x6dc], R126 ;  /* 0x0006dc7e01007387 */ /* 0x0041e80000100800 */
[----:B0-----:R-:W2:Y:S04]  /*13b50*/  LDL R126, [R1+0xd2c] ;  /* 0x000d2c00017e7983 */ /* 0x001ea80000100800 */
[----:B------:R-:W-:Y:S04]  /*13b60*/  STL [R1+0x6e0], R167 ;  /* 0x0006e0a701007387 */ /* 0x000fe80000100800 */
[----:B------:R-:W2:Y:S04]  /*13b70*/  LDL R125, [R1+0xd24] ;  /* 0x000d2400017d7983 */ /* 0x000ea80000100800 */
[----:B------:R-:W2:Y:S04]  /*13b80*/  LDL R144, [R1+0xd20] ;  /* 0x000d200001907983 */ /* 0x000ea80000100800 */
[----:B------:R-:W2:Y:S01]  /*13b90*/  LDL R143, [R1+0xd18] ;  /* 0x000d1800018f7983 */ /* 0x000ea20000100800 */
[----:B----4-:R-:W-:-:S05]  /*13ba0*/  @P0 IMAD.MOV.U32 R2, RZ, RZ, R128 ;  /* 0x000000ffff020224 */ /* 0x010fca00078e0080 */
[----:B------:R0:W4:Y:S01]  /*13bb0*/  @P0 LDG.E.U8 R127, desc[UR56][R2.64] ;  /* 0x00000038027f0981 */ /* 0x000122000c1e1100 */
[----:B------:R-:W-:Y:S02]  /*13bc0*/  ISETP.GT.AND P1, PT, R0, 0x2b, PT ;  /* 0x0000002b0000780c */ /* 0x000fe40003f24270 */
[----:B------:R-:W-:-:S11]  /*13bd0*/  PRMT R114, RZ, 0x7610, R114 ;  /* 0x00007610ff727816 */ /* 0x000fd60000000072 */
[----:B0-----:R-:W-:Y:S01]  /*13be0*/  @P1 IMAD.MOV.U32 R3, RZ, RZ, R145 ;  /* 0x000000ffff031224 */ /* 0x001fe200078e0091 */
[----:B---3--:R0:W-:Y:S04]  /*13bf0*/  STL [R1+0x6c8], R124 ;  /* 0x0006c87c01007387 */ /* 0x0081e80000100800 */
[----:B------:R-:W3:Y:S04]  /*13c00*/  LDL R142, [R1+0xd10] ;  /* 0x000d1000018e7983 */ /* 0x000ee80000100800 */
[----:B------:R-:W3:Y:S04]  /*13c10*/  LDL R141, [R1+0xd14] ;  /* 0x000d1400018d7983 */ /* 0x000ee80000100800 */
[----:B0-----:R-:W3:Y:S04]  /*13c20*/  LDL R124, [R1+0xd1c] ;  /* 0x000d1c00017c7983 */ /* 0x001ee80000100800 */
[----:B------:R-:W3:Y:S04]  /*13c30*/  LDL R140, [R1+0xd08] ;  /* 0x000d0800018c7983 */ /* 0x000ee80000100800 */
[----:B------:R-:W3:Y:S04]  /*13c40*/  LDL R139, [R1+0xd0c] ;  /* 0x000d0c00018b7983 */ /* 0x000ee80000100800 */
[----:B------:R-:W3:Y:S04]  /*13c50*/  LDL R137, [R1+0xd00] ;  /* 0x000d000001897983 */ /* 0x000ee80000100800 */
[----:B------:R0:W-:Y:S04]  /*13c60*/  STL [R1+0x6c0], R136 ;  /* 0x0006c08801007387 */ /* 0x0001e80000100800 */
[----:B------:R-:W3:Y:S04]  /*13c70*/  LDL R134, [R1+0xcf8] ;  /* 0x000cf80001867983 */ /* 0x000ee80000100800 */
[----:B------:R-:W3:Y:S04]  /*13c80*/  LDL R133, [R1+0xcfc] ;  /* 0x000cfc0001857983 */ /* 0x000ee80000100800 */
[----:B0-----:R-:W3:Y:S04]  /*13c90*/  LDL R136, [R1+0xd04] ;  /* 0x000d040001887983 */ /* 0x001ee80000100800 */
[----:B------:R0:W-:Y:S04]  /*13ca0*/  STL [R1+0x6c4], R131 ;  /* 0x0006c48301007387 */ /* 0x0001e80000100800 */
[----:B------:R-:W3:Y:S04]  /*13cb0*/  LDL R130, [R1+0xcf4] ;  /* 0x000cf40001827983 */ /* 0x000ee80000100800 */
[----:B------:R-:W3:Y:S04]  /*13cc0*/  LDL R128, [R1+0xce8] ;  /* 0x000ce80001807983 */ /* 0x000ee80000100800 */
[----:B0-----:R-:W3:Y:S01]  /*13cd0*/  LDL R131, [R1+0xcf0] ;  /* 0x000cf00001837983 */ /* 0x001ee20000100800 */
[----:B--2---:R-:W-:-:S05]  /*13ce0*/  @P1 IMAD.MOV.U32 R2, RZ, RZ, R126 ;  /* 0x000000ffff021224 */ /* 0x004fca00078e007e */
[----:B------:R0:W2:Y:S02]  /*13cf0*/  @P1 LDG.E.U8 R114, desc[UR56][R2.64] ;  /* 0x0000003802721981 */ /* 0x0000a4000c1e1100 */
[----:B0-----:R-:W-:Y:S02]  /*13d00*/  @P1 IMAD.MOV.U32 R2, RZ, RZ, R125 ;  /* 0x000000ffff021224 */ /* 0x001fe400078e007d */
[----:B----4-:R0:W-:Y:S04]  /*13d10*/  STL [R1+0x6bc], R127 ;  /* 0x0006bc7f01007387 */ /* 0x0101e80000100800 */
[----:B------:R-:W4:Y:S04]  /*13d20*/  LDL R126, [R1+0xce4] ;  /* 0x000ce400017e7983 */ /* 0x000f280000100800 */
[----:B------:R-:W2:Y:S04]  /*13d30*/  LDL R125, [R1+0xcdc] ;  /* 0x000cdc00017d7983 */ /* 0x000ea80000100800 */
[----:B0-----:R-:W4:Y:S01]  /*13d40*/  LDL R127, [R1+0xcec] ;  /* 0x000cec00017f7983 */ /* 0x001f220000100800 */
[----:B------:R-:W-:Y:S01]  /*13d50*/  PRMT R112, RZ, 0x7610, R112 ;  /* 0x00007610ff707816 */ /* 0x000fe20000000070 */
[----:B------:R-:W-:Y:S01]  /*13d60*/  @P1 IMAD.MOV.U32 R3, RZ, RZ, R144 ;  /* 0x000000ffff031224 */ /* 0x000fe200078e0090 */
[----:B------:R-:W-:-:S02]  /*13d70*/  PRMT R110, RZ, 0x7610, R110 ;  /* 0x00007610ff6e7816 */ /* 0x000fc4000000006e */
[----:B------:R-:W-:Y:S02]  /*13d80*/  ISETP.GT.AND P0, PT, R0, 0x2c, PT ;  /* 0x0000002c0000780c */ /* 0x000fe40003f04270 */
[----:B------:R0:W2:Y:S01]  /*13d90*/  @P1 LDG.E.U8 R112, desc[UR56][R2.64] ;  /* 0x0000003802701981 */ /* 0x0000a2000c1e1100 */
[----:B------:R-:W-:Y:S01]  /*13da0*/  PRMT R97, RZ, 0x7610, R97 ;  /* 0x00007610ff617816 */ /* 0x000fe20000000061 */
[----:B0-----:R-:W-:Y:S01]  /*13db0*/  @P1 IMAD.MOV.U32 R3, RZ, RZ, R143 ;  /* 0x000000ffff031224 */ /* 0x001fe200078e008f */
[----:B------:R-:W-:Y:S02]  /*13dc0*/  PRMT R138, RZ, 0x7610, R138 ;  /* 0x00007610ff8a7816 */ /* 0x000fe4000000008a */
[----:B------:R-:W-:Y:S02]  /*13dd0*/  PRMT R135, RZ, 0x7610, R135 ;  /* 0x00007610ff877816 */ /* 0x000fe40000000087 */
[----:B------:R-:W-:Y:S02]  /*13de0*/  PRMT R132, RZ, 0x7610, R132 ;  /* 0x00007610ff847816 */ /* 0x000fe40000000084 */
[----:B------:R-:W-:-:S02]  /*13df0*/  PRMT R129, RZ, 0x7610, R129 ;  /* 0x00007610ff817816 */ /* 0x000fc40000000081 */
[----:B------:R-:W-:Y:S02]  /*13e00*/  PRMT R107, RZ, 0x7610, R107 ;  /* 0x00007610ff6b7816 */ /* 0x000fe4000000006b */
[----:B------:R-:W-:Y:S01]  /*13e10*/  PRMT R105, RZ, 0x7610, R105 ;  /* 0x00007610ff697816 */ /* 0x000fe20000000069 */
[----:B---3--:R-:W-:Y:S01]  /*13e20*/  @P1 IMAD.MOV.U32 R2, RZ, RZ, R124 ;  /* 0x000000ffff021224 */ /* 0x008fe200078e007c */
[----:B------:R-:W-:Y:S01]  /*13e30*/  PRMT R103, RZ, 0x7610, R103 ;  /* 0x00007610ff677816 */ /* 0x000fe20000000067 */
[----:B------:R-:W3:Y:S04]  /*13e40*/  LDL R124, [R1+0xcd4] ;  /* 0x000cd400017c7983 */ /* 0x000ee80000100800 */
[----:B------:R0:W3:Y:S02]  /*13e50*/  @P1 LDG.E.U8 R110, desc[UR56][R2.64] ;  /* 0x00000038026e1981 */ /* 0x0000e4000c1e1100 */
[----:B0-----:R-:W-:-:S02]  /*13e60*/  @P1 IMAD.MOV.U32 R2, RZ, RZ, R141 ;  /* 0x000000ffff021224 */ /* 0x001fc400078e008d */
[----:B------:R-:W-:-:S05]  /*13e70*/  @P1 IMAD.MOV.U32 R3, RZ, RZ, R142 ;  /* 0x000000ffff031224 */ /* 0x000fca00078e008e */
[----:B------:R0:W3:Y:S02]  /*13e80*/  @P1 LDG.E.U8 R97, desc[UR56][R2.64] ;  /* 0x0000003802611981 */ /* 0x0000e4000c1e1100 */
[----:B0-----:R-:W-:Y:S02]  /*13e90*/  @P0 IMAD.MOV.U32 R2, RZ, RZ, R139 ;  /* 0x000000ffff020224 */ /* 0x001fe400078e008b */
[----:B------:R-:W-:-:S05]  /*13ea0*/  @P0 IMAD.MOV.U32 R3, RZ, RZ, R140 ;  /* 0x000000ffff030224 */ /* 0x000fca00078e008c */
[----:B------:R0:W3:Y:S01]  /*13eb0*/  @P0 LDG.E.U8 R138, desc[UR56][R2.64] ;  /* 0x00000038028a0981 */ /* 0x0000e2000c1e1100 */
[----:B------:R-:W-:Y:S01]  /*13ec0*/  ISETP.GT.AND P1, PT, R0, 0x2d, PT ;  /* 0x0000002d0000780c */ /* 0x000fe20003f24270 */
[----:B0-----:R-:W-:Y:S02]  /*13ed0*/  @P0 IMAD.MOV.U32 R2, RZ, RZ, R136 ;  /* 0x000000ffff020224 */ /* 0x001fe400078e0088 */
[----:B------:R-:W-:-:S05]  /*13ee0*/  @P0 IMAD.MOV.U32 R3, RZ, RZ, R137 ;  /* 0x000000ffff030224 */ /* 0x000fca00078e0089 */
[----:B------:R0:W3:Y:S02]  /*13ef0*/  @P0 LDG.E.U8 R135, desc[UR56][R2.64] ;  /* 0x0000003802870981 */ /* 0x0000e4000c1e1100 */
[----:B0-----:R-:W-:Y:S02]  /*13f00*/  @P0 IMAD.MOV.U32 R2, RZ, RZ, R133 ;  /* 0x000000ffff020224 */ /* 0x001fe400078e0085 */
[----:B------:R-:W-:-:S05]  /*13f10*/  @P0 IMAD.MOV.U32 R3, RZ, RZ, R134 ;  /* 0x000000ffff030224 */ /* 0x000fca00078e0086 */
[----:B------:R0:W3:Y:S02]  /*13f20*/  @P0 LDG.E.U8 R132, desc[UR56][R2.64] ;  /* 0x0000003802840981 */ /* 0x0000e4000c1e1100 */
[----:B0-----:R-:W-:Y:S02]  /*13f30*/  @P0 IMAD.MOV.U32 R2, RZ, RZ, R130 ;  /* 0x000000ffff020224 */ /* 0x001fe400078e0082 */
[----:B------:R-:W-:-:S05]  /*13f40*/  @P0 IMAD.MOV.U32 R3, RZ, RZ, R131 ;  /* 0x000000ffff030224 */ /* 0x000fca00078e0083 */
[----:B------:R0:W3:Y:S02]  /*13f50*/  @P0 LDG.E.U8 R129, desc[UR56][R2.64] ;  /* 0x0000003802810981 */ /* 0x0000e4000c1e1100 */
[----:B0-----:R-:W-:Y:S02]  /*13f60*/  @P1 IMAD.MOV.U32 R3, RZ, RZ, R128 ;  /* 0x000000ffff031224 */ /* 0x001fe400078e0080 */
[----:B------:R0:W-:Y:S01]  /*13f70*/  STL [R1+0x144c], R24 ;  /* 0x00144c1801007387 */ /* 0x0001e20000100800 */
[----:B----4-:R-:W-:-:S05]  /*13f80*/  @P1 IMAD.MOV.U32 R2, RZ, RZ, R127 ;  /* 0x000000ffff021224 */ /* 0x010fca00078e007f */
[----:B------:R1:W4:Y:S02]  /*13f90*/  @P1 LDG.E.U8 R107, desc[UR56][R2.64] ;  /* 0x00000038026b1981 */ /* 0x000324000c1e1100 */
[----:B-1----:R-:W-:Y:S02]  /*13fa0*/  @P1 IMAD.MOV.U32 R2, RZ, RZ, R126 ;  /* 0x000000ffff021224 */ /* 0x002fe400078e007e */
[----:B------:R-:W-:Y:S02]  /*13fb0*/  @P1 IMAD.MOV.U32 R3, RZ, RZ, R24 ;  /* 0x000000ffff031224 */ /* 0x000fe400078e0018 */
[----:B0-----:R-:W4:Y:S04]  /*13fc0*/  LDL.LU R24, [R1+0xcbc] ;  /* 0x000cbc0001187983 */ /* 0x001f280000300800 */
[----:B------:R2:W4:Y:S04]  /*13fd0*/  @P1 LDG.E.U8 R105, desc[UR56][R2.64] ;  /* 0x0000003802691981 */ /* 0x000528000c1e1100 */
[----:B------:R0:W-:Y:S01]  /*13fe0*/  STL [R1+0x1450], R26 ;  /* 0x0014501a01007387 */ /* 0x0001e20000100800 */
[----:B--2---:R-:W-:-:S02]  /*13ff0*/  @P1 IMAD.MOV.U32 R2, RZ, RZ, R125 ;  /* 0x000000ffff021224 */ /* 0x004fc400078e007d */
[----:B------:R-:W-:Y:S02]  /*14000*/  @P1 IMAD.MOV.U32 R3, RZ, RZ, R26 ;  /* 0x000000ffff031224 */ /* 0x000fe400078e001a */
[----:B0-----:R-:W2:Y:S04]  /*14010*/  LDL.LU R26, [R1+0xcc4] ;  /* 0x000cc400011a7983 */ /* 0x001ea80000300800 */
[----:B------:R0:W4:Y:S04]  /*14020*/  @P1 LDG.E.U8 R103, desc[UR56][R2.64] ;  /* 0x0000003802671981 */ /* 0x000128000c1e1100 */
[----:B------:R1:W-:Y:S01]  /*14030*/  STL [R1+0x1454], R28 ;  /* 0x0014541c01007387 */ /* 0x0003e20000100800 */
[----:B0-----:R-:W-:-:S03]  /*14040*/  @P1 IMAD.MOV.U32 R3, RZ, RZ, R28 ;  /* 0x000000ffff031224 */ /* 0x001fc600078e001c */
[----:B-1----:R-:W2:Y:S01]  /*14050*/  LDL.LU R28, [R1+0xccc] ;  /* 0x000ccc00011c7983 */ /* 0x002ea20000300800 */
[----:B------:R-:W-:Y:S02]  /*14060*/  ISETP.GT.AND P0, PT, R0, 0x2e, PT ;  /* 0x0000002e0000780c */ /* 0x000fe40003f04270 */
[----:B------:R-:W-:Y:S02]  /*14070*/  PRMT R94, RZ, 0x7610, R94 ;  /* 0x00007610ff5e7816 */ /* 0x000fe4000000005e */
[----:B------:R-:W-:Y:S02]  /*14080*/  PRMT R123, RZ, 0x7610, R123 ;  /* 0x00007610ff7b7816 */ /* 0x000fe4000000007b */
[----:B------:R-:W-:Y:S01]  /*14090*/  PRMT R122, RZ, 0x7610, R122 ;  /* 0x00007610ff7a7816 */ /* 0x000fe2000000007a */
[----:B---3--:R-:W-:-:S05]  /*140a0*/  @P1 IMAD.MOV.U32 R2, RZ, RZ, R124 ;  /* 0x000000ffff021224 */ /* 0x008fca00078e007c */
[----:B------:R0:W3:Y:S02]  /*140b0*/  @P1 LDG.E.U8 R94, desc[UR56][R2.64] ;  /* 0x00000038025e1981 */ /* 0x0000e4000c1e1100 */
[----:B0-----:R-:W-:Y:S01]  /*140c0*/  @P0 IMAD.MOV.U32 R3, RZ, RZ, R30 ;  /* 0x000000ffff030224 */ /* 0x001fe200078e001e */
[----:B------:R-:W-:Y:S02]  /*140d0*/  PRMT R121, RZ, 0x7610, R121 ;  /* 0x00007610ff797816 */ /* 0x000fe40000000079 */
[----:B------:R-:W-:Y:S02]  /*140e0*/  ISETP.GT.AND P1, PT, R0, 0x2f, PT ;  /* 0x0000002f0000780c */ /* 0x000fe40003f24270 */
        /* <DEDUP_REMOVED lines=16> */
[----:B------:R-:W-:Y:S01]  /*141f0*/  PRMT R87, RZ, 0x7610, R87 ;  /* 0x00007610ff577816 */ /* 0x000fe20000000057 */
[----:B--2---:R-:W-:-:S05]  /*14200*/  @P0 IMAD.MOV.U32 R2, RZ, RZ, R28 ;  /* 0x000000ffff020224 */ /* 0x004fca00078e001c */
[----:B------:R0:W2:Y:S02]  /*14210*/  @P0 LDG.E.U8 R123, desc[UR56][R2.64] ;  /* 0x00000038027b0981 */ /* 0x0000a4000c1e1100 */
[----:B0-----:R-:W-:Y:S02]  /*14220*/  @P0 IMAD.MOV.U32 R2, RZ, RZ, R26 ;  /* 0x000000ffff020224 */ /* 0x001fe400078e001a */
[----:B------:R-:W-:-:S05]  /*14230*/  @P0 IMAD.MOV.U32 R3, RZ, RZ, R32 ;  /* 0x000000ffff030224 */ /* 0x000fca00078e0020 */
[----:B------:R4:W3:Y:S02]  /*14240*/  @P0 LDG.E.U8 R122, desc[UR56][R2.64] ;  /* 0x00000038027a0981 */ /* 0x0008e4000c1e1100 */
[----:B----4-:R-:W-:Y:S02]  /*14250*/  @P0 IMAD.MOV.U32 R2, RZ, RZ, R24 ;  /* 0x000000ffff020224 */ /* 0x010fe400078e0018 */
        /* <DEDUP_REMOVED lines=56> */
[----:B------:R-:W-:Y:S02]  /*145e0*/  ISETP.GT.AND P1, PT, R0, 0x33, PT ;  /* 0x000000330000780c */ /* 0x000fe40003f24270 */
[----:B------:R-:W-:Y:S02]  /*145f0*/  PRMT R93, RZ, 0x7610, R93 ;  /* 0x00007610ff5d7816 */ /* 0x000fe4000000005d */
[----:B------:R-:W-:Y:S01]  /*14600*/  PRMT R91, RZ, 0x7610, R91 ;  /* 0x00007610ff5b7816 */ /* 0x000fe2000000005b */
[----:B------:R-:W-:Y:S08]  /*14610*/  STL [R1+0x6a4], R138 ;  /* 0x0006a48a01007387 */ /* 0x000ff00000100800 */
[----:B0-----:R-:W-:-:S02]  /*14620*/  @P1 IMAD.MOV.U32 R2, RZ, RZ, R59 ;  /* 0x000000ffff021224 */ /* 0x001fc400078e003b */
[----:B------:R-:W-:Y:S01]  /*14630*/  @P1 IMAD.MOV.U32 R3, RZ, RZ, R70 ;  /* 0x000000ffff031224 */ /* 0x000fe200078e0046 */
[----:B------:R-:W-:Y:S04]  /*14640*/  STL [R1+0x69c], R135 ;  /* 0x00069c8701007387 */ /* 0x000fe80000100800 */
[----:B------:R0:W4:Y:S01]  /*14650*/  @P1 LDG.E.U8 R93, desc[UR56][R2.64] ;  /* 0x00000038025d1981 */ /* 0x000122000c1e1100 */
[----:B------:R-:W-:-:S03]  /*14660*/  PRMT R98, RZ, 0x7610, R98 ;  /* 0x00007610ff627816 */ /* 0x000fc60000000062 */
[----:B------:R-:W-:Y:S01]  /*14670*/  STL [R1+0x6a0], R132 ;  /* 0x0006a08401007387 */ /* 0x000fe20000100800 */
[----:B0-----:R-:W-:Y:S02]  /*14680*/  @P1 IMAD.MOV.U32 R2, RZ, RZ, R61 ;  /* 0x000000ffff021224 */ /* 0x001fe400078e003d */
[----:B------:R-:W-:Y:S01]  /*14690*/  @P1 IMAD.MOV.U32 R3, RZ, RZ, R72 ;  /* 0x000000ffff031224 */ /* 0x000fe200078e0048 */
[----:B------:R-:W-:Y:S04]  /*146a0*/  STL [R1+0x698], R129 ;  /* 0x0006988101007387 */ /* 0x000fe80000100800 */
[----:B--2---:R-:W-:Y:S04]  /*146b0*/  STL [R1+0x684], R123 ;  /* 0x0006847b01007387 */ /* 0x004fe80000100800 */
[----:B------:R0:W2:Y:S04]  /*146c0*/  @P1 LDG.E.U8 R91, desc[UR56][R2.64] ;  /* 0x00000038025b1981 */ /* 0x0000a8000c1e1100 */
[----:B---3--:R-:W-:Y:S04]  /*146d0*/  STL [R1+0x67c], R122 ;  /* 0x00067c7a01007387 */ /* 0x008fe80000100800 */
[----:B----4-:R-:W-:Y:S01]  /*146e0*/  STL [R1+0x680], R121 ;  /* 0x0006807901007387 */ /* 0x010fe20000100800 */
[----:B0-----:R-:W-:-:S02]  /*146f0*/  @P1 IMAD.MOV.U32 R2, RZ, RZ, R63 ;  /* 0x000000ffff021224 */ /* 0x001fc400078e003f */
[----:B------:R-:W-:Y:S01]  /*14700*/  @P1 IMAD.MOV.U32 R3, RZ, RZ, R74 ;  /* 0x000000ffff031224 */ /* 0x000fe200078e004a */
[----:B------:R-:W-:Y:S04]  /*14710*/  STL [R1+0x678], R120 ;  /* 0x0006787801007387 */ /* 0x000fe80000100800 */
[----:B------:R0:W3:Y:S04]  /*14720*/  @P1 LDG.E.U8 R98, desc[UR56][R2.64] ;  /* 0x0000003802621981 */ /* 0x0000e8000c1e1100 */
[----:B------:R-:W-:Y:S04]  /*14730*/  STL [R1+0x664], R119 ;  /* 0x0006647701007387 */ /* 0x000fe80000100800 */
[----:B------:R-:W-:Y:S04]  /*14740*/  STL [R1+0x65c], R118 ;  /* 0x00065c7601007387 */ /* 0x000fe80000100800 */
[----:B------:R1:W-:Y:S04]  /*14750*/  STL [R1+0x638], R87 ;  /* 0x0006385701007387 */ /* 0x0003e80000100800 */
[----:B------:R-:W-:Y:S04]  /*14760*/  STL [R1+0x660], R117 ;  /* 0x0006607501007387 */ /* 0x000fe80000100800 */
[----:B-1----:R-:W4:Y:S01]  /*14770*/  LDL R87, [R1+0xbe0] ;  /* 0x000be00001577983 */ /* 0x002f220000100800 */
[----:B------:R-:W-:-:S03]  /*14780*/  ISETP.GT.AND P0, PT, R0, 0x34, PT ;  /* 0x000000340000780c */ /* 0x000fc60003f04270 */
[----:B------:R1:W-:Y:S01]  /*14790*/  STL [R1+0x650], R102 ;  /* 0x0006506601007387 */ /* 0x0003e20000100800 */
[----:B------:R-:W-:-:S03]  /*147a0*/  PRMT R89, RZ, 0x7610, R89 ;  /* 0x00007610ff597816 */ /* 0x000fc60000000059 */
[----:B-1----:R-:W2:Y:S04]  /*147b0*/  LDL R102, [R1+0xbd8] ;  /* 0x000bd80001667983 */ /* 0x002ea80000100800 */
[----:B------:R-:W-:Y:S04]  /*147c0*/  STL [R1+0x658], R115 ;  /* 0x0006587301007387 */ /* 0x000fe80000100800 */
[----:B------:R1:W-:Y:S01]  /*147d0*/  STL [R1+0x644], R101 ;  /* 0x0006446501007387 */ /* 0x0003e20000100800 */
[----:B0-----:R-:W-:Y:S02]  /*147e0*/  @P1 IMAD.MOV.U32 R2, RZ, RZ, R65 ;  /* 0x000000ffff021224 */ /* 0x001fe400078e0041 */
[----:B------:R-:W-:Y:S01]  /*147f0*/  @P1 IMAD.MOV.U32 R3, RZ, RZ, R76 ;  /* 0x000000ffff031224 */ /* 0x000fe200078e004c */
[----:B------:R-:W-:-:S04]  /*14800*/  PRMT R228, RZ, 0x7610, R228 ;  /* 0x00007610ffe47816 */ /* 0x000fc800000000e4 */
[----:B------:R0:W2:Y:S04]  /*14810*/  @P1 LDG.E.U8 R89, desc[UR56][R2.64] ;  /* 0x0000003802591981 */ /* 0x0000a8000c1e1100 */
[----:B-1----:R-:W2:Y:S04]  /*14820*/  LDL R101, [R1+0xbd0] ;  /* 0x000bd00001657983 */ /* 0x002ea80000100800 */
        /* <DEDUP_REMOVED lines=9> */
[----:B------:R-:W-:-:S02]  /*148c0*/  PRMT R224, RZ, 0x7610, R224 ;  /* 0x00007610ffe07816 */ /* 0x000fc400000000e0 */
[----:B------:R-:W-:Y:S02]  /*148d0*/  ISETP.GT.AND P1, PT, R0, 0x35, PT ;  /* 0x000000350000780c */ /* 0x000fe40003f24270 */
[----:B------:R0:W2:Y:S04]  /*148e0*/  @P0 LDG.E.U8 R227, desc[UR56][R2.64] ;  /* 0x0000003802e30981 */ /* 0x0000a8000c1e1100 */
[----:B-1----:R-:W2:Y:S01]  /*148f0*/  LDL R99, [R1+0xbc0] ;  /* 0x000bc00001637983 */ /* 0x002ea20000100800 */
[----:B------:R-:W-:Y:S01]  /*14900*/  PRMT R223, RZ, 0x7610, R223 ;  /* 0x00007610ffdf7816 */ /* 0x000fe200000000df */
[----:B0-----:R-:W-:Y:S02]  /*14910*/  @P0 IMAD.MOV.U32 R2, RZ, RZ, R71 ;  /* 0x000000ffff020224 */ /* 0x001fe400078e0047 */
[----:B------:R-:W-:-:S05]  /*14920*/  @P0 IMAD.MOV.U32 R3, RZ, RZ, R82 ;  /* 0x000000ffff030224 */ /* 0x000fca00078e0052 */
[----:B------:R0:W2:Y:S01]  /*14930*/  @P0 LDG.E.U8 R224, desc[UR56][R2.64] ;  /* 0x0000003802e00981 */ /* 0x0000a2000c1e1100 */
[----:B------:R-:W-:Y:S01]  /*14940*/  PRMT R226, RZ, 0x7610, R226 ;  /* 0x00007610ffe27816 */ /* 0x000fe200000000e2 */
[----:B0-----:R-:W-:Y:S02]  /*14950*/  @P0 IMAD.MOV.U32 R2, RZ, RZ, R73 ;  /* 0x000000ffff020224 */ /* 0x001fe400078e0049 */
[----:B------:R-:W-:-:S05]  /*14960*/  @P0 IMAD.MOV.U32 R3, RZ, RZ, R84 ;  /* 0x000000ffff030224 */ /* 0x000fca00078e0054 */
[----:B------:R0:W2:Y:S04]  /*14970*/  @P0 LDG.E.U8 R223, desc[UR56][R2.64] ;  /* 0x0000003802df0981 */ /* 0x0000a8000c1e1100 */
[----:B---3--:R1:W-:Y:S01]  /*14980*/  STL [R1+0x630], R98 ;  /* 0x0006306201007387 */ /* 0x0083e20000100800 */
[----:B0-----:R-:W-:Y:S02]  /*14990*/  @P1 IMAD.MOV.U32 R2, RZ, RZ, R75 ;  /* 0x000000ffff021224 */ /* 0x001fe400078e004b */
[----:B------:R-:W-:Y:S01]  /*149a0*/  @P1 IMAD.MOV.U32 R3, RZ, RZ, R86 ;  /* 0x000000ffff031224 */ /* 0x000fe200078e0056 */
[----:B-1----:R-:W3:Y:S04]  /*149b0*/  LDL R98, [R1+0xbb8] ;  /* 0x000bb80001627983 */ /* 0x002ee80000100800 */
[----:B------:R4:W3:Y:S02]  /*149c0*/  @P1 LDG.E.U8 R226, desc[UR56][R2.64] ;  /* 0x0000003802e21981 */ /* 0x0008e4000c1e1100 */
[----:B----4-:R-:W-:-:S02]  /*149d0*/  @P1 IMAD.MOV.U32 R3, RZ, RZ, R87 ;  /* 0x000000ffff031224 */ /* 0x010fc400078e0057 */
[----:B------:R-:W4:Y:S01]  /*149e0*/  LDL.LU R87, [R1+0xbbc] ;  /* 0x000bbc0001577983 */ /* 0x000f220000300800 */
[----:B------:R-:W-:Y:S01]  /*149f0*/  PRMT R225, RZ, 0x7610, R225 ;  /* 0x00007610ffe17816 */ /* 0x000fe200000000e1 */
[----:B------:R-:W-:Y:S01]  /*14a00*/  @P1 IMAD.MOV.U32 R2, RZ, RZ, R77 ;  /* 0x000000ffff021224 */ /* 0x000fe200078e004d */
[----:B------:R-:W-:Y:S01]  /*14a10*/  PRMT R222, RZ, 0x7610, R222 ;  /* 0x00007610ffde7816 */ /* 0x000fe200000000de */
[----:B------:R-:W4:Y:S01]  /*14a20*/  LDL R126, [R1+0xbb0] ;  /* 0x000bb000017e7983 */ /* 0x000f220000100800 */
[----:B------:R-:W-:-:S03]  /*14a30*/  ISETP.GT.AND P0, PT, R0, 0x36, PT ;  /* 0x000000360000780c */ /* 0x000fc60003f04270 */
[----:B------:R0:W4:Y:S01]  /*14a40*/  @P1 LDG.E.U8 R225, desc[UR56][R2.64] ;  /* 0x0000003802e11981 */ /* 0x000122000c1e1100 */
[----:B------:R-:W-:-:S03]  /*14a50*/  PRMT R221, RZ, 0x7610, R221 ;  /* 0x00007610ffdd7816 */ /* 0x000fc600000000dd */
[----:B------:R-:W4:Y:S01]  /*14a60*/  LDL R125, [R1+0xbb4] ;  /* 0x000bb400017d7983 */ /* 0x000f220000100800 */
[----:B------:R-:W-:-:S03]  /*14a70*/  PRMT R215, RZ, 0x7610, R215 ;  /* 0x00007610ffd77816 */ /* 0x000fc600000000d7 */
[----:B------:R-:W4:Y:S01]  /*14a80*/  LDL R124, [R1+0xba8] ;  /* 0x000ba800017c7983 */ /* 0x000f220000100800 */
[----:B0-----:R-:W-:Y:S02]  /*14a90*/  @P1 IMAD.MOV.U32 R2, RZ, RZ, R79 ;  /* 0x000000ffff021224 */ /* 0x001fe400078e004f */
[----:B--2---:R-:W-:Y:S01]  /*14aa0*/  @P1 IMAD.MOV.U32 R3, RZ, RZ, R102 ;  /* 0x000000ffff031224 */ /* 0x004fe200078e0066 */
[----:B------:R-:W2:Y:S04]  /*14ab0*/  LDL R123, [R1+0xbac] ;  /* 0x000bac00017b7983 */ /* 0x000ea80000100800 */
[----:B------:R0:W2:Y:S01]  /*14ac0*/  @P1 LDG.E.U8 R222, desc[UR56][R2.64] ;  /* 0x0000003802de1981 */ /* 0x0000a2000c1e1100 */
[----:B------:R-:W-:-:S03]  /*14ad0*/  PRMT R214, RZ, 0x7610, R214 ;  /* 0x00007610ffd67816 */ /* 0x000fc600000000d6 */
[----:B------:R-:W2:Y:S04]  /*14ae0*/  LDL R122, [R1+0xb98] ;  /* 0x000b9800017a7983 */ /* 0x000ea80000100800 */
[----:B------:R-:W2:Y:S01]  /*14af0*/  LDL R121, [R1+0xb9c] ;  /* 0x000b9c0001797983 */ /* 0x000ea20000100800 */
[----:B0-----:R-:W-:Y:S02]  /*14b00*/  @P1 IMAD.MOV.U32 R2, RZ, RZ, R81 ;  /* 0x000000ffff021224 */ /* 0x001fe400078e0051 */
[----:B------:R-:W-:Y:S01]  /*14b10*/  @P1 IMAD.MOV.U32 R3, RZ, RZ, R101 ;  /* 0x000000ffff031224 */ /* 0x000fe200078e0065 */
[----:B------:R-:W2:Y:S04]  /*14b20*/  LDL R120, [R1+0xb90] ;  /* 0x000b900001787983 */ /* 0x000ea80000100800 */
[----:B------:R0:W2:Y:S04]  /*14b30*/  @P1 LDG.E.U8 R221, desc[UR56][R2.64] ;  /* 0x0000003802dd1981 */ /* 0x0000a8000c1e1100 */
[----:B------:R-:W2:Y:S04]  /*14b40*/  LDL R119, [R1+0xb94] ;  /* 0x000b940001777983 */ /* 0x000ea80000100800 */
[----:B------:R-:W2:Y:S01]  /*14b50*/  LDL R118, [R1+0xb88] ;  /* 0x000b880001767983 */ /* 0x000ea20000100800 */
[----:B0-----:R-:W-:-:S02]  /*14b60*/  @P0 IMAD.MOV.U32 R2, RZ, RZ, R83 ;  /* 0x000000ffff020224 */ /* 0x001fc400078e0053 */
[----:B------:R-:W-:Y:S01]  /*14b70*/  @P0 IMAD.MOV.U32 R3, RZ, RZ, R100 ;  /* 0x000000ffff030224 */ /* 0x000fe200078e0064 */
[----:B------:R-:W2:Y:S04]  /*14b80*/  LDL R117, [R1+0xb80] ;  /* 0x000b800001757983 */ /* 0x000ea80000100800 */
[----:B------:R0:W2:Y:S04]  /*14b90*/  @P0 LDG.E.U8 R215, desc[UR56][R2.64] ;  /* 0x0000003802d70981 */ /* 0x0000a8000c1e1100 */
[----:B------:R-:W2:Y:S04]  /*14ba0*/  LDL R100, [R1+0xba0] ;  /* 0x000ba00001647983 */ /* 0x000ea80000100800 */
[----:B------:R-:W2:Y:S01]  /*14bb0*/  LDL R115, [R1+0xb84] ;  /* 0x000b840001737983 */ /* 0x000ea20000100800 */
[----:B0-----:R-:W-:-:S03]  /*14bc0*/  @P0 IMAD.MOV.U32 R3, RZ, RZ, R99 ;  /* 0x000000ffff030224 */ /* 0x001fc600078e0063 */
[----:B------:R-:W2:Y:S01]  /*14bd0*/  LDL R99, [R1+0xba4] ;  /* 0x000ba40001637983 */ /* 0x000ea20000100800 */
[----:B------:R-:W-:-:S03]  /*14be0*/  @P0 IMAD.MOV.U32 R2, RZ, RZ, R85 ;  /* 0x000000ffff020224 */ /* 0x000fc600078e0055 */
[----:B------:R-:W2:Y:S04]  /*14bf0*/  LDL R102, [R1+0xb78] ;  /* 0x000b780001667983 */ /* 0x000ea80000100800 */
[----:B------:R3:W2:Y:S04]  /*14c00*/  @P0 LDG.E.U8 R214, desc[UR56][R2.64] ;  /* 0x0000003802d60981 */ /* 0x0006a8000c1e1100 */
[----:B------:R-:W2:Y:S01]  /*14c10*/  LDL R101, [R1+0xb7c] ;  /* 0x000b7c0001657983 */ /* 0x000ea20000100800 */
[----:B---3--:R-:W-:-:S03]  /*14c20*/  @P0 IMAD.MOV.U32 R3, RZ, RZ, R98 ;  /* 0x000000ffff030224 */ /* 0x008fc600078e0062 */
[----:B------:R-:W3:Y:S04]  /*14c30*/  LDL R98, [R1+0xb8c] ;  /* 0x000b8c0001627983 */ /* 0x000ee80000100800 */
[----:B----4-:R-:W-:Y:S04]  /*14c40*/  STL.64 [R1+0x1888], R86 ;  /* 0x0018885601007387 */ /* 0x010fe80000100a00 */
[----:B------:R-:W-:Y:S04]  /*14c50*/  STL.64 [R1+0x1880], R84 ;  /* 0x0018805401007387 */ /* 0x000fe80000100a00 */
[----:B------:R-:W-:Y:S04]  /*14c60*/  STL.64 [R1+0x1878], R82 ;  /* 0x0018785201007387 */ /* 0x000fe80000100a00 */
[----:B------:R-:W-:Y:S04]  /*14c70*/  STL.64 [R1+0x1870], R80 ;  /* 0x0018705001007387 */ /* 0x000fe80000100a00 */
[----:B------:R0:W-:Y:S04]  /*14c80*/  STL.64 [R1+0x1868], R78 ;  /* 0x0018684e01007387 */ /* 0x0001e80000100a00 */
        /* <DEDUP_REMOVED lines=8> */
[----:B------:R4:W-:Y:S04]  /*14d10*/  STL.64 [R1+0x1820], R60 ;  /* 0x0018203c01007387 */ /* 0x0009e80000100a00 */
[----:B------:R4:W-:Y:S04]  /*14d20*/  STL.64 [R1+0x1818], R58 ;  /* 0x0018183a01007387 */ /* 0x0009e80000100a00 */
        /* <DEDUP_REMOVED lines=17> */
[----:B0-----:R-:W4:Y:S01]  /*14e40*/  LDL R78, [R1+0xb70] ;  /* 0x000b7000014e7983 */ /* 0x001f220000100800 */
[----:B------:R-:W-:Y:S01]  /*14e50*/  PRMT R213, RZ, 0x7610, R213 ;  /* 0x00007610ffd57816 */ /* 0x000fe200000000d5 */
[----:B------:R-:W-:Y:S01]  /*14e60*/  @P0 IMAD.MOV.U32 R2, RZ, RZ, R87 ;  /* 0x000000ffff020224 */ /* 0x000fe200078e0057 */
[----:B------:R-:W-:Y:S01]  /*14e70*/  ISETP.GT.AND P1, PT, R0, 0x37, PT ;  /* 0x000000370000780c */ /* 0x000fe20003f24270 */
[----:B-1----:R-:W4:Y:S01]  /*14e80*/  LDL R62, [R1+0xb74] ;  /* 0x000b7400013e7983 */ /* 0x002f220000100800 */
[----:B------:R-:W-:-:S03]  /*14e90*/  PRMT R212, RZ, 0x7610, R212 ;  /* 0x00007610ffd47816 */ /* 0x000fc600000000d4 */
[----:B------:R0:W4:Y:S01]  /*14ea0*/  @P0 LDG.E.U8 R213, desc[UR56][R2.64] ;  /* 0x0000003802d50981 */ /* 0x000122000c1e1100 */
[----:B------:R-:W-:Y:S02]  /*14eb0*/  PRMT R85, RZ, 0x7610, R85 ;  /* 0x00007610ff557816 */ /* 0x000fe40000000055 */
[----:B------:R-:W-:Y:S01]  /*14ec0*/  PRMT R83, RZ, 0x7610, R83 ;  /* 0x00007610ff537816 */ /* 0x000fe20000000053 */
[----:B------:R-:W4:Y:S01]  /*14ed0*/  LDL R84, [R1+0xb60] ;  /* 0x000b600001547983 */ /* 0x000f220000100800 */
[----:B------:R-:W-:-:S03]  /*14ee0*/  PRMT R81, RZ, 0x7610, R81 ;  /* 0x00007610ff517816 */ /* 0x000fc60000000051 */
[----:B------:R-:W4:Y:S01]  /*14ef0*/  LDL R82, [R1+0xb64] ;  /* 0x000b640001527983 */ /* 0x000f220000100800 */
[----:B0-----:R-:W-:Y:S02]  /*14f00*/  @P0 IMAD.MOV.U32 R2, RZ, RZ, R125 ;  /* 0x000000ffff020224 */ /* 0x001fe400078e007d */
[----:B------:R-:W-:Y:S01]  /*14f10*/  @P0 IMAD.MOV.U32 R3, RZ, RZ, R126 ;  /* 0x000000ffff030224 */ /* 0x000fe200078e007e */
[----:B------:R-:W-:Y:S01]  /*14f20*/  PRMT R79, RZ, 0x7610, R79 ;  /* 0x00007610ff4f7816 */ /* 0x000fe2000000004f */
[----:B------:R-:W4:Y:S04]  /*14f30*/  LDL R87, [R1+0xb5c] ;  /* 0x000b5c0001577983 */ /* 0x000f280000100800 */
[----:B------:R2:W4:Y:S01]  /*14f40*/  @P0 LDG.E.U8 R212, desc[UR56][R2.64] ;  /* 0x0000003802d40981 */ /* 0x000522000c1e1100 */
[----:B------:R-:W-:-:S02]  /*14f50*/  PRMT R211, RZ, 0x7610, R211 ;  /* 0x00007610ffd37816 */ /* 0x000fc400000000d3 */
[----:B------:R-:W-:Y:S01]  /*14f60*/  PRMT R210, RZ, 0x7610, R210 ;  /* 0x00007610ffd27816 */ /* 0x000fe200000000d2 */
[----:B------:R-:W4:Y:S01]  /*14f70*/  LDL R86, [R1+0xb48] ;  /* 0x000b480001567983 */ /* 0x000f220000100800 */
[----:B------:R-:W-:-:S03]  /*14f80*/  PRMT R209, RZ, 0x7610, R209 ;  /* 0x00007610ffd17816 */ /* 0x000fc600000000d1 */
[----:B------:R-:W4:Y:S01]  /*14f90*/  LDL R80, [R1+0xb4c] ;  /* 0x000b4c0001507983 */ /* 0x000f220000100800 */
[----:B--2---:R-:W-:Y:S02]  /*14fa0*/  @P1 IMAD.MOV.U32 R2, RZ, RZ, R123 ;  /* 0x000000ffff021224 */ /* 0x004fe400078e007b */
[----:B------:R-:W-:Y:S01]  /*14fb0*/  @P1 IMAD.MOV.U32 R3, RZ, RZ, R124 ;  /* 0x000000ffff031224 */ /* 0x000fe200078e007c */
[----:B------:R-:W-:Y:S01]  /*14fc0*/  PRMT R208, RZ, 0x7610, R208 ;  /* 0x00007610ffd07816 */ /* 0x000fe200000000d0 */
[----:B------:R-:W2:Y:S04]  /*14fd0*/  LDL R142, [R1+0x6b8] ;  /* 0x0006b800018e7983 */ /* 0x000ea80000100800 */
[----:B------:R0:W2:Y:S02]  /*14fe0*/  @P1 LDG.E.U8 R85, desc[UR56][R2.64] ;  /* 0x0000003802551981 */ /* 0x0000a4000c1e1100 */
[----:B0-----:R-:W-:-:S02]  /*14ff0*/  @P1 IMAD.MOV.U32 R2, RZ, RZ, R99 ;  /* 0x000000ffff021224 */ /* 0x001fc400078e0063 */
[----:B------:R-:W-:Y:S01]  /*15000*/  @P1 IMAD.MOV.U32 R3, RZ, RZ, R100 ;  /* 0x000000ffff031224 */ /* 0x000fe200078e0064 */
[----:B------:R-:W2:Y:S04]  /*15010*/  LDL R99, [R1+0xb6c] ;  /* 0x000b6c0001637983 */ /* 0x000ea80000100800 */
[----:B------:R-:W2:Y:S01]  /*15020*/  LDL R100, [R1+0xb68] ;  /* 0x000b680001647983 */ /* 0x000ea20000100800 */
[----:B------:R-:W-:-:S03]  /*15030*/  ISETP.GT.AND P0, PT, R0, 0x38, PT ;  /* 0x000000380000780c */ /* 0x000fc60003f04270 */
[----:B------:R0:W2:Y:S02]  /*15040*/  @P1 LDG.E.U8 R83, desc[UR56][R2.64] ;  /* 0x0000003802531981 */ /* 0x0000a4000c1e1100 */
[----:B0-----:R-:W-:Y:S02]  /*15050*/  @P1 IMAD.MOV.U32 R2, RZ, RZ, R121 ;  /* 0x000000ffff021224 */ /* 0x001fe400078e0079 */
[----:B------:R-:W-:-:S05]  /*15060*/  @P1 IMAD.MOV.U32 R3, RZ, RZ, R122 ;  /* 0x000000ffff031224 */ /* 0x000fca00078e007a */
[----:B------:R0:W2:Y:S02]  /*15070*/  @P1 LDG.E.U8 R81, desc[UR56][R2.64] ;  /* 0x0000003802511981 */ /* 0x0000a4000c1e1100 */
[----:B0-----:R-:W-:Y:S02]  /*15080*/  @P1 IMAD.MOV.U32 R2, RZ, RZ, R119 ;  /* 0x000000ffff021224 */ /* 0x001fe400078e0077 */
[----:B------:R-:W-:Y:S01]  /*15090*/  @P1 IMAD.MOV.U32 R3, RZ, RZ, R120 ;  /* 0x000000ffff031224 */ /* 0x000fe200078e0078 */
[----:B------:R-:W2:Y:S04]  /*150a0*/  LDL R119, [R1+0xb50] ;  /* 0x000b500001777983 */ /* 0x000ea80000100800 */
[----:B------:R3:W2:Y:S02]  /*150b0*/  @P1 LDG.E.U8 R79, desc[UR56][R2.64] ;  /* 0x00000038024f1981 */ /* 0x0006a4000c1e1100 */
[----:B---3--:R-:W-:-:S02]  /*150c0*/  @P0 IMAD.MOV.U32 R2, RZ, RZ, R98 ;  /* 0x000000ffff020224 */ /* 0x008fc400078e0062 */
[----:B------:R-:W3:Y:S01]  /*150d0*/  LDL R98, [R1+0xb58] ;  /* 0x000b580001627983 */ /* 0x000ee20000100800 */
[----:B------:R-:W-:-:S03]  /*150e0*/  @P0 IMAD.MOV.U32 R3, RZ, RZ, R118 ;  /* 0x000000ffff030224 */ /* 0x000fc600078e0076 */
[----:B------:R-:W3:Y:S04]  /*150f0*/  LDL R118, [R1+0xb54] ;  /* 0x000b540001767983 */ /* 0x000ee80000100800 */
[----:B------:R0:W3:Y:S02]  /*15100*/  @P0 LDG.E.U8 R211, desc[UR56][R2.64] ;  /* 0x0000003802d30981 */ /* 0x0000e4000c1e1100 */
[----:B0-----:R-:W-:Y:S02]  /*15110*/  @P0 IMAD.MOV.U32 R2, RZ, RZ, R115 ;  /* 0x000000ffff020224 */ /* 0x001fe400078e0073 */
[----:B------:R-:W-:Y:S01]  /*15120*/  @P0 IMAD.MOV.U32 R3, RZ, RZ, R117 ;  /* 0x000000ffff030224 */ /* 0x000fe200078e0075 */
[----:B------:R-:W-:Y:S01]  /*15130*/  ISETP.GT.AND P1, PT, R0, 0x39, PT ;  /* 0x000000390000780c */ /* 0x000fe20003f24270 */
[----:B------:R-:W3:Y:S04]  /*15140*/  LDL R117, [R1+0xb30] ;  /* 0x000b300001757983 */ /* 0x000ee80000100800 */
[----:B------:R0:W3:Y:S01]  /*15150*/  @P0 LDG.E.U8 R210, desc[UR56][R2.64] ;  /* 0x0000003802d20981 */ /* 0x0000e2000c1e1100 */
[----:B------:R-:W-:-:S03]  /*15160*/  PRMT R76, RZ, 0x7610, R76 ;  /* 0x00007610ff4c7816 */ /* 0x000fc6000000004c */
[----:B------:R-:W3:Y:S01]  /*15170*/  LDL R115, [R1+0xb34] ;  /* 0x000b340001737983 */ /* 0x000ee20000100800 */
[----:B0-----:R-:W-:Y:S02]  /*15180*/  @P0 IMAD.MOV.U32 R2, RZ, RZ, R101 ;  /* 0x000000ffff020224 */ /* 0x001fe400078e0065 */
[----:B------:R-:W-:Y:S01]  /*15190*/  @P0 IMAD.MOV.U32 R3, RZ, RZ, R102 ;  /* 0x000000ffff030224 */ /* 0x000fe200078e0066 */
[----:B------:R-:W-:Y:S01]  /*151a0*/  PRMT R74, RZ, 0x7610, R74 ;  /* 0x00007610ff4a7816 */ /* 0x000fe2000000004a */
[----:B------:R-:W3:Y:S04]  /*151b0*/  LDL R102, [R1+0xb20] ;  /* 0x000b200001667983 */ /* 0x000ee80000100800 */
[----:B------:R4:W3:Y:S04]  /*151c0*/  @P0 LDG.E.U8 R209, desc[UR56][R2.64] ;  /* 0x0000003802d10981 */ /* 0x0008e8000c1e1100 */
[----:B------:R-:W3:Y:S01]  /*151d0*/  LDL R101, [R1+0xb24] ;  /* 0x000b240001657983 */ /* 0x000ee20000100800 */
[----:B----4-:R-:W-:-:S03]  /*151e0*/  @P0 IMAD.MOV.U32 R3, RZ, RZ, R78 ;  /* 0x000000ffff030224 */ /* 0x010fc600078e004e */
[----:B------:R-:W4:Y:S01]  /*151f0*/  LDL R78, [R1+0xb40] ;  /* 0x000b4000014e7983 */ /* 0x000f220000100800 */
[----:B------:R-:W-:-:S03]  /*15200*/  @P0 IMAD.MOV.U32 R2, RZ, RZ, R62 ;  /* 0x000000ffff020224 */ /* 0x000fc600078e003e */
[----:B------:R-:W4:Y:S04]  /*15210*/  LDL R62, [R1+0xb44] ;  /* 0x000b4400013e7983 */ /* 0x000f280000100800 */
[----:B------:R2:W4:Y:S01]  /*15220*/  @P0 LDG.E.U8 R208, desc[UR56][R2.64] ;  /* 0x0000003802d00981 */ /* 0x000522000c1e1100 */
[----:B------:R-:W-:Y:S02]  /*15230*/  PRMT R72, RZ, 0x7610, R72 ;  /* 0x00007610ff487816 */ /* 0x000fe40000000048 */
[----:B------:R-:W-:Y:S02]  /*15240*/  ISETP.GT.AND P0, PT, R0, 0x3a, PT ;  /* 0x0000003a0000780c */ /* 0x000fe40003f04270 */
[----:B------:R-:W-:Y:S01]  /*15250*/  PRMT R70, RZ, 0x7610, R70 ;  /* 0x00007610ff467816 */ /* 0x000fe20000000046 */
[----:B--2---:R-:W-:-:S02]  /*15260*/  @P1 IMAD.MOV.U32 R2, RZ, RZ, R99 ;  /* 0x000000ffff021224 */ /* 0x004fc400078e0063 */
[----:B------:R-:W2:Y:S01]  /*15270*/  LDL R99, [R1+0xb3c] ;  /* 0x000b3c0001637983 */ /* 0x000ea20000100800 */
[----:B------:R-:W-:-:S03]  /*15280*/  @P1 IMAD.MOV.U32 R3, RZ, RZ, R100 ;  /* 0x000000ffff031224 */ /* 0x000fc600078e0064 */
[----:B------:R-:W2:Y:S04]  /*15290*/  LDL R100, [R1+0xb38] ;  /* 0x000b380001647983 */ /* 0x000ea80000100800 */
[----:B------:R0:W2:Y:S02]  /*152a0*/  @P1 LDG.E.U8 R76, desc[UR56][R2.64] ;  /* 0x00000038024c1981 */ /* 0x0000a4000c1e1100 */
[----:B0-----:R-:W-:Y:S02]  /*152b0*/  @P1 IMAD.MOV.U32 R2, RZ, RZ, R82 ;  /* 0x000000ffff021224 */ /* 0x001fe400078e0052 */
[----:B------:R-:W-:Y:S01]  /*152c0*/  @P1 IMAD.MOV.U32 R3, RZ, RZ, R84 ;  /* 0x000000ffff031224 */ /* 0x000fe200078e0054 */
[----:B------:R-:W2:Y:S04]  /*152d0*/  LDL R82, [R1+0xb2c] ;  /* 0x000b2c0001527983 */ /* 0x000ea80000100800 */
[----:B------:R-:W2:Y:S04]  /*152e0*/  LDL R84, [R1+0xb28] ;  /* 0x000b280001547983 */ /* 0x000ea80000100800 */
[----:B------:R0:W2:Y:S02]  /*152f0*/  @P1 LDG.E.U8 R74, desc[UR56][R2.64] ;  /* 0x00000038024a1981 */ /* 0x0000a4000c1e1100 */
[----:B0-----:R-:W-:-:S02]  /*15300*/  @P1 IMAD.MOV.U32 R2, RZ, RZ, R87 ;  /* 0x000000ffff021224 */ /* 0x001fc400078e0057 */
[----:B------:R-:W2:Y:S01]  /*15310*/  LDL R87, [R1+0xb1c] ;  /* 0x000b1c0001577983 */ /* 0x000ea20000100800 */
[----:B---3--:R-:W-:-:S03]  /*15320*/  @P1 IMAD.MOV.U32 R3, RZ, RZ, R98 ;  /* 0x000000ffff031224 */ /* 0x008fc600078e0062 */
[----:B------:R-:W3:Y:S04]  /*15330*/  LDL R98, [R1+0xb18] ;  /* 0x000b180001627983 */ /* 0x000ee80000100800 */
[----:B------:R0:W3:Y:S02]  /*15340*/  @P1 LDG.E.U8 R72, desc[UR56][R2.64] ;  /* 0x0000003802481981 */ /* 0x0000e4000c1e1100 */
[----:B0-----:R-:W-:Y:S02]  /*15350*/  @P1 IMAD.MOV.U32 R2, RZ, RZ, R118 ;  /* 0x000000ffff021224 */ /* 0x001fe400078e0076 */
[----:B------:R-:W-:Y:S01]  /*15360*/  @P1 IMAD.MOV.U32 R3, RZ, RZ, R119 ;  /* 0x000000ffff031224 */ /* 0x000fe200078e0077 */
[----:B------:R-:W-:Y:S01]  /*15370*/  PRMT R77, RZ, 0x7610, R77 ;  /* 0x00007610ff4d7816 */ /* 0x000fe2000000004d */
[----:B------:R-:W3:Y:S04]  /*15380*/  LDL R119, [R1+0xaf0] ;  /* 0x000af00001777983 */ /* 0x000ee80000100800 */
[----:B------:R0:W3:Y:S01]  /*15390*/  @P1 LDG.E.U8 R70, desc[UR56][R2.64] ;  /* 0x0000003802461981 */ /* 0x0000e2000c1e1100 */
[----:B------:R-:W-:-:S02]  /*153a0*/  PRMT R75, RZ, 0x7610, R75 ;  /* 0x00007610ff4b7816 */ /* 0x000fc4000000004b */
[----:B------:R-:W-:Y:S01]  /*153b0*/  PRMT R69, RZ, 0x7610, R69 ;  /* 0x00007610ff457816 */ /* 0x000fe20000000045 */
[----:B------:R-:W3:Y:S01]  /*153c0*/  LDL R118, [R1+0xaf4] ;  /* 0x000af40001767983 */ /* 0x000ee20000100800 */
[----:B0-----:R-:W-:Y:S02]  /*153d0*/  @P0 IMAD.MOV.U32 R2, RZ, RZ, R80 ;  /* 0x000000ffff020224 */ /* 0x001fe400078e0050 */
[----:B------:R-:W-:Y:S01]  /*153e0*/  @P0 IMAD.MOV.U32 R3, RZ, RZ, R86 ;  /* 0x000000ffff030224 */ /* 0x000fe200078e0056 */
[----:B------:R-:W3:Y:S04]  /*153f0*/  LDL R80, [R1+0xb14] ;  /* 0x000b140001507983 */ /* 0x000ee80000100800 */
[----:B------:R-:W3:Y:S04]  /*15400*/  LDL R86, [R1+0xb10] ;  /* 0x000b100001567983 */ /* 0x000ee80000100800 */
[----:B------:R4:W3:Y:S02]  /*15410*/  @P0 LDG.E.U8 R77, desc[UR56][R2.64] ;  /* 0x00000038024d0981 */ /* 0x0008e4000c1e1100 */
[----:B----4-:R-:W-:-:S02]  /*15420*/  @P0 IMAD.MOV.U32 R3, RZ, RZ, R78 ;  /* 0x000000ffff030224 */ /* 0x010fc400078e004e */
[----:B------:R-:W4:Y:S01]  /*15430*/  LDL R78, [R1+0xb08] ;  /* 0x000b0800014e7983 */ /* 0x000f220000100800 */
[----:B------:R-:W-:-:S03]  /*15440*/  @P0 IMAD.MOV.U32 R2, RZ, RZ, R62 ;  /* 0x000000ffff020224 */ /* 0x000fc600078e003e */
[----:B------:R-:W4:Y:S01]  /*15450*/  LDL R62, [R1+0xb0c] ;  /* 0x000b0c00013e7983 */ /* 0x000f220000100800 */
[----:B------:R-:W-:-:S03]  /*15460*/  ISETP.GT.AND P1, PT, R0, 0x3b, PT ;  /* 0x0000003b0000780c */ /* 0x000fc60003f24270 */
[----:B------:R2:W4:Y:S01]  /*15470*/  @P0 LDG.E.U8 R75, desc[UR56][R2.64] ;  /* 0x00000038024b0981 */ /* 0x000522000c1e1100 */
[----:B------:R-:W-:Y:S02]  /*15480*/  PRMT R68, RZ, 0x7610, R68 ;  /* 0x00007610ff447816 */ /* 0x000fe40000000044 */
[----:B------:R-:W-:Y:S02]  /*15490*/  PRMT R73, RZ, 0x7610, R73 ;  /* 0x00007610ff497816 */ /* 0x000fe40000000049 */
[----:B------:R-:W-:Y:S01]  /*154a0*/  PRMT R71, RZ, 0x7610, R71 ;  /* 0x00007610ff477816 */ /* 0x000fe20000000047 */
[----:B--2---:R-:W-:Y:S02]  /*154b0*/  @P0 IMAD.MOV.U32 R2, RZ, RZ, R99 ;  /* 0x000000ffff020224 */ /* 0x004fe400078e0063 */
[----:B------:R-:W2:Y:S01]  /*154c0*/  LDL R99, [R1+0xb04] ;  /* 0x000b040001637983 */ /* 0x000ea20000100800 */
[----:B------:R-:W-:-:S03]  /*154d0*/  @P0 IMAD.MOV.U32 R3, RZ, RZ, R100 ;  /* 0x000000ffff030224 */ /* 0x000fc600078e0064 */
[----:B------:R-:W2:Y:S04]  /*154e0*/  LDL R100, [R1+0xb00] ;  /* 0x000b000001647983 */ /* 0x000ea80000100800 */
[----:B------:R0:W2:Y:S02]  /*154f0*/  @P0 LDG.E.U8 R69, desc[UR56][R2.64] ;  /* 0x0000003802450981 */ /* 0x0000a4000c1e1100 */
[----:B0-----:R-:W-:Y:S02]  /*15500*/  @P0 IMAD.MOV.U32 R2, RZ, RZ, R115 ;  /* 0x000000ffff020224 */ /* 0x001fe400078e0073 */
[----:B------:R-:W-:Y:S01]  /*15510*/  @P0 IMAD.MOV.U32 R3, RZ, RZ, R117 ;  /* 0x000000ffff030224 */ /* 0x000fe200078e0075 */
[----:B------:R-:W-:Y:S01]  /*15520*/  PRMT R67, RZ, 0x7610, R67 ;  /* 0x00007610ff437816 */ /* 0x000fe20000000043 */
[----:B------:R-:W2:Y:S04]  /*15530*/  LDL R117, [R1+0xad0] ;  /* 0x000ad00001757983 */ /* 0x000ea80000100800 */
[----:B------:R0:W2:Y:S01]  /*15540*/  @P0 LDG.E.U8 R68, desc[UR56][R2.64] ;  /* 0x0000003802440981 */ /* 0x0000a2000c1e1100 */
[----:B------:R-:W-:-:S02]  /*15550*/  PRMT R66, RZ, 0x7610, R66 ;  /* 0x00007610ff427816 */ /* 0x000fc40000000042 */
[----:B------:R-:W-:Y:S01]  /*15560*/  PRMT R65, RZ, 0x7610, R65 ;  /* 0x00007610ff417816 */ /* 0x000fe20000000041 */
[----:B------:R-:W2:Y:S01]  /*15570*/  LDL R115, [R1+0xad4] ;  /* 0x000ad40001737983 */ /* 0x000ea20000100800 */
[----:B0-----:R-:W-:Y:S02]  /*15580*/  @P1 IMAD.MOV.U32 R2, RZ, RZ, R82 ;  /* 0x000000ffff021224 */ /* 0x001fe400078e0052 */
[----:B------:R-:W-:Y:S01]  /*15590*/  @P1 IMAD.MOV.U32 R3, RZ, RZ, R84 ;  /* 0x000000ffff031224 */ /* 0x000fe200078e0054 */
[----:B------:R-:W2:Y:S04]  /*155a0*/  LDL R82, [R1+0xafc] ;  /* 0x000afc0001527983 */ /* 0x000ea80000100800 */
[----:B------:R-:W2:Y:S04]  /*155b0*/  LDL R84, [R1+0xaf8] ;  /* 0x000af80001547983 */ /* 0x000ea80000100800 */
[----:B------:R0:W2:Y:S02]  /*155c0*/  @P1 LDG.E.U8 R73, desc[UR56][R2.64] ;  /* 0x0000003802491981 */ /* 0x0000a4000c1e1100 */
[----:B0-----:R-:W-:-:S02]  /*155d0*/  @P1 IMAD.MOV.U32 R2, RZ, RZ, R101 ;  /* 0x000000ffff021224 */ /* 0x001fc400078e0065 */
[----:B------:R-:W-:Y:S01]  /*155e0*/  @P1 IMAD.MOV.U32 R3, RZ, RZ, R102 ;  /* 0x000000ffff031224 */ /* 0x000fe200078e0066 */
[----:B------:R-:W-:Y:S01]  /*155f0*/  ISETP.GT.AND P0, PT, R0, 0x3c, PT ;  /* 0x0000003c0000780c */ /* 0x000fe20003f04270 */
[----:B------:R-:W2:Y:S04]  /*15600*/  LDL R102, [R1+0xac8] ;  /* 0x000ac80001667983 */ /* 0x000ea80000100800 */
[----:B------:R0:W2:Y:S01]  /*15610*/  @P1 LDG.E.U8 R71, desc[UR56][R2.64] ;  /* 0x0000003802471981 */ /* 0x0000a2000c1e1100 */
[----:B------:R-:W-:-:S03]  /*15620*/  PRMT R64, RZ, 0x7610, R64 ;  /* 0x00007610ff407816 */ /* 0x000fc60000000040 */
[----:B------:R-:W2:Y:S01]  /*15630*/  LDL R101, [R1+0xacc] ;  /* 0x000acc0001657983 */ /* 0x000ea20000100800 */
[----:B0-----:R-:W-:Y:S02]  /*15640*/  @P1 IMAD.MOV.U32 R2, RZ, RZ, R87 ;  /* 0x000000ffff021224 */ /* 0x001fe400078e0057 */
[----:B---3--:R-:W-:Y:S01]  /*15650*/  @P1 IMAD.MOV.U32 R3, RZ, RZ, R98 ;  /* 0x000000ffff031224 */ /* 0x008fe200078e0062 */
[----:B------:R-:W3:Y:S04]  /*15660*/  LDL R87, [R1+0xaec] ;  /* 0x000aec0001577983 */ /* 0x000ee80000100800 */
[----:B------:R-:W3:Y:S04]  /*15670*/  LDL R98, [R1+0xae8] ;  /* 0x000ae80001627983 */ /* 0x000ee80000100800 */
[----:B------:R0:W3:Y:S02]  /*15680*/  @P1 LDG.E.U8 R67, desc[UR56][R2.64] ;  /* 0x0000003802431981 */ /* 0x0000e4000c1e1100 */
[----:B0-----:R-:W-:-:S02]  /*15690*/  @P1 IMAD.MOV.U32 R2, RZ, RZ, R80 ;  /* 0x000000ffff021224 */ /* 0x001fc400078e0050 */
[----:B------:R-:W-:Y:S01]  /*156a0*/  @P1 IMAD.MOV.U32 R3, RZ, RZ, R86 ;  /* 0x000000ffff031224 */ /* 0x000fe200078e0056 */
[----:B------:R-:W3:Y:S04]  /*156b0*/  LDL R80, [R1+0xae4] ;  /* 0x000ae40001507983 */ /* 0x000ee80000100800 */
[----:B------:R-:W3:Y:S04]  /*156c0*/  LDL R86, [R1+0xae0] ;  /* 0x000ae00001567983 */ /* 0x000ee80000100800 */
[----:B------:R4:W3:Y:S02]  /*156d0*/  @P1 LDG.E.U8 R66, desc[UR56][R2.64] ;  /* 0x0000003802421981 */ /* 0x0008e4000c1e1100 */
[----:B----4-:R-:W-:-:S02]  /*156e0*/  @P0 IMAD.MOV.U32 R3, RZ, RZ, R78 ;  /* 0x000000ffff030224 */ /* 0x010fc400078e004e */
[----:B------:R-:W4:Y:S01]  /*156f0*/  LDL R78, [R1+0xad8] ;  /* 0x000ad800014e7983 */ /* 0x000f220000100800 */
[----:B------:R-:W-:-:S03]  /*15700*/  @P0 IMAD.MOV.U32 R2, RZ, RZ, R62 ;  /* 0x000000ffff020224 */ /* 0x000fc600078e003e */
[----:B------:R-:W4:Y:S04]  /*15710*/  LDL R62, [R1+0xadc] ;  /* 0x000adc00013e7983 */ /* 0x000f280000100800 */
[----:B------:R2:W4:Y:S01]  /*15720*/  @P0 LDG.E.U8 R65, desc[UR56][R2.64] ;  /* 0x0000003802410981 */ /* 0x000522000c1e1100 */
[----:B------:R-:W-:Y:S02]  /*15730*/  PRMT R63, RZ, 0x7610, R63 ;  /* 0x00007610ff3f7816 */ /* 0x000fe4000000003f */
[----:B------:R-:W-:Y:S02]  /*15740*/  ISETP.GT.AND P1, PT, R0, 0x3d, PT ;  /* 0x0000003d0000780c */ /* 0x000fe40003f24270 */
[----:B------:R-:W-:Y:S02]  /*15750*/  PRMT R23, RZ, 0x7610, R23 ;  /* 0x00007610ff177816 */ /* 0x000fe40000000017 */
[----:B------:R-:W-:Y:S01]  /*15760*/  PRMT R22, RZ, 0x7610, R22 ;  /* 0x00007610ff167816 */ /* 0x000fe20000000016 */
[----:B--2---:R-:W-:-:S02]  /*15770*/  @P0 IMAD.MOV.U32 R2, RZ, RZ, R99 ;  /* 0x000000ffff020224 */ /* 0x004fc400078e0063 */
[----:B------:R-:W2:Y:S01]  /*15780*/  LDL R99, [R1+0xabc] ;  /* 0x000abc0001637983 */ /* 0x000ea20000100800 */
[----:B------:R-:W-:-:S03]  /*15790*/  @P0 IMAD.MOV.U32 R3, RZ, RZ, R100 ;  /* 0x000000ffff030224 */ /* 0x000fc600078e0064 */
[----:B------:R-:W2:Y:S04]  /*157a0*/  LDL R100, [R1+0xab8] ;  /* 0x000ab80001647983 */ /* 0x000ea80000100800 */
[----:B------:R0:W2:Y:S02]  /*157b0*/  @P0 LDG.E.U8 R64, desc[UR56][R2.64] ;  /* 0x0000003802400981 */ /* 0x0000a4000c1e1100 */
[----:B0-----:R-:W-:Y:S02]  /*157c0*/  @P0 IMAD.MOV.U32 R2, RZ, RZ, R82 ;  /* 0x000000ffff020224 */ /* 0x001fe400078e0052 */
[----:B------:R-:W2:Y:S01]  /*157d0*/  LDL R82, [R1+0xac4] ;  /* 0x000ac40001527983 */ /* 0x000ea20000100800 */
[----:B------:R-:W-:-:S03]  /*157e0*/  @P0 IMAD.MOV.U32 R3, RZ, RZ, R84 ;  /* 0x000000ffff030224 */ /* 0x000fc600078e0054 */
[----:B------:R-:W2:Y:S04]  /*157f0*/  LDL R84, [R1+0xac0] ;  /* 0x000ac00001547983 */ /* 0x000ea80000100800 */
[----:B------:R0:W2:Y:S02]  /*15800*/  @P0 LDG.E.U8 R63, desc[UR56][R2.64] ;  /* 0x00000038023f0981 */ /* 0x0000a4000c1e1100 */
[----:B0-----:R-:W-:Y:S02]  /*15810*/  @P0 IMAD.MOV.U32 R2, RZ, RZ, R118 ;  /* 0x000000ffff020224 */ /* 0x001fe400078e0076 */
[----:B------:R-:W-:-:S05]  /*15820*/  @P0 IMAD.MOV.U32 R3, RZ, RZ, R119 ;  /* 0x000000ffff030224 */ /* 0x000fca00078e0077 */
[----:B------:R3:W2:Y:S02]  /*15830*/  @P0 LDG.E.U8 R23, desc[UR56][R2.64] ;  /* 0x0000003802170981 */ /* 0x0006a4000c1e1100 */
[----:B---3--:R-:W-:Y:S02]  /*15840*/  @P1 IMAD.MOV.U32 R2, RZ, RZ, R87 ;  /* 0x000000ffff021224 */ /* 0x008fe400078e0057 */
[----:B------:R-:W3:Y:S01]  /*15850*/  LDL R87, [R1+0xab4] ;  /* 0x000ab40001577983 */ /* 0x000ee20000100800 */
[----:B------:R-:W-:-:S03]  /*15860*/  @P1 IMAD.MOV.U32 R3, RZ, RZ, R98 ;  /* 0x000000ffff031224 */ /* 0x000fc600078e0062 */
[----:B------:R-:W3:Y:S04]  /*15870*/  LDL R98, [R1+0xab0] ;  /* 0x000ab00001627983 */ /* 0x000ee80000100800 */
[----:B------:R0:W3:Y:S01]  /*15880*/  @P1 LDG.E.U8 R22, desc[UR56][R2.64] ;  /* 0x0000003802161981 */ /* 0x0000e2000c1e1100 */
[----:B------:R-:W-:Y:S01]  /*15890*/  PRMT R20, RZ, 0x7610, R20 ;  /* 0x00007610ff147816 */ /* 0x000fe20000000014 */
[----:B0-----:R-:W-:Y:S02]  /*158a0*/  @P1 IMAD.MOV.U32 R2, RZ, RZ, R80 ;  /* 0x000000ffff021224 */ /* 0x001fe400078e0050 */
[----:B------:R-:W3:Y:S01]  /*158b0*/  LDL R80, [R1+0xaac] ;  /* 0x000aac0001507983 */ /* 0x000ee20000100800 */
[----:B------:R-:W-:-:S03]  /*158c0*/  @P1 IMAD.MOV.U32 R3, RZ, RZ, R86 ;  /* 0x000000ffff031224 */ /* 0x000fc600078e0056 */
[----:B------:R-:W3:Y:S04]  /*158d0*/  LDL R86, [R1+0xaa8] ;  /* 0x000aa80001567983 */ /* 0x000ee80000100800 */
[----:B------:R4:W3:Y:S02]  /*158e0*/  @P1 LDG.E.U8 R20, desc[UR56][R2.64] ;  /* 0x0000003802141981 */ /* 0x0008e4000c1e1100 */
[----:B----4-:R-:W-:Y:S02]  /*158f0*/  @P1 IMAD.MOV.U32 R3, RZ, RZ, R78 ;  /* 0x000000ffff031224 */ /* 0x010fe400078e004e */
[----:B------:R-:W4:Y:S01]  /*15900*/  LDL R78, [R1+0xaa0] ;  /* 0x000aa000014e7983 */ /* 0x000f220000100800 */
[----:B------:R-:W-:Y:S01]  /*15910*/  PRMT R21, RZ, 0x7610, R21 ;  /* 0x00007610ff157816 */ /* 0x000fe20000000015 */
[----:B------:R-:W-:Y:S01]  /*15920*/  @P1 IMAD.MOV.U32 R2, RZ, RZ, R62 ;  /* 0x000000ffff021224 */ /* 0x000fe200078e003e */
[----:B------:R-:W-:Y:S01]  /*15930*/  ISETP.GT.AND P0, PT, R0, 0x3e, PT ;  /* 0x0000003e0000780c */ /* 0x000fe20003f04270 */
[----:B------:R-:W4:Y:S01]  /*15940*/  LDL R62, [R1+0xaa4] ;  /* 0x000aa400013e7983 */ /* 0x000f220000100800 */
[----:B------:R-:W-:-:S03]  /*15950*/  PRMT R19, RZ, 0x7610, R19 ;  /* 0x00007610ff137816 */ /* 0x000fc60000000013 */
[----:B------:R0:W4:Y:S01]  /*15960*/  @P1 LDG.E.U8 R21, desc[UR56][R2.64] ;  /* 0x0000003802151981 */ /* 0x000122000c1e1100 */
[----:B------:R-:W-:Y:S01]  /*15970*/  PRMT R17, RZ, 0x7610, R17 ;  /* 0x00007610ff117816 */ /* 0x000fe20000000011 */
[----:B0-----:R-:W-:Y:S02]  /*15980*/  @P1 IMAD.MOV.U32 R2, RZ, RZ, R115 ;  /* 0x000000ffff021224 */ /* 0x001fe400078e0073 */
[----:B------:R-:W-:Y:S01]  /*15990*/  @P1 IMAD.MOV.U32 R3, RZ, RZ, R117 ;  /* 0x000000ffff031224 */ /* 0x000fe200078e0075 */
[----:B------:R-:W-:Y:S01]  /*159a0*/  PRMT R15, RZ, 0x7610, R15 ;  /* 0x00007610ff0f7816 */ /* 0x000fe2000000000f */
[----:B------:R-:W4:Y:S04]  /*159b0*/  LDL R115, [R1+0xa88] ;  /* 0x000a880001737983 */ /* 0x000f280000100800 */
[----:B------:R0:W4:Y:S02]  /*159c0*/  @P1 LDG.E.U8 R19, desc[UR56][R2.64] ;  /* 0x0000003802131981 */ /* 0x000124000c1e1100 */
[----:B0-----:R-:W-:-:S02]  /*159d0*/  @P0 IMAD.MOV.U32 R2, RZ, RZ, R101 ;  /* 0x000000ffff020224 */ /* 0x001fc400078e0065 */
[----:B------:R-:W-:Y:S01]  /*159e0*/  @P0 IMAD.MOV.U32 R3, RZ, RZ, R102 ;  /* 0x000000ffff030224 */ /* 0x000fe200078e0066 */
[----:B------:R-:W-:Y:S01]  /*159f0*/  PRMT R16, RZ, 0x7610, R16 ;  /* 0x00007610ff107816 */ /* 0x000fe20000000010 */
[----:B------:R-:W4:Y:S04]  /*15a00*/  LDL R102, [R1+0xa68] ;  /* 0x000a680001667983 */ /* 0x000f280000100800 */
[----:B------:R2:W4:Y:S04]  /*15a10*/  @P0 LDG.E.U8 R17, desc[UR56][R2.64] ;  /* 0x0000003802110981 */ /* 0x000528000c1e1100 */
[----:B------:R-:W4:Y:S01]  /*15a20*/  LDL R101, [R1+0xa6c] ;  /* 0x000a6c0001657983 */ /* 0x000f220000100800 */
[----:B--2---:R-:W-:-:S03]  /*15a30*/  @P0 IMAD.MOV.U32 R2, RZ, RZ, R82 ;  /* 0x000000ffff020224 */ /* 0x004fc600078e0052 */
[----:B------:R-:W2:Y:S01]  /*15a40*/  LDL R82, [R1+0xa9c] ;  /* 0x000a9c0001527983 */ /* 0x000ea20000100800 */
[----:B------:R-:W-:-:S03]  /*15a50*/  @P0 IMAD.MOV.U32 R3, RZ, RZ, R84 ;  /* 0x000000ffff030224 */ /* 0x000fc600078e0054 */
[----:B------:R-:W2:Y:S04]  /*15a60*/  LDL R84, [R1+0xa98] ;  /* 0x000a980001547983 */ /* 0x000ea80000100800 */
[----:B------:R0:W2:Y:S02]  /*15a70*/  @P0 LDG.E.U8 R15, desc[UR56][R2.64] ;  /* 0x00000038020f0981 */ /* 0x0000a4000c1e1100 */
[----:B0-----:R-:W-:Y:S02]  /*15a80*/  @P0 IMAD.MOV.U32 R2, RZ, RZ, R99 ;  /* 0x000000ffff020224 */ /* 0x001fe400078e0063 */
[----:B------:R-:W-:Y:S01]  /*15a90*/  @P0 IMAD.MOV.U32 R3, RZ, RZ, R100 ;  /* 0x000000ffff030224 */ /* 0x000fe200078e0064 */
[----:B------:R-:W2:Y:S04]  /*15aa0*/  LDL R99, [R1+0xa4c] ;  /* 0x000a4c0001637983 */ /* 0x000ea80000100800 */
[----:B------:R0:W2:Y:S04]  /*15ab0*/  @P0 LDG.E.U8 R16, desc[UR56][R2.64] ;  /* 0x0000003802100981 */ /* 0x0000a8000c1e1100 */
[----:B------:R-:W2:Y:S01]  /*15ac0*/  LDL R100, [R1+0xa48] ;  /* 0x000a480001647983 */ /* 0x000ea20000100800 */
[----:B0-----:R-:W-:-:S02]  /*15ad0*/  LOP3.LUT R3, R232, 0xffff, RZ, 0xc0, !PT ;  /* 0x0000ffffe8037812 */ /* 0x001fc400078ec0ff */
[----:B------:R-:W-:Y:S02]  /*15ae0*/  LOP3.LUT R2, R14, 0xffff, RZ, 0xc0, !PT ;  /* 0x0000ffff0e027812 */ /* 0x000fe400078ec0ff */
[----:B------:R-:W-:Y:S02]  /*15af0*/  PRMT R14, RZ, 0x7610, R14 ;  /* 0x00007610ff0e7816 */ /* 0x000fe4000000000e */
[----:B------:R-:W-:Y:S01]  /*15b00*/  PRMT R232, R3, 0x3340, R2 ;  /* 0x0000334003e87816 */ /* 0x000fe20000000002 */
[----:B---3--:R-:W-:Y:S02]  /*15b10*/  @P0 IMAD.MOV.U32 R2, RZ, RZ, R87 ;  /* 0x000000ffff020224 */ /* 0x008fe400078e0057 */
[----:B------:R-:W-:-:S05]  /*15b20*/  @P0 IMAD.MOV.U32 R3, RZ, RZ, R98 ;  /* 0x000000ffff030224 */ /* 0x000fca00078e0062 */
[----:B------:R0:W3:Y:S01]  /*15b30*/  @P0 LDG.E.U8 R14, desc[UR56][R2.64] ;  /* 0x00000038020e0981 */ /* 0x0000e2000c1e1100 */
[----:B------:R-:W-:Y:S02]  /*15b40*/  ISETP.GT.AND P0, PT, R0, 0x3f, PT ;  /* 0x0000003f0000780c */ /* 0x000fe40003f04270 */
[----:B0-----:R-:W-:Y:S02]  /*15b50*/  LOP3.LUT R3, R231, 0xffff, RZ, 0xc0, !PT ;  /* 0x0000ffffe7037812 */ /* 0x001fe400078ec0ff */
[----:B------:R-:W-:Y:S02]  /*15b60*/  LOP3.LUT R2, R12, 0xffff, RZ, 0xc0, !PT ;  /* 0x0000ffff0c027812 */ /* 0x000fe400078ec0ff */
[----:B------:R-:W-:Y:S02]  /*15b70*/  PRMT R12, RZ, 0x7610, R12 ;  /* 0x00007610ff0c7816 */ /* 0x000fe4000000000c */
[----:B------:R-:W-:-:S05]  /*15b80*/  PRMT R231, R3, 0x3340, R2 ;  /* 0x0000334003e77816 */ /* 0x000fca0000000002 */
[----:B------:R-:W-:Y:S02]  /*15b90*/  @P0 IMAD.MOV.U32 R2, RZ, RZ, R80 ;  /* 0x000000ffff020224 */ /* 0x000fe400078e0050 */
[----:B------:R-:W-:Y:S01]  /*15ba0*/  @P0 IMAD.MOV.U32 R3, RZ, RZ, R86 ;  /* 0x000000ffff030224 */ /* 0x000fe200078e0056 */
[----:B------:R-:W3:Y:S04]  /*15bb0*/  LDL R80, [R1+0xa90] ;  /* 0x000a900001507983 */ /* 0x000ee80000100800 */
[----:B------:R0:W3:Y:S02]  /*15bc0*/  @P0 LDG.E.U8 R12, desc[UR56][R2.64] ;  /* 0x00000038020c0981 */ /* 0x0000e4000c1e1100 */
[----:B0-----:R-:W-:Y:S02]  /*15bd0*/  LOP3.LUT R3, R230, 0xffff, RZ, 0xc0, !PT ;  /* 0x0000ffffe6037812 */ /* 0x001fe400078ec0ff */
[----:B------:R-:W-:-:S04]  /*15be0*/  LOP3.LUT R2, R10, 0xffff, RZ, 0xc0, !PT ;  /* 0x0000ffff0a027812 */ /* 0x000fc800078ec0ff */
[----:B------:R-:W-:Y:S01]  /*15bf0*/  PRMT R230, R3, 0x3340, R2 ;  /* 0x0000334003e67816 */ /* 0x000fe20000000002 */
[----:B----4-:R-:W-:Y:S02]  /*15c00*/  @P0 IMAD.MOV.U32 R3, RZ, RZ, R78 ;  /* 0x000000ffff030224 */ /* 0x010fe400078e004e */
[----:B------:R-:W4:Y:S01]  /*15c10*/  LDL R78, [R1+0xa94] ;  /* 0x000a9400014e7983 */ /* 0x000f220000100800 */
[----:B------:R-:W-:Y:S02]  /*15c20*/  @P0 IMAD.MOV.U32 R2, RZ, RZ, R62 ;  /* 0x000000ffff020224 */ /* 0x000fe400078e003e */
[----:B------:R-:W0:Y:S01]  /*15c30*/  S2R R62, SR_TID.X ;  /* 0x00000000003e7919 */ /* 0x000e220000002100 */
[----:B------:R-:W-:-:S06]  /*15c40*/  PRMT R10, RZ, 0x7610, R10 ;  /* 0x00007610ff0a7816 */ /* 0x000fcc000000000a */
[----:B------:R1:W4:Y:S02]  /*15c50*/  @P0 LDG.E.U8 R10, desc[UR56][R2.64] ;  /* 0x00000038020a0981 */ /* 0x000324000c1e1100 */
[----:B-1----:R-:W-:Y:S02]  /*15c60*/  LOP3.LUT R3, R229, 0xffff, RZ, 0xc0, !PT ;  /* 0x0000ffffe5037812 */ /* 0x002fe400078ec0ff */
[----:B------:R-:W-:Y:S02]  /*15c70*/  LOP3.LUT R2, R9, 0xffff, RZ, 0xc0, !PT ;  /* 0x0000ffff09027812 */ /* 0x000fe400078ec0ff */
[----:B------:R-:W-:Y:S02]  /*15c80*/  PRMT R9, RZ, 0x7610, R9 ;  /* 0x00007610ff097816 */ /* 0x000fe40000000009 */
[----:B------:R-:W-:Y:S02]  /*15c90*/  PRMT R229, R3, 0x3340, R2 ;  /* 0x0000334003e57816 */ /* 0x000fe40000000002 */
[----:B0-----:R-:W-:-:S04]  /*15ca0*/  LOP3.LUT R62, R62, 0x3f, RZ, 0xc0, !PT ;  /* 0x0000003f3e3e7812 */ /* 0x001fc800078ec0ff */
[----:B------:R-:W-:Y:S02]  /*15cb0*/  ISETP.GE.AND P1, PT, R62, R0, PT ;  /* 0x000000003e00720c */ /* 0x000fe40003f26270 */
[----:B------:R-:W4:Y:S04]  /*15cc0*/  LDL R62, [R1+0xa8c] ;  /* 0x000a8c00013e7983 */ /* 0x000f280000100800 */
[----:B------:R-:W4:Y:S01]  /*15cd0*/  LDL.LU R179, [R1+0x894] ;  /* 0x0008940001b37983 */ /* 0x000f220000300800 */
[----:B------:R-:W-:-:S03]  /*15ce0*/  LOP3.LUT R4, R4, 0xffff, RZ, 0xc0, !PT ;  /* 0x0000ffff04047812 */ /* 0x000fc600078ec0ff */
[----:B------:R-:W4:Y:S01]  /*15cf0*/  LDL.LU R154, [R1+0x890] ;  /* 0x00089000019a7983 */ /* 0x000f220000300800 */
[----:B------:R-:W-:-:S03]  /*15d00*/  LOP3.LUT R0, R11, 0xffff, RZ, 0xc0, !PT ;  /* 0x0000ffff0b007812 */ /* 0x000fc600078ec0ff */
[----:B------:R-:W4:Y:S04]  /*15d10*/  LDL.LU R219, [R1+0x928] ;  /* 0x0009280001db7983 */ /* 0x000f280000300800 */
[----:B------:R-:W4:Y:S04]  /*15d20*/  LDL R98, [R1+0xa28] ;  /* 0x000a280001627983 */ /* 0x000f280000100800 */
[----:B------:R-:W4:Y:S04]  /*15d30*/  LDL R87, [R1+0xa2c] ;  /* 0x000a2c0001577983 */ /* 0x000f280000100800 */
[----:B------:R-:W4:Y:S01]  /*15d40*/  LDL R86, [R1+0xa08] ;  /* 0x000a080001567983 */ /* 0x000f220000100800 */
[----:B--2---:R-:W-:-:S03]  /*15d50*/  @P0 IMAD.MOV.U32 R2, RZ, RZ, R82 ;  /* 0x000000ffff020224 */ /* 0x004fc600078e0052 */
[----:B------:R-:W2:Y:S01]  /*15d60*/  LDL R82, [R1+0x9ec] ;  /* 0x0009ec0001527983 */ /* 0x000ea20000100800 */
[----:B------:R-:W-:-:S03]  /*15d70*/  @P0 IMAD.MOV.U32 R3, RZ, RZ, R84 ;  /* 0x000000ffff030224 */ /* 0x000fc600078e0054 */
[----:B------:R-:W2:Y:S04]  /*15d80*/  LDL R84, [R1+0x9e8] ;  /* 0x0009e80001547983 */ /* 0x000ea80000100800 */
[----:B------:R0:W2:Y:S02]  /*15d90*/  @P0 LDG.E.U8 R9, desc[UR56][R2.64] ;  /* 0x0000003802090981 */ /* 0x0000a4000c1e1100 */
[----:B0-----:R-:W-:Y:S02]  /*15da0*/  LOP3.LUT R3, R18, 0xffff, RZ, 0xc0, !PT ;  /* 0x0000ffff12037812 */ /* 0x001fe400078ec0ff */
[----:B------:R-:W-:Y:S02]  /*15db0*/  LOP3.LUT R2, R13, 0xffff, RZ, 0xc0, !PT ;  /* 0x0000ffff0d027812 */ /* 0x000fe400078ec0ff */
[----:B------:R-:W-:-:S02]  /*15dc0*/  PRMT R13, R4, 0x3340, R3 ;  /* 0x00003340040d7816 */ /* 0x000fc40000000003 */
[----:B------:R-:W-:Y:S02]  /*15dd0*/  PRMT R11, R2, 0x3340, R0 ;  /* 0x00003340020b7816 */ /* 0x000fe40000000000 */
[----:B------:R-:W-:Y:S02]  /*15de0*/  LOP3.LUT R4, R8, 0xffff, RZ, 0xc0, !PT ;  /* 0x0000ffff08047812 */ /* 0x000fe400078ec0ff */
[----:B------:R-:W-:Y:S02]  /*15df0*/  LOP3.LUT R3, R7, 0xffff, RZ, 0xc0, !PT ;  /* 0x0000ffff07037812 */ /* 0x000fe400078ec0ff */
[----:B------:R-:W-:Y:S02]  /*15e00*/  LOP3.LUT R2, R6, 0xffff, RZ, 0xc0, !PT ;  /* 0x0000ffff06027812 */ /* 0x000fe400078ec0ff */
[----:B------:R-:W-:Y:S02]  /*15e10*/  LOP3.LUT R0, R5, 0xffff, RZ, 0xc0, !PT ;  /* 0x0000ffff05007812 */ /* 0x000fe400078ec0ff */
[----:B------:R-:W-:-:S02]  /*15e20*/  PRMT R3, R4, 0x3340, R3 ;  /* 0x0000334004037816 */ /* 0x000fc40000000003 */
[----:B------:R-:W-:Y:S02]  /*15e30*/  PRMT R0, R2, 0x3340, R0 ;  /* 0x0000334002007816 */ /* 0x000fe40000000000 */
[----:B------:R-:W-:Y:S02]  /*15e40*/  PRMT R8, RZ, 0x7610, R8 ;  /* 0x00007610ff087816 */ /* 0x000fe40000000008 */
[----:B------:R-:W-:Y:S02]  /*15e50*/  PRMT R7, R3, 0x5410, R0 ;  /* 0x0000541003077816 */ /* 0x000fe40000000000 */
[----:B------:R-:W-:Y:S01]  /*15e60*/  PRMT R4, R232, 0x5410, R231 ;  /* 0x00005410e8047816 */ /* 0x000fe200000000e7 */
[----:B---3--:R-:W-:Y:S02]  /*15e70*/  @P0 IMAD.MOV.U32 R3, RZ, RZ, R80 ;  /* 0x000000ffff030224 */ /* 0x008fe400078e0050 */
[----:B------:R-:W3:Y:S01]  /*15e80*/  LDL R80, [R1+0x9c8] ;  /* 0x0009c80001507983 */ /* 0x000ee20000100800 */
[----:B------:R-:W-:-:S02]  /*15e90*/  PRMT R5, R230, 0x5410, R229 ;  /* 0x00005410e6057816 */ /* 0x000fc400000000e5 */
[----:B------:R-:W-:Y:S01]  /*15ea0*/  PRMT R6, R13, 0x5410, R11 ;  /* 0x000054100d067816 */ /* 0x000fe2000000000b */
[----:B----4-:R-:W-:Y:S02]  /*15eb0*/  @P0 IMAD.MOV.U32 R2, RZ, RZ, R78 ;  /* 0x000000ffff020224 */ /* 0x010fe400078e004e */
[----:B------:R-:W4:Y:S04]  /*15ec0*/  LDL R78, [R1+0x9cc] ;  /* 0x0009cc00014e7983 */ /* 0x000f280000100800 */
[----:B------:R0:W3:Y:S01]  /*15ed0*/  @P0 LDG.E.U8 R8, desc[UR56][R2.64] ;  /* 0x0000003802080981 */ /* 0x0000e2000c1e1100 */
[----:B------:R-:W-:Y:S06]  /*15ee0*/  BAR.SYNC.DEFER_BLOCKING 0x0 ;  /* 0x0000000000007b1d */ /* 0x000fec0000010000 */
[----:B------:R-:W2:Y:S01]  /*15ef0*/  LDL.LU R155, [R1+0xa0c] ;  /* 0x000a0c00019b7983 */ /* 0x000ea20000300800 */
[----:B------:R-:W-:-:S02]  /*15f00*/  PRMT R182, RZ, 0x7610, R182 ;  /* 0x00007610ffb67816 */ /* 0x000fc400000000b6 */
[----:B------:R-:W-:Y:S01]  /*15f10*/  PRMT R61, RZ, 0x7610, R61 ;  /* 0x00007610ff3d7816 */ /* 0x000fe2000000003d */
[----:B------:R-:W3:Y:S01]  /*15f20*/  LDL R18, [R1+0x988] ;  /* 0x0009880001127983 */ /* 0x000ee20000100800 */
[----:B------:R-:W-:Y:S02]  /*15f30*/  PRMT R60, RZ, 0x7610, R60 ;  /* 0x00007610ff3c7816 */ /* 0x000fe4000000003c */
[----:B------:R-:W-:Y:S01]  /*15f40*/  PRMT R59, RZ, 0x7610, R59 ;  /* 0x00007610ff3b7816 */ /* 0x000fe2000000003b */
[----:B------:R-:W3:Y:S01]  /*15f50*/  LDL R13, [R1+0x98c] ;  /* 0x00098c00010d7983 */ /* 0x000ee20000100800 */
[----:B------:R-:W-:-:S03]  /*15f60*/  PRMT R58, RZ, 0x7610, R58 ;  /* 0x00007610ff3a7816 */ /* 0x000fc6000000003a */
[----:B------:R-:W3:Y:S04]  /*15f70*/  LDL R11, [R1+0x968] ;  /* 0x00096800010b7983 */ /* 0x000ee80000100800 */
[----:B------:R1:W-:Y:S01]  /*15f80*/  STS.128 [R142+UR58], R4 ;  /* 0x000000048e007988 */ /* 0x0003e20008000c3a */
[----:B------:R-:W-:-:S03]  /*15f90*/  PRMT R57, RZ, 0x7610, R57 ;  /* 0x00007610ff397816 */ /* 0x000fc60000000039 */
[----:B------:R-:W3:Y:S04]  /*15fa0*/  LDL R0, [R1+0x94c] ;  /* 0x00094c0001007983 */ /* 0x000ee80000100800 */
[----:B-1----:R-:W3:Y:S01]  /*15fb0*/  LDL R4, [R1+0x9ac] ;  /* 0x0009ac0001047983 */ /* 0x002ee20000100800 */
[----:B0-----:R-:W-:Y:S02]  /*15fc0*/  @!P1 IMAD.MOV.U32 R2, RZ, RZ, R179 ;  /* 0x000000ffff029224 */ /* 0x001fe400078e00b3 */
[----:B------:R-:W-:Y:S01]  /*15fd0*/  @!P1 IMAD.MOV.U32 R3, RZ, RZ, R154 ;  /* 0x000000ffff039224 */ /* 0x000fe200078e009a */
[----:B------:R-:W3:Y:S04]  /*15fe0*/  LDL R7, [R1+0x96c] ;  /* 0x00096c0001077983 */ /* 0x000ee80000100800 */
[----:B------:R0:W3:Y:S04]  /*15ff0*/  @!P1 LDG.E.U8 R182, desc[UR56][R2.64] ;  /* 0x0000003802b69981 */ /* 0x0000e8000c1e1100 */
[----:B------:R-:W3:Y:S01]  /*16000*/  LDL R6, [R1+0x948] ;  /* 0x0009480001067983 */ /* 0x000ee20000100800 */
[----:B0-----:R-:W-:-:S02]  /*16010*/  @!P1 IMAD.MOV.U32 R2, RZ, RZ, R62 ;  /* 0x000000ffff029224 */ /* 0x001fc400078e003e */
[----:B------:R-:W-:Y:S01]  /*16020*/  @!P1 IMAD.MOV.U32 R3, RZ, RZ, R115 ;  /* 0x000000ffff039224 */ /* 0x000fe200078e0073 */
[----:B------:R-:W3:Y:S04]  /*16030*/  LDL R62, [R1+0x9a8] ;  /* 0x0009a800013e7983 */ /* 0x000ee80000100800 */
[----:B------:R0:W3:Y:S01]  /*16040*/  @!P1 LDG.E.U8 R61, desc[UR56][R2.64] ;  /* 0x00000038023d9981 */ /* 0x0000e2000c1e1100 */
[----:B------:R-:W-:-:S03]  /*16050*/  PRMT R56, RZ, 0x7610, R56 ;  /* 0x00007610ff387816 */ /* 0x000fc60000000038 */
[----:B------:R-:W3:Y:S01]  /*16060*/  LDL.LU R207, [R1+0x544] ;  /* 0x0005440001cf7983 */ /* 0x000ee20000300800 */
[----:B------:R-:W-:-:S03]  /*16070*/  PRMT R55, RZ, 0x7610, R55 ;  /* 0x00007610ff377816 */ /* 0x000fc60000000037 */
[----:B------:R-:W3:Y:S01]  /*16080*/  LDL R5, [R1+0x92c] ;  /* 0x00092c0001057983 */ /* 0x000ee20000100800 */
[----:B0-----:R-:W-:Y:S02]  /*16090*/  @!P1 IMAD.MOV.U32 R2, RZ, RZ, R101 ;  /* 0x000000ffff029224 */ /* 0x001fe400078e0065 */
[----:B------:R-:W-:Y:S01]  /*160a0*/  @!P1 IMAD.MOV.U32 R3, RZ, RZ, R102 ;  /* 0x000000ffff039224 */ /* 0x000fe200078e0066 */
[----:B------:R-:W3:Y:S04]  /*160b0*/  LDL.LU R204, [R1+0x550] ;  /* 0x0005500001cc7983 */ /* 0x000ee80000300800 */
[----:B------:R0:W3:Y:S04]  /*160c0*/  @!P1 LDG.E.U8 R60, desc[UR56][R2.64] ;  /* 0x00000038023c9981 */ /* 0x0000e8000c1e1100 */
[----:B------:R-:W3:Y:S01]  /*160d0*/  LDL.LU R205, [R1+0x524] ;  /* 0x0005240001cd7983 */ /* 0x000ee20000300800 */
[----:B0-----:R-:W-:-:S02]  /*160e0*/  @!P1 IMAD.MOV.U32 R2, RZ, RZ, R99 ;  /* 0x000000ffff029224 */ /* 0x001fc400078e0063 */
[----:B------:R-:W-:-:S05]  /*160f0*/  @!P1 IMAD.MOV.U32 R3, RZ, RZ, R100 ;  /* 0x000000ffff039224 */ /* 0x000fca00078e0064 */
[----:B------:R0:W3:Y:S02]  /*16100*/  @!P1 LDG.E.U8 R59, desc[UR56][R2.64] ;  /* 0x00000038023b9981 */ /* 0x0000e4000c1e1100 */
[----:B0-----:R-:W-:Y:S02]  /*16110*/  @!P1 IMAD.MOV.U32 R2, RZ, RZ, R87 ;  /* 0x000000ffff029224 */ /* 0x001fe400078e0057 */
[----:B------:R-:W-:-:S05]  /*16120*/  @!P1 IMAD.MOV.U32 R3, RZ, RZ, R98 ;  /* 0x000000ffff039224 */ /* 0x000fca00078e0062 */
[----:B------:R0:W3:Y:S02]  /*16130*/  @!P1 LDG.E.U8 R58, desc[UR56][R2.64] ;  /* 0x00000038023a9981 */ /* 0x0000e4000c1e1100 */
[----:B0-----:R-:W-:Y:S02]  /*16140*/  @!P1 IMAD.MOV.U32 R3, RZ, RZ, R86 ;  /* 0x000000ffff039224 */ /* 0x001fe400078e0056 */
[----:B--2---:R-:W-:-:S05]  /*16150*/  @!P1 IMAD.MOV.U32 R2, RZ, RZ, R155 ;  /* 0x000000ffff029224 */ /* 0x004fca00078e009b */
[----:B------:R0:W2:Y:S02]  /*16160*/  @!P1 LDG.E.U8 R57, desc[UR56][R2.64] ;  /* 0x0000003802399981 */ /* 0x0000a4000c1e1100 */
[----:B0-----:R-:W-:Y:S02]  /*16170*/  @!P1 IMAD.MOV.U32 R2, RZ, RZ, R82 ;  /* 0x000000ffff029224 */ /* 0x001fe400078e0052 */
[----:B------:R-:W-:-:S05]  /*16180*/  @!P1 IMAD.MOV.U32 R3, RZ, RZ, R84 ;  /* 0x000000ffff039224 */ /* 0x000fca00078e0054 */
[----:B------:R4:W2:Y:S02]  /*16190*/  @!P1 LDG.E.U8 R56, desc[UR56][R2.64] ;  /* 0x0000003802389981 */ /* 0x0008a4000c1e1100 */
[----:B----4-:R-:W-:Y:S02]  /*161a0*/  @!P1 IMAD.MOV.U32 R2, RZ, RZ, R78 ;  /* 0x000000ffff029224 */ /* 0x010fe400078e004e */
[----:B---3--:R-:W-:-:S05]  /*161b0*/  @!P1 IMAD.MOV.U32 R3, RZ, RZ, R80 ;  /* 0x000000ffff039224 */ /* 0x008fca00078e0050 */
[----:B------:R0:W3:Y:S02]  /*161c0*/  @!P1 LDG.E.U8 R55, desc[UR56][R2.64] ;  /* 0x0000003802379981 */ /* 0x0000e4000c1e1100 */
[----:B0-----:R-:W-:Y:S02]  /*161d0*/  @!P1 IMAD.MOV.U32 R2, RZ, RZ, R4 ;  /* 0x000000ffff029224 */ /* 0x001fe400078e0004 */
[----:B------:R-:W4:Y:S04]  /*161e0*/  LDL R4, [R1+0x90c] ;  /* 0x00090c0001047983 */ /* 0x000f280000100800 */
[----:B------:R-:W2:Y:S04]  /*161f0*/  LDL.LU R203, [R1+0x558] ;  /* 0x0005580001cb7983 */ /* 0x000ea80000300800 */
[----:B------:R-:W3:Y:S04]  /*16200*/  LDL.LU R202, [R1+0x53c] ;  /* 0x00053c0001ca7983 */ /* 0x000ee80000300800 */
[----:B------:R-:W2:Y:S01]  /*16210*/  LDL.LU R160, [R1+0x908] ;  /* 0x0009080001a07983 */ /* 0x000ea20000300800 */
[----:B------:R-:W-:Y:S01]  /*16220*/  PRMT R54, RZ, 0x7610, R54 ;  /* 0x00007610ff367816 */ /* 0x000fe20000000036 */
[----:B------:R-:W-:Y:S01]  /*16230*/  @!P1 IMAD.MOV.U32 R3, RZ, RZ, R62 ;  /* 0x000000ffff039224 */ /* 0x000fe200078e003e */
[----:B------:R-:W-:-:S04]  /*16240*/  PRMT R53, RZ, 0x7610, R53 ;  /* 0x00007610ff357816 */ /* 0x000fc80000000035 */
[----:B------:R0:W3:Y:S01]  /*16250*/  @!P1 LDG.E.U8 R54, desc[UR56][R2.64] ;  /* 0x0000003802369981 */ /* 0x0000e2000c1e1100 */
[----:B------:R-:W-:Y:S01]  /*16260*/  PRMT R52, RZ, 0x7610, R52 ;  /* 0x00007610ff347816 */ /* 0x000fe20000000034 */
[----:B0-----:R-:W-:Y:S02]  /*16270*/  @!P1 IMAD.MOV.U32 R2, RZ, RZ, R13 ;  /* 0x000000ffff029224 */ /* 0x001fe400078e000d */
[----:B------:R-:W-:-:S05]  /*16280*/  @!P1 IMAD.MOV.U32 R3, RZ, RZ, R18 ;  /* 0x000000ffff039224 */ /* 0x000fca00078e0012 */
[----:B------:R0:W3:Y:S01]  /*16290*/  @!P1 LDG.E.U8 R53, desc[UR56][R2.64] ;  /* 0x0000003802359981 */ /* 0x0000e2000c1e1100 */
[----:B------:R-:W-:Y:S01]  /*162a0*/  PRMT R51, RZ, 0x7610, R51 ;  /* 0x00007610ff337816 */ /* 0x000fe20000000033 */
[----:B0-----:R-:W-:Y:S02]  /*162b0*/  @!P1 IMAD.MOV.U32 R2, RZ, RZ, R7 ;  /* 0x000000ffff029224 */ /* 0x001fe400078e0007 */
[----:B------:R-:W-:-:S05]  /*162c0*/  @!P1 IMAD.MOV.U32 R3, RZ, RZ, R11 ;  /* 0x000000ffff039224 */ /* 0x000fca00078e000b */
[----:B------:R0:W3:Y:S02]  /*162d0*/  @!P1 LDG.E.U8 R52, desc[UR56][R2.64] ;  /* 0x0000003802349981 */ /* 0x0000e4000c1e1100 */
[----:B0-----:R-:W-:Y:S02]  /*162e0*/  @!P1 IMAD.MOV.U32 R2, RZ, RZ, R0 ;  /* 0x000000ffff029224 */ /* 0x001fe400078e0000 */
[----:B------:R-:W-:Y:S01]  /*162f0*/  @!P1 IMAD.MOV.U32 R3, RZ, RZ, R6 ;  /* 0x000000ffff039224 */ /* 0x000fe200078e0006 */
[----:B------:R-:W-:-:S04]  /*16300*/  LOP3.LUT R0, R252, 0xffff, RZ, 0xc0, !PT ;  /* 0x0000fffffc007812 */ /* 0x000fc800078ec0ff */
[----:B------:R0:W3:Y:S01]  /*16310*/  @!P1 LDG.E.U8 R51, desc[UR56][R2.64] ;  /* 0x0000003802339981 */ /* 0x0000e2000c1e1100 */
[----:B------:R-:W-:Y:S02]  /*16320*/  PRMT R50, RZ, 0x7610, R50 ;  /* 0x00007610ff327816 */ /* 0x000fe40000000032 */
[----:B0-----:R-:W-:Y:S02]  /*16330*/  LOP3.LUT R2, R207, 0xffff, RZ, 0xc0, !PT ;  /* 0x0000ffffcf027812 */ /* 0x001fe400078ec0ff */
[----:B------:R-:W3:Y:S01]  /*16340*/  LDL.LU R207, [R1+0x538] ;  /* 0x0005380001cf7983 */ /* 0x000ee20000300800 */
[----:B------:R-:W-:Y:S01]  /*16350*/  @!P1 IMAD.MOV.U32 R3, RZ, RZ, R219 ;  /* 0x000000ffff039224 */ /* 0x000fe200078e00db */
[----:B------:R-:W-:Y:S02]  /*16360*/  PRMT R206, R2, 0x3340, R0 ;  /* 0x0000334002ce7816 */ /* 0x000fe40000000000 */
[----:B------:R-:W3:Y:S01]  /*16370*/  LDL.LU R168, [R1+0x8e8] ;  /* 0x0008e80001a87983 */ /* 0x000ee20000300800 */
[----:B------:R-:W-:-:S03]  /*16380*/  @!P1 IMAD.MOV.U32 R2, RZ, RZ, R5 ;  /* 0x000000ffff029224 */ /* 0x000fc600078e0005 */
[----:B------:R-:W3:Y:S01]  /*16390*/  LDL.LU R157, [R1+0x8ec] ;  /* 0x0008ec00019d7983 */ /* 0x000ee20000300800 */
[----:B------:R-:W-:-:S03]  /*163a0*/  LOP3.LUT R0, R205, 0xffff, RZ, 0xc0, !PT ;  /* 0x0000ffffcd007812 */ /* 0x000fc600078ec0ff */
[----:B------:R-:W-:Y:S04]  /*163b0*/  STL [R1+0x1334], R219 ;  /* 0x001334db01007387 */ /* 0x000fe80000100800 */
[----:B------:R0:W3:Y:S04]  /*163c0*/  @!P1 LDG.E.U8 R50, desc[UR56][R2.64] ;  /* 0x0000003802329981 */ /* 0x0000e8000c1e1100 */
[----:B------:R-:W3:Y:S01]  /*163d0*/  LDL.LU R199, [R1+0x54c] ;  /* 0x00054c0001c77983 */ /* 0x000ee20000300800 */
[----:B------:R-:W-:-:S03]  /*163e0*/  PRMT R31, RZ, 0x7610, R31 ;  /* 0x00007610ff1f7816 */ /* 0x000fc6000000001f */
[----:B------:R-:W3:Y:S01]  /*163f0*/  LDL.LU R205, [R1+0x518] ;  /* 0x0005180001cd7983 */ /* 0x000ee20000300800 */
[----:B0-----:R-:W-:-:S03]  /*16400*/  LOP3.LUT R2, R204, 0xffff, RZ, 0xc0, !PT ;  /* 0x0000ffffcc027812 */ /* 0x001fc600078ec0ff */
[----:B------:R-:W3:Y:S01]  /*16410*/  LDL.LU R176, [R1+0x8c8] ;  /* 0x0008c80001b07983 */ /* 0x000ee20000300800 */
[----:B------:R-:W-:-:S03]  /*16420*/  PRMT R204, R2, 0x3340, R0 ;  /* 0x0000334002cc7816 */ /* 0x000fc60000000000 */
[----:B------:R-:W3:Y:S04]  /*16430*/  LDL.LU R165, [R1+0x8cc] ;  /* 0x0008cc0001a57983 */ /* 0x000ee80000300800 */
[----:B------:R-:W3:Y:S01]  /*16440*/  LDL.LU R201, [R1+0x554] ;  /* 0x0005540001c97983 */ /* 0x000ee20000300800 */
[----:B----4-:R-:W-:Y:S02]  /*16450*/  @!P1 IMAD.MOV.U32 R2, RZ, RZ, R4 ;  /* 0x000000ffff029224 */ /* 0x010fe400078e0004 */
[----:B--2---:R-:W-:-:S05]  /*16460*/  @!P1 IMAD.MOV.U32 R3, RZ, RZ, R160 ;  /* 0x000000ffff039224 */ /* 0x004fca00078e00a0 */
[----:B------:R0:W2:Y:S02]  /*16470*/  @!P1 LDG.E.U8 R31, desc[UR56][R2.64] ;  /* 0x00000038021f9981 */ /* 0x0000a4000c1e1100 */
[----:B0-----:R-:W-:Y:S02]  /*16480*/  LOP3.LUT R2, R203, 0xffff, RZ, 0xc0, !PT ;  /* 0x0000ffffcb027812 */ /* 0x001fe400078ec0ff */
[----:B------:R-:W4:Y:S04]  /*16490*/  LDL.LU R203, [R1+0x534] ;  /* 0x0005340001cb7983 */ /* 0x000f280000300800 */
[----:B------:R-:W2:Y:S04]  /*164a0*/  LDL.LU R173, [R1+0x8ac] ;  /* 0x0008ac0001ad7983 */ /* 0x000ea80000300800 */
[----:B------:R-:W4:Y:S04]  /*164b0*/  LDL.LU R152, [R1+0x8a8] ;  /* 0x0008a80001987983 */ /* 0x000f280000300800 */
[----:B------:R-:W4:Y:S04]  /*164c0*/  LDL R18, [R1+0xa80] ;  /* 0x000a800001127983 */ /* 0x000f280000100800 */
[----:B------:R-:W4:Y:S04]  /*164d0*/  LDL R13, [R1+0xa84] ;  /* 0x000a8400010d7983 */ /* 0x000f280000100800 */
[----:B------:R-:W4:Y:S04]  /*164e0*/  LDL.LU R200, [R1+0x530] ;  /* 0x0005300001c87983 */ /* 0x000f280000300800 */
[----:B------:R-:W4:Y:S04]  /*164f0*/  LDL R11, [R1+0xa60] ;  /* 0x000a6000010b7983 */ /* 0x000f280000100800 */
[----:B------:R-:W4:Y:S01]  /*16500*/  LDL R7, [R1+0xa64] ;  /* 0x000a640001077983 */ /* 0x000f220000100800 */
[----:B---3--:R-:W-:-:S02]  /*16510*/  LOP3.LUT R0, R202, 0xffff, RZ, 0xc0, !PT ;  /* 0x0000ffffca007812 */ /* 0x008fc400078ec0ff */
[----:B------:R-:W-:Y:S01]  /*16520*/  PRMT R49, RZ, 0x7610, R49 ;  /* 0x00007610ff317816 */ /* 0x000fe20000000031 */
[----:B------:R-:W3:Y:S01]  /*16530*/  LDL.LU R195, [R1+0x548] ;  /* 0x0005480001c37983 */ /* 0x000ee20000300800 */
[----:B------:R-:W-:Y:S02]  /*16540*/  PRMT R202, R2, 0x3340, R0 ;  /* 0x0000334002ca7816 */ /* 0x000fe40000000000 */
[----:B------:R-:W-:Y:S01]  /*16550*/  LOP3.LUT R0, R247, 0xffff, RZ, 0xc0, !PT ;  /* 0x0000fffff7007812 */ /* 0x000fe200078ec0ff */
[----:B------:R-:W3:Y:S01]  /*16560*/  LDL.LU R198, [R1+0x50c] ;  /* 0x00050c0001c67983 */ /* 0x000ee20000300800 */
[----:B------:R-:W-:-:S03]  /*16570*/  PRMT R48, RZ, 0x7610, R48 ;  /* 0x00007610ff307816 */ /* 0x000fc60000000030 */
[----:B------:R-:W3:Y:S04]  /*16580*/  LDL R6, [R1+0xa40] ;  /* 0x000a400001067983 */ /* 0x000ee80000100800 */
[----:B------:R-:W3:Y:S04]  /*16590*/  LDL R5, [R1+0xa44] ;  /* 0x000a440001057983 */ /* 0x000ee80000100800 */
[----:B------:R-:W3:Y:S01]  /*165a0*/  LDL.LU R196, [R1+0x7b8] ;  /* 0x0007b80001c47983 */ /* 0x000ee20000300800 */
[----:B------:R-:W-:-:S03]  /*165b0*/  PRMT R47, RZ, 0x7610, R47 ;  /* 0x00007610ff2f7816 */ /* 0x000fc6000000002f */
[----:B------:R-:W3:Y:S04]  /*165c0*/  LDL.LU R197, [R1+0x52c] ;  /* 0x00052c0001c57983 */ /* 0x000ee80000300800 */
[----:B------:R-:W3:Y:S01]  /*165d0*/  LDL R62, [R1+0xa20] ;  /* 0x000a2000013e7983 */ /* 0x000ee20000100800 */
[----:B------:R-:W-:-:S03]  /*165e0*/  @!P1 IMAD.MOV.U32 R3, RZ, RZ, R168 ;  /* 0x000000ffff039224 */ /* 0x000fc600078e00a8 */
[----:B------:R-:W3:Y:S01]  /*165f0*/  LDL R4, [R1+0xa24] ;  /* 0x000a240001047983 */ /* 0x000ee20000100800 */
[----:B------:R-:W-:-:S05]  /*16600*/  @!P1 IMAD.MOV.U32 R2, RZ, RZ, R157 ;  /* 0x000000ffff029224 */ /* 0x000fca00078e009d */
[----:B------:R0:W3:Y:S02]  /*16610*/  @!P1 LDG.E.U8 R49, desc[UR56][R2.64] ;  /* 0x0000003802319981 */ /* 0x0000e4000c1e1100 */
[----:B0-----:R-:W-:-:S04]  /*16620*/  LOP3.LUT R2, R207, 0xffff, RZ, 0xc0, !PT ;  /* 0x0000ffffcf027812 */ /* 0x001fc800078ec0ff */
[----:B------:R-:W-:Y:S01]  /*16630*/  PRMT R207, R2, 0x3340, R0 ;  /* 0x0000334002cf7816 */ /* 0x000fe20000000000 */
[----:B------:R-:W-:Y:S02]  /*16640*/  @!P1 IMAD.MOV.U32 R3, RZ, RZ, R176 ;  /* 0x000000ffff039224 */ /* 0x000fe400078e00b0 */
[----:B------:R-:W-:Y:S01]  /*16650*/  @!P1 IMAD.MOV.U32 R2, RZ, RZ, R165 ;  /* 0x000000ffff029224 */ /* 0x000fe200078e00a5 */
[----:B------:R-:W-:-:S04]  /*16660*/  LOP3.LUT R0, R205, 0xffff, RZ, 0xc0, !PT ;  /* 0x0000ffffcd007812 */ /* 0x000fc800078ec0ff */
[----:B------:R0:W3:Y:S02]  /*16670*/  @!P1 LDG.E.U8 R48, desc[UR56][R2.64] ;  /* 0x0000003802309981 */ /* 0x0000e4000c1e1100 */
[----:B0-----:R-:W-:-:S04]  /*16680*/  LOP3.LUT R2, R199, 0xffff, RZ, 0xc0, !PT ;  /* 0x0000ffffc7027812 */ /* 0x001fc800078ec0ff */
[----:B------:R-:W-:Y:S02]  /*16690*/  PRMT R205, R2, 0x3340, R0 ;  /* 0x0000334002cd7816 */ /* 0x000fe40000000000 */
[----:B------:R-:W-:Y:S01]  /*166a0*/  PRMT R46, RZ, 0x7610, R46 ;  /* 0x00007610ff2e7816 */ /* 0x000fe2000000002e */
[----:B--2---:R-:W-:Y:S02]  /*166b0*/  @!P1 IMAD.MOV.U32 R2, RZ, RZ, R173 ;  /* 0x000000ffff029224 */ /* 0x004fe400078e00ad */
[----:B----4-:R-:W-:Y:S01]  /*166c0*/  @!P1 IMAD.MOV.U32 R3, RZ, RZ, R152 ;  /* 0x000000ffff039224 */ /* 0x010fe200078e0098 */
[----:B------:R-:W-:-:S04]  /*166d0*/  LOP3.LUT R0, R203, 0xffff, RZ, 0xc0, !PT ;  /* 0x0000ffffcb007812 */ /* 0x000fc800078ec0ff */
[----:B------:R0:W2:Y:S02]  /*166e0*/  @!P1 LDG.E.U8 R47, desc[UR56][R2.64] ;  /* 0x00000038022f9981 */ /* 0x0000a4000c1e1100 */
[----:B0-----:R-:W-:Y:S02]  /*166f0*/  LOP3.LUT R2, R201, 0xffff, RZ, 0xc0, !PT ;  /* 0x0000ffffc9027812 */ /* 0x001fe400078ec0ff */
[----:B------:R-:W4:Y:S01]  /*16700*/  LDL.LU R201, [R1+0x528] ;  /* 0x0005280001c97983 */ /* 0x000f220000300800 */
[----:B------:R-:W-:Y:S01]  /*16710*/  @!P1 IMAD.MOV.U32 R3, RZ, RZ, R18 ;  /* 0x000000ffff039224 */ /* 0x000fe200078e0012 */
[----:B------:R-:W-:Y:S01]  /*16720*/  PRMT R203, R2, 0x3340, R0 ;  /* 0x0000334002cb7816 */ /* 0x000fe20000000000 */
[----:B------:R-:W-:Y:S01]  /*16730*/  @!P1 IMAD.MOV.U32 R2, RZ, RZ, R13 ;  /* 0x000000ffff029224 */ /* 0x000fe200078e000d */
[----:B------:R-:W2:Y:S04]  /*16740*/  LDL R18, [R1+0xa00] ;  /* 0x000a000001127983 */ /* 0x000ea80000100800 */
[----:B------:R-:W2:Y:S01]  /*16750*/  LDL R13, [R1+0xa04] ;  /* 0x000a0400010d7983 */ /* 0x000ea20000100800 */
[----:B------:R-:W-:-:S03]  /*16760*/  LOP3.LUT R0, R244, 0xffff, RZ, 0xc0, !PT ;  /* 0x0000fffff4007812 */ /* 0x000fc600078ec0ff */
[----:B------:R0:W2:Y:S04]  /*16770*/  @!P1 LDG.E.U8 R46, desc[UR56][R2.64] ;  /* 0x00000038022e9981 */ /* 0x0000a8000c1e1100 */
[----:B------:R-:W2:Y:S01]  /*16780*/  LDL.LU R199, [R1+0x540] ;  /* 0x0005400001c77983 */ /* 0x000ea20000300800 */
[----:B0-----:R-:W-:Y:S01]  /*16790*/  LOP3.LUT R2, R200, 0xffff, RZ, 0xc0, !PT ;  /* 0x0000ffffc8027812 */ /* 0x001fe200078ec0ff */
[----:B------:R-:W-:Y:S02]  /*167a0*/  @!P1 IMAD.MOV.U32 R3, RZ, RZ, R11 ;  /* 0x000000ffff039224 */ /* 0x000fe400078e000b */
[----:B------:R-:W2:Y:S01]  /*167b0*/  LDL R11, [R1+0x9e0] ;  /* 0x0009e000010b7983 */ /* 0x000ea20000100800 */
[----:B------:R-:W-:Y:S01]  /*167c0*/  PRMT R200, R2, 0x3340, R0 ;  /* 0x0000334002c87816 */ /* 0x000fe20000000000 */
[----:B------:R-:W-:-:S02]  /*167d0*/  @!P1 IMAD.MOV.U32 R2, RZ, RZ, R7 ;  /* 0x000000ffff029224 */ /* 0x000fc400078e0007 */
[----:B------:R-:W2:Y:S01]  /*167e0*/  LDL R7, [R1+0x9e4] ;  /* 0x0009e40001077983 */ /* 0x000ea20000100800 */
[----:B------:R-:W-:Y:S02]  /*167f0*/  PRMT R45, RZ, 0x7610, R45 ;  /* 0x00007610ff2d7816 */ /* 0x000fe4000000002d */
[----:B---3--:R-:W-:Y:S01]  /*16800*/  LOP3.LUT R0, R198, 0xffff, RZ, 0xc0, !PT ;  /* 0x0000ffffc6007812 */ /* 0x008fe200078ec0ff */
[----:B------:R-:W3:Y:S04]  /*16810*/  LDL.LU R192, [R1+0x7ac] ;  /* 0x0007ac0001c07983 */ /* 0x000ee80000300800 */
[----:B------:R0:W3:Y:S01]  /*16820*/  @!P1 LDG.E.U8 R45, desc[UR56][R2.64] ;  /* 0x00000038022d9981 */ /* 0x0000e2000c1e1100 */
[----:B------:R-:W-:-:S03]  /*16830*/  PRMT R44, RZ, 0x7610, R44 ;  /* 0x00007610ff2c7816 */ /* 0x000fc6000000002c */
[----:B------:R-:W3:Y:S01]  /*16840*/  LDL.LU R193, [R1+0x520] ;  /* 0x0005200001c17983 */ /* 0x000ee20000300800 */
[----:B0-----:R-:W-:Y:S01]  /*16850*/  LOP3.LUT R2, R195, 0xffff, RZ, 0xc0, !PT ;  /* 0x0000ffffc3027812 */ /* 0x001fe200078ec0ff */
[----:B------:R-:W-:Y:S02]  /*16860*/  @!P1 IMAD.MOV.U32 R3, RZ, RZ, R6 ;  /* 0x000000ffff039224 */ /* 0x000fe400078e0006 */
[----:B------:R-:W3:Y:S01]  /*16870*/  LDL R6, [R1+0x9c0] ;  /* 0x0009c00001067983 */ /* 0x000ee20000100800 */
[----:B------:R-:W-:Y:S01]  /*16880*/  PRMT R198, R2, 0x3340, R0 ;  /* 0x0000334002c67816 */ /* 0x000fe20000000000 */
[----:B------:R-:W-:Y:S02]  /*16890*/  @!P1 IMAD.MOV.U32 R2, RZ, RZ, R5 ;  /* 0x000000ffff029224 */ /* 0x000fe400078e0005 */
[----:B------:R-:W3:Y:S01]  /*168a0*/  LDL R5, [R1+0x9c4] ;  /* 0x0009c40001057983 */ /* 0x000ee20000100800 */
[----:B------:R-:W-:-:S03]  /*168b0*/  LOP3.LUT R0, R197, 0xffff, RZ, 0xc0, !PT ;  /* 0x0000ffffc5007812 */ /* 0x000fc600078ec0ff */
[----:B------:R0:W3:Y:S01]  /*168c0*/  @!P1 LDG.E.U8 R44, desc[UR56][R2.64] ;  /* 0x00000038022c9981 */ /* 0x0000e2000c1e1100 */
[----:B------:R-:W-:-:S03]  /*168d0*/  PRMT R43, RZ, 0x7610, R43 ;  /* 0x00007610ff2b7816 */ /* 0x000fc6000000002b */
[----:B------:R-:W3:Y:S04]  /*168e0*/  LDL.LU R194, [R1+0x51c] ;  /* 0x00051c0001c27983 */ /* 0x000ee80000300800 */
[----:B------:R-:W3:Y:S01]  /*168f0*/  LDL R78, [R1+0x9a0] ;  /* 0x0009a000014e7983 */ /* 0x000ee20000100800 */
[----:B0-----:R-:W-:Y:S01]  /*16900*/  LOP3.LUT R2, R196, 0xffff, RZ, 0xc0, !PT ;  /* 0x0000ffffc4027812 */ /* 0x001fe200078ec0ff */
[----:B------:R-:W-:-:S03]  /*16910*/  @!P1 IMAD.MOV.U32 R3, RZ, RZ, R62 ;  /* 0x000000ffff039224 */ /* 0x000fc600078e003e */
        /* <DEDUP_REMOVED lines=8> */
[----:B----4-:R-:W-:-:S04]  /*169a0*/  LOP3.LUT R2, R201, 0xffff, RZ, 0xc0, !PT ;  /* 0x0000ffffc9027812 */ /* 0x010fc800078ec0ff */
[----:B------:R-:W-:Y:S01]  /*169b0*/  PRMT R201, R2, 0x3340, R0 ;  /* 0x0000334002c97816 */ /* 0x000fe20000000000 */
[----:B--2---:R-:W-:Y:S02]  /*169c0*/  @!P1 IMAD.MOV.U32 R3, RZ, RZ, R18 ;  /* 0x000000ffff039224 */ /* 0x004fe400078e0012 */
[----:B------:R-:W2:Y:S01]  /*169d0*/  LDL R18, [R1+0x984] ;  /* 0x0009840001127983 */ /* 0x000ea20000100800 */
[----:B------:R-:W-:Y:S01]  /*169e0*/  @!P1 IMAD.MOV.U32 R2, RZ, RZ, R13 ;  /* 0x000000ffff029224 */ /* 0x000fe200078e000d */
[----:B------:R-:W-:Y:S02]  /*169f0*/  LOP3.LUT R0, R251, 0xffff, RZ, 0xc0, !PT ;  /* 0x0000fffffb007812 */ /* 0x000fe400078ec0ff */
[----:B------:R-:W4:Y:S04]  /*16a00*/  LDL.LU R196, [R1+0x514] ;  /* 0x0005140001c47983 */ /* 0x000f280000300800 */
[----:B------:R0:W4:Y:S02]  /*16a10*/  @!P1 LDG.E.U8 R42, desc[UR56][R2.64] ;  /* 0x00000038022a9981 */ /* 0x000124000c1e1100 */
[----:B0-----:R-:W-:Y:S01]  /*16a20*/  LOP3.LUT R2, R199, 0xffff, RZ, 0xc0, !PT ;  /* 0x0000ffffc7027812 */ /* 0x001fe200078ec0ff */
[----:B------:R-:W-:-:S02]  /*16a30*/  @!P1 IMAD.MOV.U32 R3, RZ, RZ, R11 ;  /* 0x000000ffff039224 */ /* 0x000fc400078e000b */
[----:B------:R-:W4:Y:S01]  /*16a40*/  LDL R11, [R1+0x960] ;  /* 0x00096000010b7983 */ /* 0x000f220000100800 */
[----:B------:R-:W-:Y:S01]  /*16a50*/  PRMT R199, R2, 0x3340, R0 ;  /* 0x0000334002c77816 */ /* 0x000fe20000000000 */
[----:B------:R-:W-:Y:S02]  /*16a60*/  @!P1 IMAD.MOV.U32 R2, RZ, RZ, R7 ;  /* 0x000000ffff029224 */ /* 0x000fe400078e0007 */
[----:B------:R-:W4:Y:S01]  /*16a70*/  LDL R7, [R1+0x964] ;  /* 0x0009640001077983 */ /* 0x000f220000100800 */
[----:B------:R-:W-:-:S06]  /*16a80*/  PRMT R41, RZ, 0x7610, R41 ;  /* 0x00007610ff297816 */ /* 0x000fcc0000000029 */
[----:B------:R0:W4:Y:S01]  /*16a90*/  @!P1 LDG.E.U8 R41, desc[UR56][R2.64] ;  /* 0x0000003802299981 */ /* 0x000122000c1e1100 */
[----:B---3--:R-:W-:Y:S02]  /*16aa0*/  LOP3.LUT R0, R193, 0xffff, RZ, 0xc0, !PT ;  /* 0x0000ffffc1007812 */ /* 0x008fe400078ec0ff */
[----:B------:R-:W-:Y:S02]  /*16ab0*/  PRMT R40, RZ, 0x7610, R40 ;  /* 0x00007610ff287816 */ /* 0x000fe40000000028 */
[----:B0-----:R-:W-:Y:S01]  /*16ac0*/  LOP3.LUT R2, R192, 0xffff, RZ, 0xc0, !PT ;  /* 0x0000ffffc0027812 */ /* 0x001fe200078ec0ff */
[----:B------:R-:W-:Y:S01]  /*16ad0*/  @!P1 IMAD.MOV.U32 R3, RZ, RZ, R6 ;  /* 0x000000ffff039224 */ /* 0x000fe200078e0006 */
[----:B------:R-:W-:Y:S01]  /*16ae0*/  PRMT R39, RZ, 0x7610, R39 ;  /* 0x00007610ff277816 */ /* 0x000fe20000000027 */
[----:B------:R-:W3:Y:S01]  /*16af0*/  LDL R6, [R1+0x940] ;  /* 0x0009400001067983 */ /* 0x000ee20000100800 */
[----:B------:R-:W-:Y:S01]  /*16b00*/  PRMT R13, R2, 0x3340, R0 ;  /* 0x00003340020d7816 */ /* 0x000fe20000000000 */
[----:B------:R-:W-:Y:S01]  /*16b10*/  @!P1 IMAD.MOV.U32 R2, RZ, RZ, R5 ;  /* 0x000000ffff029224 */ /* 0x000fe200078e0005 */
[----:B------:R-:W-:Y:S01]  /*16b20*/  LOP3.LUT R0, R238, 0xffff, RZ, 0xc0, !PT ;  /* 0x0000ffffee007812 */ /* 0x000fe200078ec0ff */
[----:B------:R-:W3:Y:S04]  /*16b30*/  LDL R5, [R1+0x944] ;  /* 0x0009440001057983 */ /* 0x000ee80000100800 */
[----:B------:R0:W3:Y:S01]  /*16b40*/  @!P1 LDG.E.U8 R40, desc[UR56][R2.64] ;  /* 0x0000003802289981 */ /* 0x0000e2000c1e1100 */
[----:B------:R-:W-:-:S03]  /*16b50*/  PRMT R38, RZ, 0x7610, R38 ;  /* 0x00007610ff267816 */ /* 0x000fc60000000026 */
[----:B------:R-:W3:Y:S01]  /*16b60*/  LDL.LU R192, [R1+0x754] ;  /* 0x0007540001c07983 */ /* 0x000ee20000300800 */
[----:B0-----:R-:W-:Y:S01]  /*16b70*/  LOP3.LUT R2, R194, 0xffff, RZ, 0xc0, !PT ;  /* 0x0000ffffc2027812 */ /* 0x001fe200078ec0ff */
[----:B------:R-:W-:-:S03]  /*16b80*/  @!P1 IMAD.MOV.U32 R3, RZ, RZ, R78 ;  /* 0x000000ffff039224 */ /* 0x000fc600078e004e */
[----:B------:R-:W-:Y:S01]  /*16b90*/  PRMT R102, R2, 0x3340, R0 ;  /* 0x0000334002667816 */ /* 0x000fe20000000000 */
[----:B------:R-:W-:Y:S01]  /*16ba0*/  @!P1 IMAD.MOV.U32 R2, RZ, RZ, R4 ;  /* 0x000000ffff029224 */ /* 0x000fe200078e0004 */
[----:B------:R-:W-:Y:S01]  /*16bb0*/  LOP3.LUT R0, R246, 0xffff, RZ, 0xc0, !PT ;  /* 0x0000fffff6007812 */ /* 0x000fe200078ec0ff */
[----:B------:R-:W3:Y:S04]  /*16bc0*/  LDL R4, [R1+0x924] ;  /* 0x0009240001047983 */ /* 0x000ee80000100800 */
[----:B------:R0:W3:Y:S01]  /*16bd0*/  @!P1 LDG.E.U8 R39, desc[UR56][R2.64] ;  /* 0x0000003802279981 */ /* 0x0000e2000c1e1100 */
[----:B------:R-:W-:-:S03]  /*16be0*/  PRMT R37, RZ, 0x7610, R37 ;  /* 0x00007610ff257816 */ /* 0x000fc60000000025 */
[----:B------:R-:W3:Y:S04]  /*16bf0*/  LDL.LU R190, [R1+0x794] ;  /* 0x0007940001be7983 */ /* 0x000ee80000300800 */
[----:B------:R-:W3:Y:S01]  /*16c00*/  LDL.LU R194, [R1+0x508] ;  /* 0x0005080001c27983 */ /* 0x000ee20000300800 */
[----:B0-----:R-:W-:Y:S01]  /*16c10*/  LOP3.LUT R2, R195, 0xffff, RZ, 0xc0, !PT ;  /* 0x0000ffffc3027812 */ /* 0x001fe200078ec0ff */
[----:B------:R-:W-:-:S03]  /*16c20*/  @!P1 IMAD.MOV.U32 R3, RZ, RZ, R62 ;  /* 0x000000ffff039224 */ /* 0x000fc600078e003e */
[----:B------:R-:W-:Y:S01]  /*16c30*/  PRMT R195, R2, 0x3340, R0 ;  /* 0x0000334002c37816 */ /* 0x000fe20000000000 */
[----:B--2---:R-:W-:Y:S01]  /*16c40*/  @!P1 IMAD.MOV.U32 R2, RZ, RZ, R18 ;  /* 0x000000ffff029224 */ /* 0x004fe200078e0012 */
[----:B----4-:R-:W-:-:S04]  /*16c50*/  LOP3.LUT R0, R196, 0xffff, RZ, 0xc0, !PT ;  /* 0x0000ffffc4007812 */ /* 0x010fc800078ec0ff */
[----:B------:R0:W2:Y:S02]  /*16c60*/  @!P1 LDG.E.U8 R38, desc[UR56][R2.64] ;  /* 0x0000003802269981 */ /* 0x0000a4000c1e1100 */
[----:B0-----:R-:W-:Y:S02]  /*16c70*/  LOP3.LUT R2, R217, 0xffff, RZ, 0xc0, !PT ;  /* 0x0000ffffd9027812 */ /* 0x001fe400078ec0ff */
[----:B------:R-:W4:Y:S02]  /*16c80*/  LDL.LU R217, [R1+0x920] ;  /* 0x0009200001d97983 */ /* 0x000f240000300800 */
[----:B------:R-:W-:Y:S01]  /*16c90*/  PRMT R193, R2, 0x3340, R0 ;  /* 0x0000334002c17816 */ /* 0x000fe20000000000 */
[----:B------:R-:W-:Y:S01]  /*16ca0*/  @!P1 IMAD.MOV.U32 R3, RZ, RZ, R11 ;  /* 0x000000ffff039224 */ /* 0x000fe200078e000b */
[----:B------:R-:W2:Y:S01]  /*16cb0*/  LDL.LU R191, [R1+0x504] ;  /* 0x0005040001bf7983 */ /* 0x000ea20000300800 */
[----:B------:R-:W-:-:S03]  /*16cc0*/  @!P1 IMAD.MOV.U32 R2, RZ, RZ, R7 ;  /* 0x000000ffff029224 */ /* 0x000fc600078e0007 */
[----:B------:R-:W2:Y:S04]  /*16cd0*/  LDL.LU R162, [R1+0x900] ;  /* 0x0009000001a27983 */ /* 0x000ea80000300800 */
[----:B------:R0:W2:Y:S02]  /*16ce0*/  @!P1 LDG.E.U8 R37, desc[UR56][R2.64] ;  /* 0x0000003802259981 */ /* 0x0000a4000c1e1100 */
[----:B0-----:R-:W-:Y:S02]  /*16cf0*/  LOP3.LUT R2, R220, 0xffff, RZ, 0xc0, !PT ;  /* 0x0000ffffdc027812 */ /* 0x001fe400078ec0ff */
[----:B------:R-:W2:Y:S01]  /*16d00*/  LDL.LU R220, [R1+0x904] ;  /* 0x0009040001dc7983 */ /* 0x000ea20000300800 */
[----:B------:R-:W-:Y:S02]  /*16d10*/  LOP3.LUT R0, R236, 0xffff, RZ, 0xc0, !PT ;  /* 0x0000ffffec007812 */ /* 0x000fe400078ec0ff */
[----:B------:R-:W-:Y:S01]  /*16d20*/  PRMT R36, RZ, 0x7610, R36 ;  /* 0x00007610ff247816 */ /* 0x000fe20000000024 */
[----:B---3--:R-:W-:Y:S01]  /*16d30*/  @!P1 IMAD.MOV.U32 R3, RZ, RZ, R6 ;  /* 0x000000ffff039224 */ /* 0x008fe200078e0006 */
[----:B------:R-:W-:Y:S01]  /*16d40*/  PRMT R196, R2, 0x3340, R0 ;  /* 0x0000334002c47816 */ /* 0x000fe20000000000 */
[----:B------:R-:W3:Y:S01]  /*16d50*/  LDL.LU R189, [R1+0x740] ;  /* 0x0007400001bd7983 */ /* 0x000ee20000300800 */
[----:B------:R-:W-:-:S03]  /*16d60*/  @!P1 IMAD.MOV.U32 R2, RZ, RZ, R5 ;  /* 0x000000ffff029224 */ /* 0x000fc600078e0005 */
[----:B------:R-:W3:Y:S04]  /*16d70*/  LDL.LU R159, [R1+0x8e4] ;  /* 0x0008e400019f7983 */ /* 0x000ee80000300800 */
[----:B------:R0:W3:Y:S02]  /*16d80*/  @!P1 LDG.E.U8 R36, desc[UR56][R2.64] ;  /* 0x0000003802249981 */ /* 0x0000e4000c1e1100 */
[----:B0-----:R-:W-:Y:S02]  /*16d90*/  LOP3.LUT R2, R192, 0xffff, RZ, 0xc0, !PT ;  /* 0x0000ffffc0027812 */ /* 0x001fe400078ec0ff */
[----:B------:R-:W3:Y:S04]  /*16da0*/  LDL.LU R192, [R1+0x77c] ;  /* 0x00077c0001c07983 */ /* 0x000ee80000300800 */
[----:B------:R-:W3:Y:S01]  /*16db0*/  LDL.LU R170, [R1+0x8e0] ;  /* 0x0008e00001aa7983 */ /* 0x000ee20000300800 */
[----:B------:R-:W-:-:S02]  /*16dc0*/  LOP3.LUT R0, R243, 0xffff, RZ, 0xc0, !PT ;  /* 0x0000fffff3007812 */ /* 0x000fc400078ec0ff */
[----:B------:R-:W-:Y:S02]  /*16dd0*/  PRMT R35, RZ, 0x7610, R35 ;  /* 0x00007610ff237816 */ /* 0x000fe40000000023 */
[----:B------:R-:W-:Y:S01]  /*16de0*/  PRMT R18, R2, 0x3340, R0 ;  /* 0x0000334002127816 */ /* 0x000fe20000000000 */
[----:B------:R-:W-:Y:S01]  /*16df0*/  @!P1 IMAD.MOV.U32 R2, RZ, RZ, R4 ;  /* 0x000000ffff029224 */ /* 0x000fe200078e0004 */
[----:B----4-:R0:W-:Y:S01]  /*16e00*/  STL [R1+0x1338], R217 ;  /* 0x001338d901007387 */ /* 0x0101e20000100800 */
[----:B------:R-:W-:-:S03]  /*16e10*/  @!P1 IMAD.MOV.U32 R3, RZ, RZ, R217 ;  /* 0x000000ffff039224 */ /* 0x000fc600078e00d9 */
[----:B------:R-:W4:Y:S04]  /*16e20*/  LDL.LU R178, [R1+0x8c0] ;  /* 0x0008c00001b27983 */ /* 0x000f280000300800 */
[----:B------:R-:W4:Y:S04]  /*16e30*/  LDL.LU R167, [R1+0x8c4] ;  /* 0x0008c40001a77983 */ /* 0x000f280000300800 */
[----:B------:R1:W4:Y:S02]  /*16e40*/  @!P1 LDG.E.U8 R35, desc[UR56][R2.64] ;  /* 0x0000003802239981 */ /* 0x000324000c1e1100 */
[----:B-1----:R-:W-:-:S02]  /*16e50*/  LOP3.LUT R2, R190, 0xffff, RZ, 0xc0, !PT ;  /* 0x0000ffffbe027812 */ /* 0x002fc400078ec0ff */
[----:B--2---:R-:W-:Y:S04]  /*16e60*/  STL [R1+0x133c], R220 ;  /* 0x00133cdc01007387 */ /* 0x004fe80000100800 */
[----:B------:R-:W2:Y:S04]  /*16e70*/  LDL R11, [R1+0xa78] ;  /* 0x000a7800010b7983 */ /* 0x000ea80000100800 */
[----:B------:R-:W2:Y:S04]  /*16e80*/  LDL R7, [R1+0xa7c] ;  /* 0x000a7c0001077983 */ /* 0x000ea80000100800 */
[----:B------:R-:W2:Y:S04]  /*16e90*/  LDL.LU R190, [R1+0x72c] ;  /* 0x00072c0001be7983 */ /* 0x000ea80000300800 */
[----:B------:R-:W2:Y:S04]  /*16ea0*/  LDL.LU R175, [R1+0x8a4] ;  /* 0x0008a40001af7983 */ /* 0x000ea80000300800 */
[----:B------:R-:W2:Y:S04]  /*16eb0*/  LDL.LU R153, [R1+0x8a0] ;  /* 0x0008a00001997983 */ /* 0x000ea80000300800 */
[----:B------:R-:W2:Y:S04]  /*16ec0*/  LDL R6, [R1+0xa58] ;  /* 0x000a580001067983 */ /* 0x000ea80000100800 */
[----:B------:R-:W2:Y:S04]  /*16ed0*/  LDL R5, [R1+0xa5c] ;  /* 0x000a5c0001057983 */ /* 0x000ea80000100800 */
[----:B------:R-:W2:Y:S04]  /*16ee0*/  LDL.LU R188, [R1+0x764] ;  /* 0x0007640001bc7983 */ /* 0x000ea80000300800 */
[----:B------:R-:W2:Y:S04]  /*16ef0*/  LDL R80, [R1+0xa38] ;  /* 0x000a380001507983 */ /* 0x000ea80000100800 */
[----:B------:R-:W2:Y:S04]  /*16f00*/  LDL R4, [R1+0xa3c] ;  /* 0x000a3c0001047983 */ /* 0x000ea80000100800 */
[----:B------:R-:W2:Y:S01]  /*16f10*/  LDL.LU R186, [R1+0x500] ;  /* 0x0005000001ba7983 */ /* 0x000ea20000300800 */
[----:B------:R-:W-:Y:S01]  /*16f20*/  LOP3.LUT R0, R194, 0xffff, RZ, 0xc0, !PT ;  /* 0x0000ffffc2007812 */ /* 0x000fe200078ec0ff */
[----:B------:R-:W-:Y:S01]  /*16f30*/  @!P1 IMAD.MOV.U32 R3, RZ, RZ, R162 ;  /* 0x000000ffff039224 */ /* 0x000fe200078e00a2 */
[----:B------:R-:W-:Y:S01]  /*16f40*/  PRMT R34, RZ, 0x7610, R34 ;  /* 0x00007610ff227816 */ /* 0x000fe20000000022 */
[----:B------:R-:W2:Y:S01]  /*16f50*/  LDL R78, [R1+0xa18] ;  /* 0x000a1800014e7983 */ /* 0x000ea20000100800 */
[----:B------:R-:W-:Y:S01]  /*16f60*/  PRMT R194, R2, 0x3340, R0 ;  /* 0x0000334002c27816 */ /* 0x000fe20000000000 */
[----:B------:R-:W-:Y:S01]  /*16f70*/  @!P1 IMAD.MOV.U32 R2, RZ, RZ, R220 ;  /* 0x000000ffff029224 */ /* 0x000fe200078e00dc */
[----:B------:R-:W-:Y:S01]  /*16f80*/  LOP3.LUT R0, R235, 0xffff, RZ, 0xc0, !PT ;  /* 0x0000ffffeb007812 */ /* 0x000fe200078ec0ff */
[----:B------:R-:W2:Y:S04]  /*16f90*/  LDL R62, [R1+0xa1c] ;  /* 0x000a1c00013e7983 */ /* 0x000ea80000100800 */
[----:B------:R1:W2:Y:S01]  /*16fa0*/  @!P1 LDG.E.U8 R34, desc[UR56][R2.64] ;  /* 0x0000003802229981 */ /* 0x0002a2000c1e1100 */
[----:B------:R-:W-:-:S02]  /*16fb0*/  PRMT R33, RZ, 0x7610, R33 ;  /* 0x00007610ff217816 */ /* 0x000fc40000000021 */
[----:B------:R-:W-:Y:S01]  /*16fc0*/  PRMT R32, RZ, 0x7610, R32 ;  /* 0x00007610ff207816 */ /* 0x000fe20000000020 */
[----:B------:R-:W2:Y:S01]  /*16fd0*/  LDL.LU R184, [R1+0x73c] ;  /* 0x00073c0001b87983 */ /* 0x000ea20000300800 */
[----:B-1----:R-:W-:Y:S01]  /*16fe0*/  LOP3.LUT R2, R191, 0xffff, RZ, 0xc0, !PT ;  /* 0x0000ffffbf027812 */ /* 0x002fe200078ec0ff */
[----:B---3--:R-:W-:-:S03]  /*16ff0*/  @!P1 IMAD.MOV.U32 R3, RZ, RZ, R170 ;  /* 0x000000ffff039224 */ /* 0x008fc600078e00aa */
[----:B------:R-:W-:Y:S01]  /*17000*/  PRMT R191, R2, 0x3340, R0 ;  /* 0x0000334002bf7816 */ /* 0x000fe20000000000 */
[----:B------:R-:W-:Y:S01]  /*17010*/  @!P1 IMAD.MOV.U32 R2, RZ, RZ, R159 ;  /* 0x000000ffff029224 */ /* 0x000fe200078e009f */
[----:B------:R-:W-:-:S04]  /*17020*/  LOP3.LUT R0, R240, 0xffff, RZ, 0xc0, !PT ;  /* 0x0000fffff0007812 */ /* 0x000fc800078ec0ff */
[----:B------:R1:W3:Y:S02]  /*17030*/  @!P1 LDG.E.U8 R33, desc[UR56][R2.64] ;  /* 0x0000003802219981 */ /* 0x0002e4000c1e1100 */
[----:B-1----:R-:W-:-:S04]  /*17040*/  LOP3.LUT R2, R189, 0xffff, RZ, 0xc0, !PT ;  /* 0x0000ffffbd027812 */ /* 0x002fc800078ec0ff */
[----:B------:R-:W-:Y:S02]  /*17050*/  PRMT R189, R2, 0x3340, R0 ;  /* 0x0000334002bd7816 */ /* 0x000fe40000000000 */
[----:B------:R-:W-:Y:S02]  /*17060*/  LOP3.LUT R0, R250, 0xffff, RZ, 0xc0, !PT ;  /* 0x0000fffffa007812 */ /* 0x000fe400078ec0ff */
[----:B------:R-:W-:Y:S02]  /*17070*/  PRMT R30, RZ, 0x7610, R30 ;  /* 0x00007610ff1e7816 */ /* 0x000fe4000000001e */
[----:B------:R-:W-:Y:S02]  /*17080*/  PRMT R29, RZ, 0x7610, R29 ;  /* 0x00007610ff1d7816 */ /* 0x000fe4000000001d */
[----:B------:R-:W-:Y:S02]  /*17090*/  PRMT R28, RZ, 0x7610, R28 ;  /* 0x00007610ff1c7816 */ /* 0x000fe4000000001c */
[----:B------:R-:W-:Y:S01]  /*170a0*/  PRMT R27, RZ, 0x7610, R27 ;  /* 0x00007610ff1b7816 */ /* 0x000fe2000000001b */
[----:B----4-:R-:W-:-:S02]  /*170b0*/  @!P1 IMAD.MOV.U32 R3, RZ, RZ, R178 ;  /* 0x000000ffff039224 */ /* 0x010fc400078e00b2 */
[----:B------:R-:W-:-:S05]  /*170c0*/  @!P1 IMAD.MOV.U32 R2, RZ, RZ, R167 ;  /* 0x000000ffff029224 */ /* 0x000fca00078e00a7 */
[----:B------:R1:W4:Y:S02]  /*170d0*/  @!P1 LDG.E.U8 R32, desc[UR56][R2.64] ;  /* 0x0000003802209981 */ /* 0x000324000c1e1100 */
[----:B-1----:R-:W-:-:S04]  /*170e0*/  LOP3.LUT R2, R192, 0xffff, RZ, 0xc0, !PT ;  /* 0x0000ffffc0027812 */ /* 0x002fc800078ec0ff */
[----:B------:R-:W-:Y:S02]  /*170f0*/  PRMT R187, R2, 0x3340, R0 ;  /* 0x0000334002bb7816 */ /* 0x000fe40000000000 */
[----:B------:R-:W-:Y:S01]  /*17100*/  LOP3.LUT R0, R233, 0xffff, RZ, 0xc0, !PT ;  /* 0x0000ffffe9007812 */ /* 0x000fe200078ec0ff */
[----:B--2---:R-:W-:Y:S02]  /*17110*/  @!P1 IMAD.MOV.U32 R2, RZ, RZ, R175 ;  /* 0x000000ffff029224 */ /* 0x004fe400078e00af */
[----:B------:R-:W-:-:S05]  /*17120*/  @!P1 IMAD.MOV.U32 R3, RZ, RZ, R153 ;  /* 0x000000ffff039224 */ /* 0x000fca00078e0099 */
[----:B------:R1:W2:Y:S02]  /*17130*/  @!P1 LDG.E.U8 R30, desc[UR56][R2.64] ;  /* 0x00000038021e9981 */ /* 0x0002a4000c1e1100 */
[----:B-1----:R-:W-:Y:S01]  /*17140*/  LOP3.LUT R2, R249, 0xffff, RZ, 0xc0, !PT ;  /* 0x0000fffff9027812 */ /* 0x002fe200078ec0ff */
[----:B------:R-:W-:Y:S02]  /*17150*/  @!P1 IMAD.MOV.U32 R3, RZ, RZ, R11 ;  /* 0x000000ffff039224 */ /* 0x000fe400078e000b */
[----:B------:R-:W3:Y:S01]  /*17160*/  LDL R11, [R1+0x9f8] ;  /* 0x0009f800010b7983 */ /* 0x000ee20000100800 */
[----:B------:R-:W-:Y:S01]  /*17170*/  PRMT R192, R2, 0x3340, R0 ;  /* 0x0000334002c07816 */ /* 0x000fe20000000000 */
[----:B------:R-:W-:Y:S02]  /*17180*/  @!P1 IMAD.MOV.U32 R2, RZ, RZ, R7 ;  /* 0x000000ffff029224 */ /* 0x000fe400078e0007 */
[----:B------:R-:W4:Y:S01]  /*17190*/  LDL R7, [R1+0x9fc] ;  /* 0x0009fc0001077983 */ /* 0x000f220000100800 */
[----:B------:R-:W-:-:S03]  /*171a0*/  LOP3.LUT R0, R237, 0xffff, RZ, 0xc0, !PT ;  /* 0x0000ffffed007812 */ /* 0x000fc600078ec0ff */
[----:B------:R1:W2:Y:S04]  /*171b0*/  @!P1 LDG.E.U8 R29, desc[UR56][R2.64] ;  /* 0x00000038021d9981 */ /* 0x0002a8000c1e1100 */
[----:B------:R-:W2:Y:S01]  /*171c0*/  LDL.LU R180, [R1+0x778] ;  /* 0x0007780001b47983 */ /* 0x000ea20000300800 */
[----:B-1----:R-:W-:Y:S01]  /*171d0*/  LOP3.LUT R2, R190, 0xffff, RZ, 0xc0, !PT ;  /* 0x0000ffffbe027812 */ /* 0x002fe200078ec0ff */
[----:B------:R-:W-:Y:S02]  /*171e0*/  @!P1 IMAD.MOV.U32 R3, RZ, RZ, R6 ;  /* 0x000000ffff039224 */ /* 0x000fe400078e0006 */
[----:B------:R-:W2:Y:S01]  /*171f0*/  LDL R6, [R1+0x9d8] ;  /* 0x0009d80001067983 */ /* 0x000ea20000100800 */
[----:B------:R-:W-:Y:S01]  /*17200*/  PRMT R190, R2, 0x3340, R0 ;  /* 0x0000334002be7816 */ /* 0x000fe20000000000 */
[----:B------:R-:W-:-:S02]  /*17210*/  @!P1 IMAD.MOV.U32 R2, RZ, RZ, R5 ;  /* 0x000000ffff029224 */ /* 0x000fc400078e0005 */
[----:B------:R-:W2:Y:S01]  /*17220*/  LDL R5, [R1+0x9dc] ;  /* 0x0009dc0001057983 */ /* 0x000ea20000100800 */
[----:B------:R-:W-:-:S03]  /*17230*/  LOP3.LUT R0, R245, 0xffff, RZ, 0xc0, !PT ;  /* 0x0000fffff5007812 */ /* 0x000fc600078ec0ff */
[----:B------:R1:W2:Y:S04]  /*17240*/  @!P1 LDG.E.U8 R28, desc[UR56][R2.64] ;  /* 0x00000038021c9981 */ /* 0x0002a8000c1e1100 */
[----:B------:R-:W2:Y:S04]  /*17250*/  LDL.LU R172, [R1+0x7a8] ;  /* 0x0007a80001ac7983 */ /* 0x000ea80000300800 */
[----:B------:R-:W2:Y:S01]  /*17260*/  LDL.LU R177, [R1+0x728] ;  /* 0x0007280001b17983 */ /* 0x000ea20000300800 */
[----:B-1----:R-:W-:Y:S01]  /*17270*/  LOP3.LUT R2, R188, 0xffff, RZ, 0xc0, !PT ;  /* 0x0000ffffbc027812 */ /* 0x002fe200078ec0ff */
[----:B------:R-:W-:-:S02]  /*17280*/  @!P1 IMAD.MOV.U32 R3, RZ, RZ, R80 ;  /* 0x000000ffff039224 */ /* 0x000fc400078e0050 */
[----:B------:R-:W2:Y:S01]  /*17290*/  LDL R80, [R1+0x9b8] ;  /* 0x0009b80001507983 */ /* 0x000ea20000100800 */
[----:B------:R-:W-:Y:S01]  /*172a0*/  PRMT R188, R2, 0x3340, R0 ;  /* 0x0000334002bc7816 */ /* 0x000fe20000000000 */
[----:B------:R-:W-:Y:S02]  /*172b0*/  @!P1 IMAD.MOV.U32 R2, RZ, RZ, R4 ;  /* 0x000000ffff029224 */ /* 0x000fe400078e0004 */
[----:B------:R-:W2:Y:S04]  /*172c0*/  LDL R4, [R1+0x9bc] ;  /* 0x0009bc0001047983 */ /* 0x000ea80000100800 */
[----:B------:R1:W2:Y:S02]  /*172d0*/  @!P1 LDG.E.U8 R27, desc[UR56][R2.64] ;  /* 0x00000038021b9981 */ /* 0x0002a4000c1e1100 */
[----:B-1----:R-:W-:-:S02]  /*172e0*/  LOP3.LUT R2, R186, 0xffff, RZ, 0xc0, !PT ;  /* 0x0000ffffba027812 */ /* 0x002fc400078ec0ff */
        /* <DEDUP_REMOVED lines=11> */
[----:B-1----:R-:W-:Y:S02]  /*173a0*/  LOP3.LUT R2, R184, 0xffff, RZ, 0xc0, !PT ;  /* 0x0000ffffb8027812 */ /* 0x002fe400078ec0ff */
[----:B------:R-:W-:Y:S01]  /*173b0*/  PRMT R24, RZ, 0x7610, R24 ;  /* 0x00007610ff187816 */ /* 0x000fe20000000018 */
[----:B------:R-:W2:Y:S01]  /*173c0*/  LDL.LU R184, [R1+0x790] ;  /* 0x0007900001b87983 */ /* 0x000ea20000300800 */
[----:B------:R-:W-:Y:S02]  /*173d0*/  PRMT R183, R2, 0x3340, R0 ;  /* 0x0000334002b77816 */ /* 0x000fe40000000000 */
[----:B------:R-:W-:Y:S02]  /*173e0*/  LOP3.LUT R0, R248, 0xffff, RZ, 0xc0, !PT ;  /* 0x0000fffff8007812 */ /* 0x000fe400078ec0ff */
[----:B------:R-:W-:Y:S01]  /*173f0*/  PRMT R252, RZ, 0x7610, R252 ;  /* 0x00007610fffc7816 */ /* 0x000fe200000000fc */
[----:B---3--:R-:W-:Y:S02]  /*17400*/  @!P1 IMAD.MOV.U32 R3, RZ, RZ, R11 ;  /* 0x000000ffff039224 */ /* 0x008fe400078e000b */
[----:B------:R-:W3:Y:S01]  /*17410*/  LDL R11, [R1+0x978] ;  /* 0x00097800010b7983 */ /* 0x000ee20000100800 */
[----:B----4-:R-:W-:-:S03]  /*17420*/  @!P1 IMAD.MOV.U32 R2, RZ, RZ, R7 ;  /* 0x000000ffff029224 */ /* 0x010fc600078e0007 */
[----:B------:R-:W4:Y:S04]  /*17430*/  LDL R7, [R1+0x97c] ;  /* 0x00097c0001077983 */ /* 0x000f280000100800 */
[----:B------:R2:W4:Y:S02]  /*17440*/  @!P1 LDG.E.U8 R25, desc[UR56][R2.64] ;  /* 0x0000003802199981 */ /* 0x000524000c1e1100 */
[----:B--2---:R-:W-:Y:S01]  /*17450*/  LOP3.LUT R2, R180, 0xffff, RZ, 0xc0, !PT ;  /* 0x0000ffffb4027812 */ /* 0x004fe200078ec0ff */
[----:B------:R-:W-:Y:S01]  /*17460*/  @!P1 IMAD.MOV.U32 R3, RZ, RZ, R6 ;  /* 0x000000ffff039224 */ /* 0x000fe200078e0006 */
[----:B------:R-:W2:Y:S02]  /*17470*/  LDL.LU R180, [R1+0x7b4] ;  /* 0x0007b40001b47983 */ /* 0x000ea40000300800 */
[----:B------:R-:W-:Y:S01]  /*17480*/  PRMT R140, R2, 0x3340, R0 ;  /* 0x00003340028c7816 */ /* 0x000fe20000000000 */
[----:B------:R-:W-:Y:S01]  /*17490*/  @!P1 IMAD.MOV.U32 R2, RZ, RZ, R5 ;  /* 0x000000ffff029224 */ /* 0x000fe200078e0005 */
[----:B------:R-:W2:Y:S04]  /*174a0*/  LDL.LU R164, [R1+0x738] ;  /* 0x0007380001a47983 */ /* 0x000ea80000300800 */
[----:B------:R1:W2:Y:S04]  /*174b0*/  @!P1 LDG.E.U8 R24, desc[UR56][R2.64] ;  /* 0x0000003802189981 */ /* 0x0002a8000c1e1100 */
[----:B------:R-:W2:Y:S01]  /*174c0*/  LDL R6, [R1+0x958] ;  /* 0x0009580001067983 */ /* 0x000ea20000100800 */
[----:B------:R-:W-:-:S03]  /*174d0*/  LOP3.LUT R0, R177, 0xffff, RZ, 0xc0, !PT ;  /* 0x0000ffffb1007812 */ /* 0x000fc600078ec0ff */
[----:B------:R-:W2:Y:S01]  /*174e0*/  LDL R5, [R1+0x95c] ;  /* 0x00095c0001057983 */ /* 0x000ea20000100800 */
[----:B-1----:R-:W-:Y:S01]  /*174f0*/  LOP3.LUT R2, R172, 0xffff, RZ, 0xc0, !PT ;  /* 0x0000ffffac027812 */ /* 0x002fe200078ec0ff */
[----:B------:R-:W-:Y:S02]  /*17500*/  @!P1 IMAD.MOV.U32 R3, RZ, RZ, R80 ;  /* 0x000000ffff039224 */ /* 0x000fe400078e0050 */
[----:B------:R-:W2:Y:S01]  /*17510*/  LDL.LU R177, [R1+0x774] ;  /* 0x0007740001b17983 */ /* 0x000ea20000300800 */
[----:B------:R-:W-:Y:S01]  /*17520*/  PRMT R138, R2, 0x3340, R0 ;  /* 0x00003340028a7816 */ /* 0x000fe20000000000 */
[----:B------:R-:W-:Y:S01]  /*17530*/  @!P1 IMAD.MOV.U32 R2, RZ, RZ, R4 ;  /* 0x000000ffff029224 */ /* 0x000fe200078e0004 */
[----:B------:R-:W-:Y:S01]  /*17540*/  LOP3.LUT R0, R242, 0xffff, RZ, 0xc0, !PT ;  /* 0x0000fffff2007812 */ /* 0x000fe200078ec0ff */
[----:B------:R-:W2:Y:S04]  /*17550*/  LDL R4, [R1+0x93c] ;  /* 0x00093c0001047983 */ /* 0x000ea80000100800 */
[----:B------:R1:W2:Y:S04]  /*17560*/  @!P1 LDG.E.U8 R252, desc[UR56][R2.64] ;  /* 0x0000003802fc9981 */ /* 0x0002a8000c1e1100 */
[----:B------:R-:W2:Y:S04]  /*17570*/  LDL.LU R161, [R1+0x79c] ;  /* 0x00079c0001a17983 */ /* 0x000ea80000300800 */
[----:B------:R-:W2:Y:S01]  /*17580*/  LDL.LU R172, [R1+0x724] ;  /* 0x0007240001ac7983 */ /* 0x000ea20000300800 */
[----:B-1----:R-:W-:-:S04]  /*17590*/  LOP3.LUT R2, R186, 0xffff, RZ, 0xc0, !PT ;  /* 0x0000ffffba027812 */ /* 0x002fc800078ec0ff */
[----:B------:R-:W-:Y:S02]  /*175a0*/  PRMT R186, R2, 0x3340, R0 ;  /* 0x0000334002ba7816 */ /* 0x000fe40000000000 */
[----:B------:R-:W-:Y:S02]  /*175b0*/  LOP3.LUT R0, R218, 0xffff, RZ, 0xc0, !PT ;  /* 0x0000ffffda007812 */ /* 0x000fe400078ec0ff */
[----:B------:R-:W2:Y:S04]  /*175c0*/  LDL.LU R218, [R1+0x18b8] ;  /* 0x0018b80001da7983 */ /* 0x000ea80000300800 */
[----:B0-----:R-:W2:Y:S01]  /*175d0*/  LDL.LU R217, [R1+0x938] ;  /* 0x0009380001d97983 */ /* 0x001ea20000300800 */
[----:B------:R-:W-:Y:S01]  /*175e0*/  PRMT R251, RZ, 0x7610, R251 ;  /* 0x00007610fffb7816 */ /* 0x000fe200000000fb */
[----:B------:R-:W-:-:S02]  /*175f0*/  @!P1 IMAD.MOV.U32 R2, RZ, RZ, R62 ;  /* 0x000000ffff029224 */ /* 0x000fc400078e003e */
[----:B------:R-:W-:Y:S01]  /*17600*/  @!P1 IMAD.MOV.U32 R3, RZ, RZ, R78 ;  /* 0x000000ffff039224 */ /* 0x000fe200078e004e */
[----:B------:R-:W-:Y:S01]  /*17610*/  PRMT R250, RZ, 0x7610, R250 ;  /* 0x00007610fffa7816 */ /* 0x000fe200000000fa */
[----:B------:R-:W2:Y:S04]  /*17620*/  LDL.LU R169, [R1+0x7c8] ;  /* 0x0007c80001a97983 */ /* 0x000ea80000300800 */
[----:B------:R0:W2:Y:S02]  /*17630*/  @!P1 LDG.E.U8 R251, desc[UR56][R2.64] ;  /* 0x0000003802fb9981 */ /* 0x0000a4000c1e1100 */
[----:B0-----:R-:W-:-:S04]  /*17640*/  LOP3.LUT R2, R184, 0xffff, RZ, 0xc0, !PT ;  /* 0x0000ffffb8027812 */ /* 0x001fc800078ec0ff */
[----:B------:R-:W-:Y:S02]  /*17650*/  PRMT R184, R2, 0x3340, R0 ;  /* 0x0000334002b87816 */ /* 0x000fe40000000000 */
[----:B------:R-:W-:Y:S01]  /*17660*/  PRMT R249, RZ, 0x7610, R249 ;  /* 0x00007610fff97816 */ /* 0x000fe200000000f9 */
[----:B---3--:R-:W-:Y:S02]  /*17670*/  @!P1 IMAD.MOV.U32 R3, RZ, RZ, R11 ;  /* 0x000000ffff039224 */ /* 0x008fe400078e000b */
[----:B----4-:R-:W-:-:S05]  /*17680*/  @!P1 IMAD.MOV.U32 R2, RZ, RZ, R7 ;  /* 0x000000ffff029224 */ /* 0x010fca00078e0007 */
[----:B------:R2:W3:Y:S02]  /*17690*/  @!P1 LDG.E.U8 R250, desc[UR56][R2.64] ;  /* 0x0000003802fa9981 */ /* 0x0004e4000c1e1100 */
[----:B--2---:R-:W-:Y:S02]  /*176a0*/  LOP3.LUT R2, R180, 0xffff, RZ, 0xc0, !PT ;  /* 0x0000ffffb4027812 */ /* 0x004fe400078ec0ff */
[----:B------:R-:W2:Y:S01]  /*176b0*/  LDL.LU R180, [R1+0x74c] ;  /* 0x00074c0001b47983 */ /* 0x000ea20000300800 */
[----:B------:R-:W-:-:S03]  /*176c0*/  LOP3.LUT R0, R164, 0xffff, RZ, 0xc0, !PT ;  /* 0x0000ffffa4007812 */ /* 0x000fc600078ec0ff */
[----:B------:R-:W4:Y:S01]  /*176d0*/  LDL.LU R156, [R1+0x918] ;  /* 0x00091800019c7983 */ /* 0x000f220000300800 */
[----:B------:R-:W-:Y:S01]  /*176e0*/  PRMT R141, R2, 0x3340, R0 ;  /* 0x00003340028d7816 */ /* 0x000fe20000000000 */
[----:B------:R-:W-:Y:S02]  /*176f0*/  @!P1 IMAD.MOV.U32 R3, RZ, RZ, R6 ;  /* 0x000000ffff039224 */ /* 0x000fe400078e0006 */
[----:B------:R-:W-:-:S05]  /*17700*/  @!P1 IMAD.MOV.U32 R2, RZ, RZ, R5 ;  /* 0x000000ffff029224 */ /* 0x000fca00078e0005 */
[----:B------:R0:W3:Y:S01]  /*17710*/  @!P1 LDG.E.U8 R249, desc[UR56][R2.64] ;  /* 0x0000003802f99981 */ /* 0x0000e2000c1e1100 */
[----:B------:R-:W-:Y:S02]  /*17720*/  LOP3.LUT R0, R177, 0xffff, RZ, 0xc0, !PT ;  /* 0x0000ffffb1007812 */ /* 0x000fe400078ec0ff */
[----:B0-----:R-:W-:Y:S02]  /*17730*/  LOP3.LUT R2, R218, 0xffff, RZ, 0xc0, !PT ;  /* 0x0000ffffda027812 */ /* 0x001fe400078ec0ff */
[----:B------:R-:W3:Y:S04]  /*17740*/  LDL.LU R218, [R1+0x8fc] ;  /* 0x0008fc0001da7983 */ /* 0x000ee80000300800 */
[----:B------:R-:W3:Y:S01]  /*17750*/  LDL.LU R177, [R1+0x7f8] ;  /* 0x0007f80001b17983 */ /* 0x000ee20000300800 */
[----:B------:R-:W-:-:S03]  /*17760*/  @!P1 IMAD.MOV.U32 R3, RZ, RZ, R217 ;  /* 0x000000ffff039224 */ /* 0x000fc600078e00d9 */
[----:B------:R-:W3:Y:S04]  /*17770*/  LDL.LU R145, [R1+0x78c] ;  /* 0x00078c0001917983 */ /* 0x000ee80000300800 */
[----:B------:R-:W3:Y:S04]  /*17780*/  LDL.LU R164, [R1+0x8f8] ;  /* 0x0008f80001a47983 */ /* 0x000ee80000300800 */
[----:B------:R0:W-:Y:S04]  /*17790*/  STL [R1+0x1340], R217 ;  /* 0x001340d901007387 */ /* 0x0001e80000100800 */
[----:B0-----:R-:W3:Y:S01]  /*177a0*/  LDL.LU R217, [R1+0x91c] ;  /* 0x00091c0001d97983 */ /* 0x001ee20000300800 */
[----:B------:R-:W-:Y:S01]  /*177b0*/  PRMT R139, R2, 0x3340, R0 ;  /* 0x00003340028b7816 */ /* 0x000fe20000000000 */
[----:B------:R-:W-:Y:S01]  /*177c0*/  @!P1 IMAD.MOV.U32 R2, RZ, RZ, R4 ;  /* 0x000000ffff029224 */ /* 0x000fe200078e0004 */
[----:B------:R-:W-:Y:S01]  /*177d0*/  PRMT R248, RZ, 0x7610, R248 ;  /* 0x00007610fff87816 */ /* 0x000fe200000000f8 */
[----:B------:R-:W3:Y:S01]  /*177e0*/  LDL.LU R143, [R1+0x810] ;  /* 0x00081000018f7983 */ /* 0x000ee20000300800 */
[----:B------:R-:W-:-:S03]  /*177f0*/  LOP3.LUT R0, R172, 0xffff, RZ, 0xc0, !PT ;  /* 0x0000ffffac007812 */ /* 0x000fc600078ec0ff */
[----:B------:R-:W3:Y:S04]  /*17800*/  LDL.LU R144, [R1+0x7b0] ;  /* 0x0007b00001907983 */ /* 0x000ee80000300800 */
[----:B------:R0:W3:Y:S04]  /*17810*/  @!P1 LDG.E.U8 R248, desc[UR56][R2.64] ;  /* 0x0000003802f89981 */ /* 0x0000e8000c1e1100 */
[----:B------:R-:W3:Y:S01]  /*17820*/  LDL.LU R172, [R1+0x8d8] ;  /* 0x0008d80001ac7983 */ /* 0x000ee20000300800 */
[----:B------:R-:W-:Y:S02]  /*17830*/  PRMT R247, RZ, 0x7610, R247 ;  /* 0x00007610fff77816 */ /* 0x000fe400000000f7 */
[----:B0-----:R-:W-:-:S02]  /*17840*/  LOP3.LUT R2, R161, 0xffff, RZ, 0xc0, !PT ;  /* 0x0000ffffa1027812 */ /* 0x001fc400078ec0ff */
[----:B------:R-:W3:Y:S02]  /*17850*/  LDL.LU R161, [R1+0x8dc] ;  /* 0x0008dc0001a17983 */ /* 0x000ee40000300800 */
[----:B------:R-:W-:Y:S02]  /*17860*/  PRMT R150, R2, 0x3340, R0 ;  /* 0x0000334002967816 */ /* 0x000fe40000000000 */
[----:B------:R-:W-:Y:S01]  /*17870*/  PRMT R246, RZ, 0x7610, R246 ;  /* 0x00007610fff67816 */ /* 0x000fe200000000f6 */
[----:B----4-:R-:W-:Y:S01]  /*17880*/  @!P1 IMAD.MOV.U32 R3, RZ, RZ, R156 ;  /* 0x000000ffff039224 */ /* 0x010fe200078e009c */
[----:B--2---:R-:W-:Y:S01]  /*17890*/  LOP3.LUT R0, R180, 0xffff, RZ, 0xc0, !PT ;  /* 0x0000ffffb4007812 */ /* 0x004fe200078ec0ff */
[----:B---3--:R-:W-:Y:S01]  /*178a0*/  @!P1 IMAD.MOV.U32 R2, RZ, RZ, R217 ;  /* 0x000000ffff029224 */ /* 0x008fe200078e00d9 */
[----:B------:R0:W-:Y:S04]  /*178b0*/  STL [R1+0x1344], R217 ;  /* 0x001344d901007387 */ /* 0x0001e80000100800 */
[----:B------:R-:W2:Y:S04]  /*178c0*/  LDL.LU R147, [R1+0x7d8] ;  /* 0x0007d80001937983 */ /* 0x000ea80000300800 */
[----:B------:R-:W3:Y:S04]  /*178d0*/  LDL.LU R151, [R1+0x760] ;  /* 0x0007600001977983 */ /* 0x000ee80000300800 */
[----:B------:R-:W4:Y:S04]  /*178e0*/  LDL R6, [R1+0x898] ;  /* 0x0008980001067983 */ /* 0x000f280000100800 */
[----:B------:R-:W4:Y:S04]  /*178f0*/  LDL.LU R146, [R1+0x800] ;  /* 0x0008000001927983 */ /* 0x000f280000300800 */
[----:B------:R1:W4:Y:S04]  /*17900*/  @!P1 LDG.E.U8 R247, desc[UR56][R2.64] ;  /* 0x0000003802f79981 */ /* 0x000328000c1e1100 */
[----:B------:R-:W4:Y:S04]  /*17910*/  LDL.LU R149, [R1+0x798] ;  /* 0x0007980001957983 */ /* 0x000f280000300800 */
[----:B------:R-:W2:Y:S01]  /*17920*/  LDL.LU R180, [R1+0x8b8] ;  /* 0x0008b80001b47983 */ /* 0x000ea20000300800 */
[----:B-1----:R-:W-:-:S03]  /*17930*/  LOP3.LUT R2, R169, 0xffff, RZ, 0xc0, !PT ;  /* 0x0000ffffa9027812 */ /* 0x002fc600078ec0ff */
[----:B------:R-:W4:Y:S01]  /*17940*/  LDL.LU R169, [R1+0x8bc] ;  /* 0x0008bc0001a97983 */ /* 0x000f220000300800 */
[----:B------:R-:W-:Y:S01]  /*17950*/  @!P1 IMAD.MOV.U32 R3, RZ, RZ, R164 ;  /* 0x000000ffff039224 */ /* 0x000fe200078e00a4 */
[----:B------:R-:W-:Y:S01]  /*17960*/  PRMT R148, R2, 0x3340, R0 ;  /* 0x0000334002947816 */ /* 0x000fe20000000000 */
[----:B------:R-:W-:Y:S01]  /*17970*/  @!P1 IMAD.MOV.U32 R2, RZ, RZ, R218 ;  /* 0x000000ffff029224 */ /* 0x000fe200078e00da */
[----:B------:R1:W-:Y:S04]  /*17980*/  STL [R1+0x1348], R218 ;  /* 0x001348da01007387 */ /* 0x0003e80000100800 */
[----:B------:R0:W4:Y:S02]  /*17990*/  @!P1 LDG.E.U8 R246, desc[UR56][R2.64] ;  /* 0x0000003802f69981 */ /* 0x000124000c1e1100 */
[----:B0-----:R-:W-:-:S02]  /*179a0*/  LOP3.LUT R2, R177, 0xffff, RZ, 0xc0, !PT ;  /* 0x0000ffffb1027812 */ /* 0x001fc400078ec0ff */
[----:B------:R-:W4:Y:S04]  /*179b0*/  LDL.LU R177, [R1+0x89c] ;  /* 0x00089c0001b17983 */ /* 0x000f280000300800 */
[----:B------:R-:W4:Y:S04]  /*179c0*/  LDL R11, [R1+0xa70] ;  /* 0x000a7000010b7983 */ /* 0x000f280000100800 */
[----:B------:R-:W4:Y:S01]  /*179d0*/  LDL R5, [R1+0xa74] ;  /* 0x000a740001057983 */ /* 0x000f220000100800 */
[----:B------:R-:W-:-:S03]  /*179e0*/  LOP3.LUT R0, R145, 0xffff, RZ, 0xc0, !PT ;  /* 0x0000ffff91007812 */ /* 0x000fc600078ec0ff */
[----:B------:R-:W4:Y:S04]  /*179f0*/  LDL.LU R137, [R1+0x818] ;  /* 0x0008180001897983 */ /* 0x000f280000300800 */
[----:B------:R-:W4:Y:S01]  /*17a00*/  LDL.LU R145, [R1+0x7c4] ;  /* 0x0007c40001917983 */ /* 0x000f220000300800 */
[----:B------:R-:W-:-:S03]  /*17a10*/  PRMT R136, R2, 0x3340, R0 ;  /* 0x0000334002887816 */ /* 0x000fc60000000000 */
[----:B------:R-:W4:Y:S01]  /*17a20*/  LDL R7, [R1+0xa50] ;  /* 0x000a500001077983 */ /* 0x000f220000100800 */
[----:B------:R-:W-:Y:S01]  /*17a30*/  PRMT R245, RZ, 0x7610, R245 ;  /* 0x00007610fff57816 */ /* 0x000fe200000000f5 */
[----:B------:R-:W-:Y:S02]  /*17a40*/  @!P1 IMAD.MOV.U32 R2, RZ, RZ, R161 ;  /* 0x000000ffff029224 */ /* 0x000fe400078e00a1 */
[----:B------:R-:W-:Y:S01]  /*17a50*/  @!P1 IMAD.MOV.U32 R3, RZ, RZ, R172 ;  /* 0x000000ffff039224 */ /* 0x000fe200078e00ac */
[----:B------:R-:W-:Y:S01]  /*17a60*/  LOP3.LUT R0, R144, 0xffff, RZ, 0xc0, !PT ;  /* 0x0000ffff90007812 */ /* 0x000fe200078ec0ff */
[----:B------:R-:W4:Y:S04]  /*17a70*/  LDL R4, [R1+0xa54] ;  /* 0x000a540001047983 */ /* 0x000f280000100800 */
[----:B------:R0:W4:Y:S01]  /*17a80*/  @!P1 LDG.E.U8 R245, desc[UR56][R2.64] ;  /* 0x0000003802f59981 */ /* 0x000122000c1e1100 */
[----:B------:R-:W-:-:S02]  /*17a90*/  PRMT R244, RZ, 0x7610, R244 ;  /* 0x00007610fff47816 */ /* 0x000fc400000000f4 */
[----:B0-----:R-:W-:Y:S02]  /*17aa0*/  LOP3.LUT R2, R143, 0xffff, RZ, 0xc0, !PT ;  /* 0x0000ffff8f027812 */ /* 0x001fe400078ec0ff */
[----:B------:R-:W4:Y:S02]  /*17ab0*/  LDL.LU R143, [R1+0x844] ;  /* 0x00084400018f7983 */ /* 0x000f240000300800 */
[----:B------:R-:W-:Y:S02]  /*17ac0*/  PRMT R134, R2, 0x3340, R0 ;  /* 0x0000334002867816 */ /* 0x000fe40000000000 */
[----:B------:R-:W-:Y:S02]  /*17ad0*/  PRMT R243, RZ, 0x7610, R243 ;  /* 0x00007610fff37816 */ /* 0x000fe400000000f3 */
[----:B---3--:R-:W-:Y:S01]  /*17ae0*/  LOP3.LUT R0, R151, 0xffff, RZ, 0xc0, !PT ;  /* 0x0000ffff97007812 */ /* 0x008fe200078ec0ff */
[----:B--2---:R-:W-:Y:S02]  /*17af0*/  @!P1 IMAD.MOV.U32 R3, RZ, RZ, R180 ;  /* 0x000000ffff039224 */ /* 0x004fe400078e00b4 */
[----:B----4-:R-:W-:-:S05]  /*17b00*/  @!P1 IMAD.MOV.U32 R2, RZ, RZ, R169 ;  /* 0x000000ffff029224 */ /* 0x010fca00078e00a9 */
[----:B------:R0:W2:Y:S02]  /*17b10*/  @!P1 LDG.E.U8 R244, desc[UR56][R2.64] ;  /* 0x0000003802f49981 */ /* 0x0000a4000c1e1100 */
[----:B0-----:R-:W-:Y:S02]  /*17b20*/  LOP3.LUT R2, R147, 0xffff, RZ, 0xc0, !PT ;  /* 0x0000ffff93027812 */ /* 0x001fe400078ec0ff */
[----:B------:R-:W3:Y:S04]  /*17b30*/  LDL.LU R147, [R1+0x7f4] ;  /* 0x0007f40001937983 */ /* 0x000ee80000300800 */
[----:B------:R-:W4:Y:S01]  /*17b40*/  LDL R62, [R1+0xa30] ;  /* 0x000a3000013e7983 */ /* 0x000f220000100800 */
[----:B------:R-:W-:Y:S01]  /*17b50*/  PRMT R151, R2, 0x3340, R0 ;  /* 0x0000334002977816 */ /* 0x000fe20000000000 */
[----:B------:R-:W-:-:S02]  /*17b60*/  @!P1 IMAD.MOV.U32 R2, RZ, RZ, R177 ;  /* 0x000000ffff029224 */ /* 0x000fc400078e00b1 */
[----:B------:R-:W-:Y:S02]  /*17b70*/  @!P1 IMAD.MOV.U32 R3, RZ, RZ, R6 ;  /* 0x000000ffff039224 */ /* 0x000fe400078e0006 */
[----:B------:R-:W2:Y:S04]  /*17b80*/  LDL R6, [R1+0xa34] ;  /* 0x000a340001067983 */ /* 0x000ea80000100800 */
[----:B------:R0:W2:Y:S04]  /*17b90*/  @!P1 LDG.E.U8 R243, desc[UR56][R2.64] ;  /* 0x0000003802f39981 */ /* 0x0000a8000c1e1100 */
[----:B------:R-:W2:Y:S01]  /*17ba0*/  LDL.LU R144, [R1+0x808] ;  /* 0x0008080001907983 */ /* 0x000ea20000300800 */
[----:B0-----:R-:W-:Y:S01]  /*17bb0*/  LOP3.LUT R2, R146, 0xffff, RZ, 0xc0, !PT ;  /* 0x0000ffff92027812 */ /* 0x001fe200078ec0ff */
[----:B------:R-:W-:-:S02]  /*17bc0*/  @!P1 IMAD.MOV.U32 R3, RZ, RZ, R11 ;  /* 0x000000ffff039224 */ /* 0x000fc400078e000b */
[----:B------:R-:W2:Y:S04]  /*17bd0*/  LDL.LU R146, [R1+0x7a4] ;  /* 0x0007a40001927983 */ /* 0x000ea80000300800 */
[----:B------:R-:W2:Y:S01]  /*17be0*/  LDL R11, [R1+0xa10] ;  /* 0x000a1000010b7983 */ /* 0x000ea20000100800 */
[----:B------:R-:W-:-:S04]  /*17bf0*/  LOP3.LUT R0, R149, 0xffff, RZ, 0xc0, !PT ;  /* 0x0000ffff95007812 */ /* 0x000fc800078ec0ff */
[----:B------:R-:W-:Y:S01]  /*17c00*/  PRMT R149, R2, 0x3340, R0 ;  /* 0x0000334002957816 */ /* 0x000fe20000000000 */
[----:B------:R-:W-:Y:S02]  /*17c10*/  @!P1 IMAD.MOV.U32 R2, RZ, RZ, R5 ;  /* 0x000000ffff029224 */ /* 0x000fe400078e0005 */
[----:B------:R-:W2:Y:S01]  /*17c20*/  LDL R5, [R1+0xa14] ;  /* 0x000a140001057983 */ /* 0x000ea20000100800 */
[----:B------:R-:W-:Y:S02]  /*17c30*/  PRMT R242, RZ, 0x7610, R242 ;  /* 0x00007610fff27816 */ /* 0x000fe400000000f2 */
[----:B------:R-:W-:Y:S01]  /*17c40*/  LOP3.LUT R0, R145, 0xffff, RZ, 0xc0, !PT ;  /* 0x0000ffff91007812 */ /* 0x000fe200078ec0ff */
[----:B------:R-:W2:Y:S04]  /*17c50*/  LDL.LU R130, [R1+0x828] ;  /* 0x0008280001827983 */ /* 0x000ea80000300800 */
[----:B------:R-:W2:Y:S04]  /*17c60*/  LDL.LU R145, [R1+0x7d4] ;  /* 0x0007d40001917983 */ /* 0x000ea80000300800 */
[----:B------:R0:W2:Y:S04]  /*17c70*/  @!P1 LDG.E.U8 R242, desc[UR56][R2.64] ;  /* 0x0000003802f29981 */ /* 0x0000a8000c1e1100 */
[----:B------:R-:W2:Y:S01]  /*17c80*/  LDL R82, [R1+0x9f0] ;  /* 0x0009f00001527983 */ /* 0x000ea20000100800 */
[----:B0-----:R-:W-:-:S03]  /*17c90*/  @!P1 IMAD.MOV.U32 R3, RZ, RZ, R7 ;  /* 0x000000ffff039224 */ /* 0x001fc600078e0007 */
[----:B------:R-:W2:Y:S01]  /*17ca0*/  LDL R7, [R1+0x9f4] ;  /* 0x0009f40001077983 */ /* 0x000ea20000100800 */
[----:B------:R-:W-:-:S03]  /*17cb0*/  LOP3.LUT R2, R137, 0xffff, RZ, 0xc0, !PT ;  /* 0x0000ffff89027812 */ /* 0x000fc600078ec0ff */
[----:B------:R-:W2:Y:S01]  /*17cc0*/  LDL.LU R131, [R1+0x854] ;  /* 0x0008540001837983 */ /* 0x000ea20000300800 */
[----:B------:R-:W-:-:S03]  /*17cd0*/  PRMT R137, R2, 0x3340, R0 ;  /* 0x0000334002897816 */ /* 0x000fc60000000000 */
[----:B------:R-:W2:Y:S01]  /*17ce0*/  LDL.LU R132, [R1+0x7fc] ;  /* 0x0007fc0001847983 */ /* 0x000ea20000300800 */
[----:B------:R-:W-:Y:S01]  /*17cf0*/  PRMT R241, RZ, 0x7610, R241 ;  /* 0x00007610fff17816 */ /* 0x000fe200000000f1 */
[----:B------:R-:W-:Y:S02]  /*17d00*/  @!P1 IMAD.MOV.U32 R2, RZ, RZ, R4 ;  /* 0x000000ffff029224 */ /* 0x000fe400078e0004 */
[----:B------:R-:W2:Y:S04]  /*17d10*/  LDL R80, [R1+0x9d0] ;  /* 0x0009d00001507983 */ /* 0x000ea80000100800 */
[----:B------:R-:W2:Y:S04]  /*17d20*/  LDL R4, [R1+0x9d4] ;  /* 0x0009d40001047983 */ /* 0x000ea80000100800 */
[----:B------:R0:W2:Y:S04]  /*17d30*/  @!P1 LDG.E.U8 R241, desc[UR56][R2.64] ;  /* 0x0000003802f19981 */ /* 0x0000a8000c1e1100 */
[----:B------:R-:W2:Y:S01]  /*17d40*/  LDL.LU R133, [R1+0x864] ;  /* 0x0008640001857983 */ /* 0x000ea20000300800 */
[----:B0-----:R-:W-:-:S03]  /*17d50*/  LOP3.LUT R2, R143, 0xffff, RZ, 0xc0, !PT ;  /* 0x0000ffff8f027812 */ /* 0x001fc600078ec0ff */
[----:B------:R-:W2:Y:S04]  /*17d60*/  LDL.LU R143, [R1+0x814] ;  /* 0x00081400018f7983 */ /* 0x000ea80000300800 */
[----:B------:R-:W2:Y:S01]  /*17d70*/  LDL R78, [R1+0x9b0] ;  /* 0x0009b000014e7983 */ /* 0x000ea20000100800 */
[----:B------:R-:W-:Y:S01]  /*17d80*/  PRMT R240, RZ, 0x7610, R240 ;  /* 0x00007610fff07816 */ /* 0x000fe200000000f0 */
[----:B----4-:R-:W-:Y:S02]  /*17d90*/  @!P1 IMAD.MOV.U32 R3, RZ, RZ, R62 ;  /* 0x000000ffff039224 */ /* 0x010fe400078e003e */
[----:B------:R-:W4:Y:S01]  /*17da0*/  LDL R62, [R1+0x9b4] ;  /* 0x0009b400013e7983 */ /* 0x000f220000100800 */
[----:B---3--:R-:W-:-:S03]  /*17db0*/  LOP3.LUT R0, R147, 0xffff, RZ, 0xc0, !PT ;  /* 0x0000ffff93007812 */ /* 0x008fc600078ec0ff */
[----:B------:R-:W3:Y:S01]  /*17dc0*/  LDL.LU R147, [R1+0x838] ;  /* 0x0008380001937983 */ /* 0x000ee20000300800 */
[----:B------:R-:W-:Y:S01]  /*17dd0*/  PRMT R135, R2, 0x3340, R0 ;  /* 0x0000334002877816 */ /* 0x000fe20000000000 */
[----:B--2---:R-:W-:Y:S02]  /*17de0*/  @!P1 IMAD.MOV.U32 R2, RZ, RZ, R6 ;  /* 0x000000ffff029224 */ /* 0x004fe400078e0006 */
[----:B------:R-:W2:Y:S04]  /*17df0*/  LDL R6, [R1+0x994] ;  /* 0x0009940001067983 */ /* 0x000ea80000100800 */
[----:B------:R0:W2:Y:S02]  /*17e00*/  @!P1 LDG.E.U8 R240, desc[UR56][R2.64] ;  /* 0x0000003802f09981 */ /* 0x0000a4000c1e1100 */
[----:B0-----:R-:W-:-:S02]  /*17e10*/  LOP3.LUT R2, R144, 0xffff, RZ, 0xc0, !PT ;  /* 0x0000ffff90027812 */ /* 0x001fc400078ec0ff */
[----:B------:R-:W2:Y:S01]  /*17e20*/  LDL.LU R144, [R1+0x85c] ;  /* 0x00085c0001907983 */ /* 0x000ea20000300800 */
[----:B------:R-:W-:-:S03]  /*17e30*/  @!P1 IMAD.MOV.U32 R3, RZ, RZ, R11 ;  /* 0x000000ffff039224 */ /* 0x000fc600078e000b */
[----:B------:R-:W2:Y:S01]  /*17e40*/  LDL R11, [R1+0x990] ;  /* 0x00099000010b7983 */ /* 0x000ea20000100800 */
[----:B------:R-:W-:Y:S02]  /*17e50*/  LOP3.LUT R0, R146, 0xffff, RZ, 0xc0, !PT ;  /* 0x0000ffff92007812 */ /* 0x000fe400078ec0ff */
[----:B------:R-:W-:Y:S02]  /*17e60*/  PRMT R239, RZ, 0x7610, R239 ;  /* 0x00007610ffef7816 */ /* 0x000fe400000000ef */
[----:B------:R-:W-:Y:S01]  /*17e70*/  PRMT R146, R2, 0x3340, R0 ;  /* 0x0000334002927816 */ /* 0x000fe20000000000 */
[----:B------:R-:W-:Y:S01]  /*17e80*/  @!P1 IMAD.MOV.U32 R2, RZ, RZ, R5 ;  /* 0x000000ffff029224 */ /* 0x000fe200078e0005 */
[----:B------:R-:W-:Y:S01]  /*17e90*/  PRMT R238, RZ, 0x7610, R238 ;  /* 0x00007610ffee7816 */ /* 0x000fe200000000ee */
[----:B------:R-:W2:Y:S04]  /*17ea0*/  LDL R5, [R1+0x974] ;  /* 0x0009740001057983 */ /* 0x000ea80000100800 */
[----:B------:R0:W2:Y:S01]  /*17eb0*/  @!P1 LDG.E.U8 R239, desc[UR56][R2.64] ;  /* 0x0000003802ef9981 */ /* 0x0000a2000c1e1100 */
[----:B------:R-:W-:-:S02]  /*17ec0*/  LOP3.LUT R0, R145, 0xffff, RZ, 0xc0, !PT ;  /* 0x0000ffff91007812 */ /* 0x000fc400078ec0ff */
[----:B0-----:R-:W-:Y:S01]  /*17ed0*/  LOP3.LUT R2, R130, 0xffff, RZ, 0xc0, !PT ;  /* 0x0000ffff82027812 */ /* 0x001fe200078ec0ff */
[----:B------:R-:W-:-:S03]  /*17ee0*/  @!P1 IMAD.MOV.U32 R3, RZ, RZ, R82 ;  /* 0x000000ffff039224 */ /* 0x000fc600078e0052 */
[----:B------:R-:W-:Y:S01]  /*17ef0*/  PRMT R145, R2, 0x3340, R0 ;  /* 0x0000334002917816 */ /* 0x000fe20000000000 */
[----:B------:R-:W-:Y:S01]  /*17f00*/  @!P1 IMAD.MOV.U32 R2, RZ, RZ, R7 ;  /* 0x000000ffff029224 */ /* 0x000fe200078e0007 */
[----:B------:R-:W-:Y:S01]  /*17f10*/  PRMT R237, RZ, 0x7610, R237 ;  /* 0x00007610ffed7816 */ /* 0x000fe200000000ed */
[----:B------:R-:W2:Y:S04]  /*17f20*/  LDL R7, [R1+0x970] ;  /* 0x0009700001077983 */ /* 0x000ea80000100800 */
[----:B------:R0:W2:Y:S01]  /*17f30*/  @!P1 LDG.E.U8 R238, desc[UR56][R2.64] ;  /* 0x0000003802ee9981 */ /* 0x0000a2000c1e1100 */
[----:B------:R-:W-:Y:S02]  /*17f40*/  LOP3.LUT R0, R132, 0xffff, RZ, 0xc0, !PT ;  /* 0x0000ffff84007812 */ /* 0x000fe400078ec0ff */
        /* <DEDUP_REMOVED lines=10> */
[----:B------:R-:W-:Y:S02]  /*17ff0*/  PRMT R130, R2, 0x3340, R0 ;  /* 0x0000334002827816 */ /* 0x000fe40000000000 */
[----:B------:R-:W-:Y:S02]  /*18000*/  LOP3.LUT R0, R216, 0xffff, RZ, 0xc0, !PT ;  /* 0x0000ffffd8007812 */ /* 0x000fe400078ec0ff */
[----:B------:R-:W2:Y:S04]  /*18010*/  LDL.LU R216, [R1+0x18b4] ;  /* 0x0018b40001d87983 */ /* 0x000ea80000300800 */
[----:B------:R-:W2:Y:S01]  /*18020*/  LDL.LU R217, [R1+0x950] ;  /* 0x0009500001d97983 */ /* 0x000ea20000300800 */
[----:B------:R-:W-:Y:S01]  /*18030*/  PRMT R235, RZ, 0x7610, R235 ;  /* 0x00007610ffeb7816 */ /* 0x000fe200000000eb */
[----:B----4-:R-:W-:-:S05]  /*18040*/  @!P1 IMAD.MOV.U32 R2, RZ, RZ, R62 ;  /* 0x000000ffff029224 */ /* 0x010fca00078e003e */
[----:B------:R3:W4:Y:S02]  /*18050*/  @!P1 LDG.E.U8 R236, desc[UR56][R2.64] ;  /* 0x0000003802ec9981 */ /* 0x000724000c1e1100 */
[----:B---3--:R-:W-:-:S04]  /*18060*/  LOP3.LUT R2, R147, 0xffff, RZ, 0xc0, !PT ;  /* 0x0000ffff93027812 */ /* 0x008fc800078ec0ff */
[----:B------:R-:W-:Y:S02]  /*18070*/  PRMT R147, R2, 0x3340, R0 ;  /* 0x0000334002937816 */ /* 0x000fe40000000000 */
[----:B------:R-:W-:Y:S02]  /*18080*/  LOP3.LUT R0, R181, 0xffff, RZ, 0xc0, !PT ;  /* 0x0000ffffb5007812 */ /* 0x000fe400078ec0ff */
[----:B------:R-:W3:Y:S01]  /*18090*/  LDL.LU R181, [R1+0x18b0] ;  /* 0x0018b00001b57983 */ /* 0x000ee20000300800 */
[----:B--2---:R-:W-:-:S03]  /*180a0*/  @!P1 IMAD.MOV.U32 R2, RZ, RZ, R6 ;  /* 0x000000ffff029224 */ /* 0x004fc600078e0006 */
[----:B-1----:R-:W2:Y:S01]  /*180b0*/  LDL.LU R218, [R1+0x934] ;  /* 0x0009340001da7983 */ /* 0x002ea20000300800 */
[----:B------:R-:W-:-:S03]  /*180c0*/  @!P1 IMAD.MOV.U32 R3, RZ, RZ, R11 ;  /* 0x000000ffff039224 */ /* 0x000fc600078e000b */
[----:B------:R-:W4:Y:S04]  /*180d0*/  LDL.LU R219, [R1+0x930] ;  /* 0x0009300001db7983 */ /* 0x000f280000300800 */
[----:B------:R0:W4:Y:S04]  /*180e0*/  @!P1 LDG.E.U8 R235, desc[UR56][R2.64] ;  /* 0x0000003802eb9981 */ /* 0x000128000c1e1100 */
[----:B------:R-:W4:Y:S01]  /*180f0*/  LDL.LU R143, [R1+0x834] ;  /* 0x00083400018f7983 */ /* 0x000f220000300800 */
[----:B0-----:R-:W-:-:S04]  /*18100*/  LOP3.LUT R2, R144, 0xffff, RZ, 0xc0, !PT ;  /* 0x0000ffff90027812 */ /* 0x001fc800078ec0ff */
[----:B------:R-:W-:Y:S02]  /*18110*/  PRMT R6, R2, 0x3340, R0 ;  /* 0x0000334002067816 */ /* 0x000fe40000000000 */
[----:B------:R-:W-:Y:S02]  /*18120*/  LOP3.LUT R0, R158, 0xffff, RZ, 0xc0, !PT ;  /* 0x0000ffff9e007812 */ /* 0x000fe400078ec0ff */
[----:B------:R-:W4:Y:S04]  /*18130*/  LDL.LU R158, [R1+0x910] ;  /* 0x00091000019e7983 */ /* 0x000f280000300800 */
[----:B------:R-:W4:Y:S04]  /*18140*/  LDL.LU R220, [R1+0x914] ;  /* 0x0009140001dc7983 */ /* 0x000f280000300800 */
[----:B------:R-:W4:Y:S04]  /*18150*/  LDL.LU R128, [R1+0x888] ;  /* 0x0008880001807983 */ /* 0x000f280000300800 */
[----:B------:R-:W4:Y:S01]  /*18160*/  LDL.LU R129, [R1+0x858] ;  /* 0x0008580001817983 */ /* 0x000f220000300800 */
[----:B------:R-:W-:Y:S01]  /*18170*/  PRMT R234, RZ, 0x7610, R234 ;  /* 0x00007610ffea7816 */ /* 0x000fe200000000ea */
[----:B------:R-:W-:-:S02]  /*18180*/  @!P1 IMAD.MOV.U32 R2, RZ, RZ, R5 ;  /* 0x000000ffff029224 */ /* 0x000fc400078e0005 */
[----:B------:R-:W-:-:S05]  /*18190*/  @!P1 IMAD.MOV.U32 R3, RZ, RZ, R7 ;  /* 0x000000ffff039224 */ /* 0x000fca00078e0007 */
[----:B------:R0:W4:Y:S01]  /*181a0*/  @!P1 LDG.E.U8 R234, desc[UR56][R2.64] ;  /* 0x0000003802ea9981 */ /* 0x000122000c1e1100 */
[----:B------:R-:W-:Y:S02]  /*181b0*/  PRMT R233, RZ, 0x7610, R233 ;  /* 0x00007610ffe97816 */ /* 0x000fe400000000e9 */
[----:B------:R-:W-:Y:S02]  /*181c0*/  PRMT R232, RZ, 0x7610, R232 ;  /* 0x00007610ffe87816 */ /* 0x000fe400000000e8 */
[----:B0-----:R-:W-:Y:S02]  /*181d0*/  LOP3.LUT R2, R216, 0xffff, RZ, 0xc0, !PT ;  /* 0x0000ffffd8027812 */ /* 0x001fe400078ec0ff */
[----:B------:R-:W4:Y:S02]  /*181e0*/  LDL.LU R216, [R1+0x8f4] ;  /* 0x0008f40001d87983 */ /* 0x000f240000300800 */
[----:B------:R-:W-:Y:S01]  /*181f0*/  PRMT R133, R2, 0x3340, R0 ;  /* 0x0000334002857816 */ /* 0x000fe20000000000 */
[----:B------:R-:W-:-:S02]  /*18200*/  @!P1 IMAD.MOV.U32 R2, RZ, RZ, R4 ;  /* 0x000000ffff029224 */ /* 0x000fc400078e0004 */
[----:B------:R-:W-:Y:S01]  /*18210*/  @!P1 IMAD.MOV.U32 R3, RZ, RZ, R217 ;  /* 0x000000ffff039224 */ /* 0x000fe200078e00d9 */
[----:B------:R-:W-:Y:S02]  /*18220*/  LOP3.LUT R0, R166, 0xffff, RZ, 0xc0, !PT ;  /* 0x0000ffffa6007812 */ /* 0x000fe400078ec0ff */
[----:B------:R-:W4:Y:S04]  /*18230*/  LDL.LU R166, [R1+0x8f0] ;  /* 0x0008f00001a67983 */ /* 0x000f280000300800 */
[----:B------:R3:W4:Y:S01]  /*18240*/  @!P1 LDG.E.U8 R233, desc[UR56][R2.64] ;  /* 0x0000003802e99981 */ /* 0x000722000c1e1100 */
[----:B------:R-:W-:Y:S02]  /*18250*/  PRMT R231, RZ, 0x7610, R231 ;  /* 0x00007610ffe77816 */ /* 0x000fe400000000e7 */
[----:B---3--:R-:W-:-:S04]  /*18260*/  LOP3.LUT R2, R181, 0xffff, RZ, 0xc0, !PT ;  /* 0x0000ffffb5027812 */ /* 0x008fc800078ec0ff */
[----:B------:R-:W-:Y:S01]  /*18270*/  PRMT R131, R2, 0x3340, R0 ;  /* 0x0000334002837816 */ /* 0x000fe20000000000 */
[----:B--2---:R-:W-:Y:S02]  /*18280*/  @!P1 IMAD.MOV.U32 R2, RZ, RZ, R218 ;  /* 0x000000ffff029224 */ /* 0x004fe400078e00da */
[----:B----4-:R-:W-:Y:S01]  /*18290*/  @!P1 IMAD.MOV.U32 R3, RZ, RZ, R219 ;  /* 0x000000ffff039224 */ /* 0x010fe200078e00db */
[----:B------:R-:W-:-:S04]  /*182a0*/  LOP3.LUT R0, R174, 0xffff, RZ, 0xc0, !PT ;  /* 0x0000ffffae007812 */ /* 0x000fc800078ec0ff */
[----:B------:R0:W2:Y:S02]  /*182b0*/  @!P1 LDG.E.U8 R232, desc[UR56][R2.64] ;  /* 0x0000003802e89981 */ /* 0x0000a4000c1e1100 */
[----:B0-----:R-:W-:Y:S02]  /*182c0*/  LOP3.LUT R2, R163, 0xffff, RZ, 0xc0, !PT ;  /* 0x0000ffffa3027812 */ /* 0x001fe400078ec0ff */
[----:B------:R-:W3:Y:S04]  /*182d0*/  LDL.LU R163, [R1+0x8d4] ;  /* 0x0008d40001a37983 */ /* 0x000ee80000300800 */
[----:B------:R-:W4:Y:S04]  /*182e0*/  LDL.LU R123, [R1+0x88c] ;  /* 0x00088c00017b7983 */ /* 0x000f280000300800 */
[----:B------:R-:W2:Y:S04]  /*182f0*/  LDL.LU R125, [R1+0x868] ;  /* 0x00086800017d7983 */ /* 0x000ea80000300800 */
[----:B------:R-:W4:Y:S01]  /*18300*/  LDL.LU R174, [R1+0x8d0] ;  /* 0x0008d00001ae7983 */ /* 0x000f220000300800 */
[----:B------:R-:W-:Y:S01]  /*18310*/  PRMT R144, R2, 0x3340, R0 ;  /* 0x0000334002907816 */ /* 0x000fe20000000000 */
[----:B------:R-:W-:-:S02]  /*18320*/  @!P1 IMAD.MOV.U32 R2, RZ, RZ, R220 ;  /* 0x000000ffff029224 */ /* 0x000fc400078e00dc */
[----:B------:R-:W-:Y:S01]  /*18330*/  @!P1 IMAD.MOV.U32 R3, RZ, RZ, R158 ;  /* 0x000000ffff039224 */ /* 0x000fe200078e009e */
[----:B------:R-:W2:Y:S04]  /*18340*/  LDL.LU R118, [R1+0x880] ;  /* 0x0008800001767983 */ /* 0x000ea80000300800 */
[----:B------:R-:W2:Y:S04]  /*18350*/  LDL.LU R120, [R1+0x874] ;  /* 0x0008740001787983 */ /* 0x000ea80000300800 */
[----:B------:R0:W2:Y:S04]  /*18360*/  @!P1 LDG.E.U8 R231, desc[UR56][R2.64] ;  /* 0x0000003802e79981 */ /* 0x0000a8000c1e1100 */
[----:B------:R-:W2:Y:S04]  /*18370*/  LDL.LU R121, [R1+0x84c] ;  /* 0x00084c0001797983 */ /* 0x000ea80000300800 */
[----:B------:R-:W2:Y:S01]  /*18380*/  LDL.LU R181, [R1+0x8b0] ;  /* 0x0008b00001b57983 */ /* 0x000ea20000300800 */
[----:B0-----:R-:W-:-:S03]  /*18390*/  LOP3.LUT R2, R171, 0xffff, RZ, 0xc0, !PT ;  /* 0x0000ffffab027812 */ /* 0x001fc600078ec0ff */
[----:B------:R-:W2:Y:S01]  /*183a0*/  LDL.LU R171, [R1+0x8b4] ;  /* 0x0008b40001ab7983 */ /* 0x000ea20000300800 */
[----:B------:R-:W-:-:S03]  /*183b0*/  LOP3.LUT R0, R143, 0xffff, RZ, 0xc0, !PT ;  /* 0x0000ffff8f007812 */ /* 0x000fc600078ec0ff */
[----:B------:R-:W2:Y:S01]  /*183c0*/  LDL.LU R124, [R1+0x840] ;  /* 0x00084000017c7983 */ /* 0x000ea20000300800 */
[----:B------:R-:W-:-:S03]  /*183d0*/  PRMT R143, R2, 0x3340, R0 ;  /* 0x00003340028f7816 */ /* 0x000fc60000000000 */
[----:B------:R-:W2:Y:S01]  /*183e0*/  LDL.LU R126, [R1+0x87c] ;  /* 0x00087c00017e7983 */ /* 0x000ea20000300800 */
[----:B------:R-:W-:-:S03]  /*183f0*/  LOP3.LUT R0, R129, 0xffff, RZ, 0xc0, !PT ;  /* 0x0000ffff81007812 */ /* 0x000fc600078ec0ff */
[----:B------:R-:W2:Y:S04]  /*18400*/  LDL.LU R117, [R1+0x870] ;  /* 0x0008700001757983 */ /* 0x000ea80000300800 */
[----:B------:R-:W2:Y:S04]  /*18410*/  LDL.LU R127, [R1+0x848] ;  /* 0x00084800017f7983 */ /* 0x000ea80000300800 */
[----:B------:R-:W2:Y:S04]  /*18420*/  LDL.LU R129, [R1+0x83c] ;  /* 0x00083c0001817983 */ /* 0x000ea80000300800 */
[----:B------:R-:W2:Y:S04]  /*18430*/  LDL.LU R119, [R1+0x830] ;  /* 0x0008300001777983 */ /* 0x000ea80000300800 */
[----:B------:R-:W2:Y:S01]  /*18440*/  LDL.LU R122, [R1+0x820] ;  /* 0x00082000017a7983 */ /* 0x000ea20000300800 */
[----:B------:R-:W-:Y:S01]  /*18450*/  PRMT R230, RZ, 0x7610, R230 ;  /* 0x00007610ffe67816 */ /* 0x000fe200000000e6 */
[----:B------:R-:W-:-:S02]  /*18460*/  @!P1 IMAD.MOV.U32 R2, RZ, RZ, R216 ;  /* 0x000000ffff029224 */ /* 0x000fc400078e00d8 */
[----:B------:R-:W-:-:S05]  /*18470*/  @!P1 IMAD.MOV.U32 R3, RZ, RZ, R166 ;  /* 0x000000ffff039224 */ /* 0x000fca00078e00a6 */
[----:B------:R0:W2:Y:S01]  /*18480*/  @!P1 LDG.E.U8 R230, desc[UR56][R2.64] ;  /* 0x0000003802e69981 */ /* 0x0000a2000c1e1100 */
[----:B------:R-:W-:Y:S02]  /*18490*/  PRMT R229, RZ, 0x7610, R229 ;  /* 0x00007610ffe57816 */ /* 0x000fe400000000e5 */
[----:B0-----:R-:W-:-:S04]  /*184a0*/  LOP3.LUT R2, R128, 0xffff, RZ, 0xc0, !PT ;  /* 0x0000ffff80027812 */ /* 0x001fc800078ec0ff */
[----:B------:R-:W-:Y:S01]  /*184b0*/  PRMT R128, R2, 0x3340, R0 ;  /* 0x0000334002807816 */ /* 0x000fe20000000000 */
[----:B---3--:R-:W-:Y:S02]  /*184c0*/  @!P1 IMAD.MOV.U32 R2, RZ, RZ, R163 ;  /* 0x000000ffff029224 */ /* 0x008fe400078e00a3 */
[----:B----4-:R-:W-:Y:S01]  /*184d0*/  @!P1 IMAD.MOV.U32 R3, RZ, RZ, R174 ;  /* 0x000000ffff039224 */ /* 0x010fe200078e00ae */
[----:B--2---:R-:W-:-:S04]  /*184e0*/  LOP3.LUT R0, R125, 0xffff, RZ, 0xc0, !PT ;  /* 0x0000ffff7d007812 */ /* 0x004fc800078ec0ff */
[----:B------:R0:W2:Y:S02]  /*184f0*/  @!P1 LDG.E.U8 R229, desc[UR56][R2.64] ;  /* 0x0000003802e59981 */ /* 0x0000a4000c1e1100 */
[----:B0-----:R-:W-:Y:S02]  /*18500*/  LOP3.LUT R2, R123, 0xffff, RZ, 0xc0, !PT ;  /* 0x0000ffff7b027812 */ /* 0x001fe400078ec0ff */
[----:B------:R-:W3:Y:S02]  /*18510*/  LDL.LU R123, [R1+0x7f0] ;  /* 0x0007f000017b7983 */ /* 0x000ee40000300800 */
[--C-:B------:R-:W-:Y:S02]  /*18520*/  PRMT R62, R2, 0x3340, R0.reuse ;  /* 0x00003340023e7816 */ /* 0x100fe40000000000 */
[----:B------:R-:W-:Y:S01]  /*18530*/  PRMT R0, RZ, 0x7610, R0 ;  /* 0x00007610ff007816 */ /* 0x000fe20000000000 */
[----:B------:R-:W-:Y:S01]  /*18540*/  @!P1 IMAD.MOV.U32 R3, RZ, RZ, R181 ;  /* 0x000000ffff039224 */ /* 0x000fe200078e00b5 */
[----:B------:R-:W4:Y:S01]  /*18550*/  LDL.LU R125, [R1+0x7e0] ;  /* 0x0007e000017d7983 */ /* 0x000f220000300800 */
[----:B------:R-:W-:-:S03]  /*18560*/  @!P1 IMAD.MOV.U32 R2, RZ, RZ, R171 ;  /* 0x000000ffff029224 */ /* 0x000fc600078e00ab */
[----:B------:R-:W2:Y:S01]  /*18570*/  LDL.LU R99, [R1+0x82c] ;  /* 0x00082c0001637983 */ /* 0x000ea20000300800 */
[----:B------:R-:W-:-:S03]  /*18580*/  LOP3.LUT R5, R118, 0xffff, RZ, 0xc0, !PT ;  /* 0x0000ffff76057812 */ /* 0x000fc600078ec0ff */
[----:B------:R-:W2:Y:S01]  /*18590*/  LDL.LU R100, [R1+0x81c] ;  /* 0x00081c0001647983 */ /* 0x000ea20000300800 */
[----:B------:R-:W-:-:S03]  /*185a0*/  LOP3.LUT R4, R121, 0xffff, RZ, 0xc0, !PT ;  /* 0x0000ffff79047812 */ /* 0x000fc600078ec0ff */
[----:B------:R-:W2:Y:S04]  /*185b0*/  LDL.LU R115, [R1+0x7ec] ;  /* 0x0007ec0001737983 */ /* 0x000ea80000300800 */
[----:B------:R0:W2:Y:S01]  /*185c0*/  @!P1 LDG.E.U8 R0, desc[UR56][R2.64] ;  /* 0x0000003802009981 */ /* 0x0000a2000c1e1100 */
[----:B------:R-:W-:-:S03]  /*185d0*/  PRMT R11, R5, 0x3340, R4 ;  /* 0x00003340050b7816 */ /* 0x000fc60000000004 */
[----:B------:R-:W2:Y:S01]  /*185e0*/  LDL.LU R121, [R1+0x7dc] ;  /* 0x0007dc0001797983 */ /* 0x000ea20000300800 */
[----:B------:R-:W-:-:S03]  /*185f0*/  LOP3.LUT R5, R126, 0xffff, RZ, 0xc0, !PT ;  /* 0x0000ffff7e057812 */ /* 0x000fc600078ec0ff */
[----:B------:R-:W2:Y:S01]  /*18600*/  LDL.LU R118, [R1+0x7d0] ;  /* 0x0007d00001767983 */ /* 0x000ea20000300800 */
[----:B0-----:R-:W-:Y:S02]  /*18610*/  LOP3.LUT R3, R120, 0xffff, RZ, 0xc0, !PT ;  /* 0x0000ffff78037812 */ /* 0x001fe400078ec0ff */
[----:B------:R-:W-:Y:S01]  /*18620*/  LOP3.LUT R2, R124, 0xffff, RZ, 0xc0, !PT ;  /* 0x0000ffff7c027812 */ /* 0x000fe200078ec0ff */
[----:B------:R-:W2:Y:S03]  /*18630*/  LDL.LU R120, [R1+0x7c0] ;  /* 0x0007c00001787983 */ /* 0x000ea60000300800 */
[----:B------:R-:W-:Y:S01]  /*18640*/  PRMT R7, R3, 0x3340, R2 ;  /* 0x0000334003077816 */ /* 0x000fe20000000002 */
[----:B------:R-:W2:Y:S01]  /*18650*/  LDL.LU R124, [R1+0x770] ;  /* 0x00077000017c7983 */ /* 0x000ea20000300800 */
[----:B------:R-:W-:Y:S02]  /*18660*/  LOP3.LUT R3, R117, 0xffff, RZ, 0xc0, !PT ;  /* 0x0000ffff75037812 */ /* 0x000fe400078ec0ff */
[----:B------:R-:W-:Y:S01]  /*18670*/  LOP3.LUT R2, R129, 0xffff, RZ, 0xc0, !PT ;  /* 0x0000ffff81027812 */ /* 0x000fe200078ec0ff */
[----:B------:R-:W2:Y:S01]  /*18680*/  LDL.LU R126, [R1+0x75c] ;  /* 0x00075c00017e7983 */ /* 0x000ea20000300800 */
[----:B------:R-:W-:-:S03]  /*18690*/  LOP3.LUT R4, R127, 0xffff, RZ, 0xc0, !PT ;  /* 0x0000ffff7f047812 */ /* 0x000fc600078ec0ff */
[----:B------:R-:W2:Y:S01]  /*186a0*/  LDL.LU R82, [R1+0x7cc] ;  /* 0x0007cc0001527983 */ /* 0x000ea20000300800 */
[----:B------:R-:W-:-:S03]  /*186b0*/  PRMT R127, R3, 0x3340, R2 ;  /* 0x00003340037f7816 */ /* 0x000fc60000000002 */
[----:B------:R-:W2:Y:S01]  /*186c0*/  LDL.LU R86, [R1+0x7bc] ;  /* 0x0007bc0001567983 */ /* 0x000ea20000300800 */
[----:B------:R-:W-:-:S03]  /*186d0*/  LOP3.LUT R3, R122, 0xffff, RZ, 0xc0, !PT ;  /* 0x0000ffff7a037812 */ /* 0x000fc600078ec0ff */
[----:B------:R-:W2:Y:S04]  /*186e0*/  LDL.LU R101, [R1+0x76c] ;  /* 0x00076c0001657983 */ /* 0x000ea80000300800 */
[----:B------:R-:W2:Y:S01]  /*186f0*/  LDL.LU R122, [R1+0x758] ;  /* 0x00075800017a7983 */ /* 0x000ea20000300800 */
[----:B------:R-:W-:-:S03]  /*18700*/  PRMT R129, R5, 0x3340, R4 ;  /* 0x0000334005817816 */ /* 0x000fc60000000004 */
[----:B------:R-:W2:Y:S01]  /*18710*/  LDL.LU R84, [R1+0x748] ;  /* 0x0007480001547983 */ /* 0x000ea20000300800 */
[----:B------:R-:W-:-:S03]  /*18720*/  LOP3.LUT R5, R119, 0xffff, RZ, 0xc0, !PT ;  /* 0x0000ffff77057812 */ /* 0x000fc600078ec0ff */
[----:B------:R-:W2:Y:S04]  /*18730*/  LDL.LU R87, [R1+0x734] ;  /* 0x0007340001577983 */ /* 0x000ea80000300800 */
[----:B------:R-:W2:Y:S04]  /*18740*/  LDL.LU R117, [R1+0x718] ;  /* 0x0007180001757983 */ /* 0x000ea80000300800 */
[----:B------:R-:W2:Y:S04]  /*18750*/  LDL.LU R119, [R1+0x710] ;  /* 0x0007100001777983 */ /* 0x000ea80000300800 */
[----:B------:R-:W2:Y:S01]  /*18760*/  LDL.LU R98, [R1+0x714] ;  /* 0x0007140001627983 */ /* 0x000ea20000300800 */
[----:B---3--:R-:W-:-:S02]  /*18770*/  LOP3.LUT R4, R123, 0xffff, RZ, 0xc0, !PT ;  /* 0x0000ffff7b047812 */ /* 0x008fc400078ec0ff */
[----:B----4-:R-:W-:Y:S02]  /*18780*/  LOP3.LUT R2, R125, 0xffff, RZ, 0xc0, !PT ;  /* 0x0000ffff7d027812 */ /* 0x010fe400078ec0ff */
[----:B------:R-:W-:Y:S02]  /*18790*/  PRMT R125, R5, 0x3340, R4 ;  /* 0x00003340057d7816 */ /* 0x000fe40000000004 */
[----:B--2---:R-:W-:Y:S02]  /*187a0*/  LOP3.LUT R5, R99, 0xffff, RZ, 0xc0, !PT ;  /* 0x0000ffff63057812 */ /* 0x004fe400078ec0ff */
[----:B------:R-:W-:Y:S02]  /*187b0*/  PRMT R123, R3, 0x3340, R2 ;  /* 0x00003340037b7816 */ /* 0x000fe40000000002 */
[----:B------:R-:W-:Y:S02]  /*187c0*/  LOP3.LUT R3, R100, 0xffff, RZ, 0xc0, !PT ;  /* 0x0000ffff64037812 */ /* 0x000fe400078ec0ff */
[----:B------:R-:W-:-:S02]  /*187d0*/  LOP3.LUT R4, R115, 0xffff, RZ, 0xc0, !PT ;  /* 0x0000ffff73047812 */ /* 0x000fc400078ec0ff */
[----:B------:R-:W2:Y:S01]  /*187e0*/  LDL.LU R115, [R1+0x70c] ;  /* 0x00070c0001737983 */ /* 0x000ea20000300800 */
[----:B------:R-:W-:Y:S02]  /*187f0*/  LOP3.LUT R2, R121, 0xffff, RZ, 0xc0, !PT ;  /* 0x0000ffff79027812 */ /* 0x000fe400078ec0ff */
[----:B------:R-:W-:Y:S02]  /*18800*/  PRMT R121, R5, 0x3340, R4 ;  /* 0x0000334005797816 */ /* 0x000fe40000000004 */
[----:B------:R-:W-:Y:S02]  /*18810*/  LOP3.LUT R5, R118, 0xffff, RZ, 0xc0, !PT ;  /* 0x0000ffff76057812 */ /* 0x000fe400078ec0ff */
[----:B------:R-:W-:Y:S01]  /*18820*/  PRMT R100, R3, 0x3340, R2 ;  /* 0x0000334003647816 */ /* 0x000fe20000000002 */
[----:B------:R-:W3:Y:S01]  /*18830*/  LDL.LU R118, [R1+0x6f8] ;  /* 0x0006f80001767983 */ /* 0x000ee20000300800 */
[----:B------:R-:W-:-:S03]  /*18840*/  LOP3.LUT R3, R120, 0xffff, RZ, 0xc0, !PT ;  /* 0x0000ffff78037812 */ /* 0x000fc600078ec0ff */
[----:B------:R-:W4:Y:S01]  /*18850*/  LDL.LU R120, [R1+0x6f0] ;  /* 0x0006f00001787983 */ /* 0x000f220000300800 */
[----:B------:R-:W-:-:S03]  /*18860*/  LOP3.LUT R4, R124, 0xffff, RZ, 0xc0, !PT ;  /* 0x0000ffff7c047812 */ /* 0x000fc600078ec0ff */
[----:B------:R-:W3:Y:S01]  /*18870*/  LDL.LU R78, [R1+0x704] ;  /* 0x00070400014e7983 */ /* 0x000ee20000300800 */
[----:B------:R-:W-:Y:S02]  /*18880*/  LOP3.LUT R2, R126, 0xffff, RZ, 0xc0, !PT ;  /* 0x0000ffff7e027812 */ /* 0x000fe400078ec0ff */
[----:B------:R-:W-:Y:S01]  /*18890*/  PRMT R126, R5, 0x3340, R4 ;  /* 0x00003340057e7816 */ /* 0x000fe20000000004 */
[----:B------:R-:W3:Y:S01]  /*188a0*/  LDL.LU R80, [R1+0x6fc] ;  /* 0x0006fc0001507983 */ /* 0x000ee20000300800 */
[----:B------:R-:W-:Y:S02]  /*188b0*/  LOP3.LUT R5, R82, 0xffff, RZ, 0xc0, !PT ;  /* 0x0000ffff52057812 */ /* 0x000fe400078ec0ff */
[----:B------:R-:W-:Y:S01]  /*188c0*/  PRMT R124, R3, 0x3340, R2 ;  /* 0x00003340037c7816 */ /* 0x000fe20000000002 */
[----:B------:R-:W3:Y:S01]  /*188d0*/  LDL.LU R99, [R1+0x6f4] ;  /* 0x0006f40001637983 */ /* 0x000ee20000300800 */
[----:B------:R-:W-:-:S03]  /*188e0*/  LOP3.LUT R3, R86, 0xffff, RZ, 0xc0, !PT ;  /* 0x0000ffff56037812 */ /* 0x000fc600078ec0ff */
[----:B------:R-:W3:Y:S01]  /*188f0*/  LDL.LU R82, [R1+0x6e8] ;  /* 0x0006e80001527983 */ /* 0x000ee20000300800 */
[----:B------:R-:W-:-:S03]  /*18900*/  LOP3.LUT R4, R101, 0xffff, RZ, 0xc0, !PT ;  /* 0x0000ffff65047812 */ /* 0x000fc600078ec0ff */
[----:B------:R-:W3:Y:S01]  /*18910*/  LDL.LU R86, [R1+0x6e0] ;  /* 0x0006e00001567983 */ /* 0x000ee20000300800 */
[----:B------:R-:W-:Y:S02]  /*18920*/  LOP3.LUT R2, R122, 0xffff, RZ, 0xc0, !PT ;  /* 0x0000ffff7a027812 */ /* 0x000fe400078ec0ff */
[----:B------:R-:W-:Y:S02]  /*18930*/  PRMT R122, R5, 0x3340, R4 ;  /* 0x00003340057a7816 */ /* 0x000fe40000000004 */
[----:B------:R-:W-:Y:S02]  /*18940*/  LOP3.LUT R5, R84, 0xffff, RZ, 0xc0, !PT ;  /* 0x0000ffff54057812 */ /* 0x000fe400078ec0ff */
[----:B------:R-:W-:Y:S01]  /*18950*/  PRMT R101, R3, 0x3340, R2 ;  /* 0x0000334003657816 */ /* 0x000fe20000000002 */
[----:B------:R-:W3:Y:S01]  /*18960*/  LDL.LU R84, [R1+0x6e4] ;  /* 0x0006e40001547983 */ /* 0x000ee20000300800 */
[----:B------:R-:W-:-:S03]  /*18970*/  LOP3.LUT R3, R87, 0xffff, RZ, 0xc0, !PT ;  /* 0x0000ffff57037812 */ /* 0x000fc600078ec0ff */
[----:B------:R-:W3:Y:S01]  /*18980*/  LDL.LU R87, [R1+0x6dc] ;  /* 0x0006dc0001577983 */ /* 0x000ee20000300800 */
[----:B------:R-:W-:Y:S02]  /*18990*/  LOP3.LUT R4, R117, 0xffff, RZ, 0xc0, !PT ;  /* 0x0000ffff75047812 */ /* 0x000fe400078ec0ff */
[----:B------:R-:W-:Y:S02]  /*189a0*/  LOP3.LUT R2, R119, 0xffff, RZ, 0xc0, !PT ;  /* 0x0000ffff77027812 */ /* 0x000fe400078ec0ff */
[----:B------:R-:W-:Y:S02]  /*189b0*/  PRMT R119, R5, 0x3340, R4 ;  /* 0x0000334005777816 */ /* 0x000fe40000000004 */
[----:B------:R-:W4:Y:S04]  /*189c0*/  LDL.LU R5, [R1+0x744] ;  /* 0x0007440001057983 */ /* 0x000f280000300800 */
[----:B------:R-:W3:Y:S01]  /*189d0*/  LDL.LU R4, [R1+0x730] ;  /* 0x0007300001047983 */ /* 0x000ee20000300800 */
[----:B------:R-:W-:-:S02]  /*189e0*/  PRMT R117, R3, 0x3340, R2 ;  /* 0x0000334003757816 */ /* 0x000fc40000000002 */
[----:B--2---:R-:W-:Y:S02]  /*189f0*/  LOP3.LUT R2, R115, 0xffff, RZ, 0xc0, !PT ;  /* 0x0000ffff73027812 */ /* 0x004fe400078ec0ff */
[----:B----4-:R-:W-:Y:S02]  /*18a00*/  LOP3.LUT R5, R5, 0xffff, RZ, 0xc0, !PT ;  /* 0x0000ffff05057812 */ /* 0x010fe400078ec0ff */
[----:B---3--:R-:W-:Y:S02]  /*18a10*/  LOP3.LUT R3, R4, 0xffff, RZ, 0xc0, !PT ;  /* 0x0000ffff04037812 */ /* 0x008fe400078ec0ff */
[----:B------:R-:W-:-:S04]  /*18a20*/  LOP3.LUT R4, R98, 0xffff, RZ, 0xc0, !PT ;  /* 0x0000ffff62047812 */ /* 0x000fc800078ec0ff */
[----:B------:R-:W-:Y:S02]  /*18a30*/  PRMT R115, R5, 0x3340, R4 ;  /* 0x0000334005737816 */ /* 0x000fe40000000004 */
[----:B------:R-:W2:Y:S04]  /*18a40*/  LDL.LU R5, [R1+0x708] ;  /* 0x0007080001057983 */ /* 0x000ea80000300800 */
[----:B------:R-:W3:Y:S01]  /*18a50*/  LDL.LU R4, [R1+0x700] ;  /* 0x0007000001047983 */ /* 0x000ee20000300800 */
[----:B------:R-:W-:Y:S02]  /*18a60*/  PRMT R98, R3, 0x3340, R2 ;  /* 0x0000334003627816 */ /* 0x000fe40000000002 */
[----:B------:R-:W-:Y:S02]  /*18a70*/  LOP3.LUT R2, R120, 0xffff, RZ, 0xc0, !PT ;  /* 0x0000ffff78027812 */ /* 0x000fe400078ec0ff */
[----:B--2---:R-:W-:-:S02]  /*18a80*/  LOP3.LUT R5, R5, 0xffff, RZ, 0xc0, !PT ;  /* 0x0000ffff05057812 */ /* 0x004fc400078ec0ff */
[----:B---3--:R-:W-:Y:S02]  /*18a90*/  LOP3.LUT R3, R4, 0xffff, RZ, 0xc0, !PT ;  /* 0x0000ffff04037812 */ /* 0x008fe400078ec0ff */
[----:B------:R-:W-:-:S04]  /*18aa0*/  LOP3.LUT R4, R118, 0xffff, RZ, 0xc0, !PT ;  /* 0x0000ffff76047812 */ /* 0x000fc800078ec0ff */
[----:B------:R-:W-:Y:S02]  /*18ab0*/  PRMT R120, R5, 0x3340, R4 ;  /* 0x0000334005787816 */ /* 0x000fe40000000004 */
[----:B------:R-:W-:Y:S02]  /*18ac0*/  LOP3.LUT R5, R78, 0xffff, RZ, 0xc0, !PT ;  /* 0x0000ffff4e057812 */ /* 0x000fe400078ec0ff */
[----:B------:R-:W-:Y:S01]  /*18ad0*/  LOP3.LUT R4, R99, 0xffff, RZ, 0xc0, !PT ;  /* 0x0000ffff63047812 */ /* 0x000fe200078ec0ff */
[----:B------:R-:W2:Y:S01]  /*18ae0*/  LDL.LU R78, [R1+0x6a4] ;  /* 0x0006a400014e7983 */ /* 0x000ea20000300800 */
[----:B------:R-:W-:Y:S02]  /*18af0*/  PRMT R118, R3, 0x3340, R2 ;  /* 0x0000334003767816 */ /* 0x000fe40000000002 */
[----:B------:R-:W-:Y:S02]  /*18b00*/  LOP3.LUT R2, R116, 0xffff, RZ, 0xc0, !PT ;  /* 0x0000ffff74027812 */ /* 0x000fe400078ec0ff */
[----:B------:R-:W-:-:S02]  /*18b10*/  LOP3.LUT R3, R80, 0xffff, RZ, 0xc0, !PT ;  /* 0x0000ffff50037812 */ /* 0x000fc400078ec0ff */
[----:B------:R-:W-:Y:S01]  /*18b20*/  PRMT R116, R5, 0x3340, R4 ;  /* 0x0000334005747816 */ /* 0x000fe20000000004 */
[----:B------:R-:W3:Y:S01]  /*18b30*/  LDL.LU R80, [R1+0x69c] ;  /* 0x00069c0001507983 */ /* 0x000ee20000300800 */
[----:B------:R-:W-:Y:S02]  /*18b40*/  LOP3.LUT R5, R82, 0xffff, RZ, 0xc0, !PT ;  /* 0x0000ffff52057812 */ /* 0x000fe400078ec0ff */
[----:B------:R-:W-:Y:S02]  /*18b50*/  LOP3.LUT R4, R113, 0xffff, RZ, 0xc0, !PT ;  /* 0x0000ffff71047812 */ /* 0x000fe400078ec0ff */
[----:B------:R-:W-:Y:S02]  /*18b60*/  PRMT R99, R3, 0x3340, R2 ;  /* 0x0000334003637816 */ /* 0x000fe40000000002 */
[----:B------:R-:W-:Y:S02]  /*18b70*/  LOP3.LUT R3, R86, 0xffff, RZ, 0xc0, !PT ;  /* 0x0000ffff56037812 */ /* 0x000fe400078ec0ff */
[----:B------:R-:W-:Y:S01]  /*18b80*/  LOP3.LUT R2, R111, 0xffff, RZ, 0xc0, !PT ;  /* 0x0000ffff6f027812 */ /* 0x000fe200078ec0ff */
[----:B------:R-:W4:Y:S01]  /*18b90*/  LDL.LU R86, [R1+0x6a0] ;  /* 0x0006a00001567983 */ /* 0x000f220000300800 */
[----:B------:R-:W-:-:S02]  /*18ba0*/  PRMT R113, R5, 0x3340, R4 ;  /* 0x0000334005717816 */ /* 0x000fc40000000004 */
[----:B------:R-:W-:Y:S01]  /*18bb0*/  LOP3.LUT R5, R84, 0xffff, RZ, 0xc0, !PT ;  /* 0x0000ffff54057812 */ /* 0x000fe200078ec0ff */
[----:B------:R-:W4:Y:S01]  /*18bc0*/  LDL.LU R82, [R1+0x698] ;  /* 0x0006980001527983 */ /* 0x000f220000300800 */
[----:B------:R-:W-:Y:S02]  /*18bd0*/  LOP3.LUT R4, R109, 0xffff, RZ, 0xc0, !PT ;  /* 0x0000ffff6d047812 */ /* 0x000fe400078ec0ff */
[----:B------:R-:W-:Y:S01]  /*18be0*/  PRMT R111, R3, 0x3340, R2 ;  /* 0x00003340036f7816 */ /* 0x000fe20000000002 */
[----:B------:R-:W4:Y:S01]  /*18bf0*/  LDL.LU R84, [R1+0x684] ;  /* 0x0006840001547983 */ /* 0x000f220000300800 */
[----:B------:R-:W-:Y:S02]  /*18c00*/  LOP3.LUT R3, R87, 0xffff, RZ, 0xc0, !PT ;  /* 0x0000ffff57037812 */ /* 0x000fe400078ec0ff */
[----:B------:R-:W-:Y:S01]  /*18c10*/  PRMT R109, R5, 0x3340, R4 ;  /* 0x00003340056d7816 */ /* 0x000fe20000000004 */
[----:B------:R-:W4:Y:S04]  /*18c20*/  LDL.LU R87, [R1+0x67c] ;  /* 0x00067c0001577983 */ /* 0x000f280000300800 */
[----:B------:R-:W2:Y:S04]  /*18c30*/  LDL.LU R5, [R1+0x6c8] ;  /* 0x0006c80001057983 */ /* 0x000ea80000300800 */
[----:B------:R-:W3:Y:S01]  /*18c40*/  LDL.LU R4, [R1+0x6c0] ;  /* 0x0006c00001047983 */ /* 0x000ee20000300800 */
[----:B------:R-:W-:-:S04]  /*18c50*/  LOP3.LUT R2, R96, 0xffff, RZ, 0xc0, !PT ;  /* 0x0000ffff60027812 */ /* 0x000fc800078ec0ff */
[----:B------:R-:W-:Y:S02]  /*18c60*/  PRMT R96, R3, 0x3340, R2 ;  /* 0x0000334003607816 */ /* 0x000fe40000000002 */
[----:B--2---:R-:W-:Y:S02]  /*18c70*/  LOP3.LUT R5, R5, 0xffff, RZ, 0xc0, !PT ;  /* 0x0000ffff05057812 */ /* 0x004fe400078ec0ff */
[----:B---3--:R-:W-:Y:S02]  /*18c80*/  LOP3.LUT R3, R4, 0xffff, RZ, 0xc0, !PT ;  /* 0x0000ffff04037812 */ /* 0x008fe400078ec0ff */
[----:B------:R-:W-:-:S04]  /*18c90*/  LOP3.LUT R4, R114, 0xffff, RZ, 0xc0, !PT ;  /* 0x0000ffff72047812 */ /* 0x000fc800078ec0ff */
[----:B------:R-:W-:Y:S02]  /*18ca0*/  PRMT R114, R5, 0x3340, R4 ;  /* 0x0000334005727816 */ /* 0x000fe40000000004 */
[----:B------:R-:W2:Y:S04]  /*18cb0*/  LDL.LU R5, [R1+0x6c4] ;  /* 0x0006c40001057983 */ /* 0x000ea80000300800 */
[----:B------:R-:W3:Y:S01]  /*18cc0*/  LDL.LU R4, [R1+0x6bc] ;  /* 0x0006bc0001047983 */ /* 0x000ee20000300800 */
[----:B------:R-:W-:-:S04]  /*18cd0*/  LOP3.LUT R2, R112, 0xffff, RZ, 0xc0, !PT ;  /* 0x0000ffff70027812 */ /* 0x000fc800078ec0ff */
[----:B------:R-:W-:Y:S02]  /*18ce0*/  PRMT R112, R3, 0x3340, R2 ;  /* 0x0000334003707816 */ /* 0x000fe40000000002 */
[----:B------:R-:W-:Y:S02]  /*18cf0*/  LOP3.LUT R2, R97, 0xffff, RZ, 0xc0, !PT ;  /* 0x0000ffff61027812 */ /* 0x000fe400078ec0ff */
[----:B--2---:R-:W-:Y:S02]  /*18d00*/  LOP3.LUT R5, R5, 0xffff, RZ, 0xc0, !PT ;  /* 0x0000ffff05057812 */ /* 0x004fe400078ec0ff */
[----:B---3--:R-:W-:Y:S02]  /*18d10*/  LOP3.LUT R3, R4, 0xffff, RZ, 0xc0, !PT ;  /* 0x0000ffff04037812 */ /* 0x008fe400078ec0ff */
[----:B------:R-:W-:-:S04]  /*18d20*/  LOP3.LUT R4, R110, 0xffff, RZ, 0xc0, !PT ;  /* 0x0000ffff6e047812 */ /* 0x000fc800078ec0ff */
[----:B------:R-:W-:Y:S02]  /*18d30*/  PRMT R110, R5, 0x3340, R4 ;  /* 0x00003340056e7816 */ /* 0x000fe40000000004 */
[----:B------:R-:W-:Y:S02]  /*18d40*/  LOP3.LUT R5, R78, 0xffff, RZ, 0xc0, !PT ;  /* 0x0000ffff4e057812 */ /* 0x000fe400078ec0ff */
[----:B------:R-:W-:Y:S02]  /*18d50*/  LOP3.LUT R4, R107, 0xffff, RZ, 0xc0, !PT ;  /* 0x0000ffff6b047812 */ /* 0x000fe400078ec0ff */
[----:B------:R-:W-:Y:S02]  /*18d60*/  PRMT R97, R3, 0x3340, R2 ;  /* 0x0000334003617816 */ /* 0x000fe40000000002 */
[----:B------:R-:W-:Y:S02]  /*18d70*/  LOP3.LUT R3, R80, 0xffff, RZ, 0xc0, !PT ;  /* 0x0000ffff50037812 */ /* 0x000fe400078ec0ff */
[----:B------:R-:W-:-:S02]  /*18d80*/  LOP3.LUT R2, R105, 0xffff, RZ, 0xc0, !PT ;  /* 0x0000ffff69027812 */ /* 0x000fc400078ec0ff */
[----:B------:R-:W-:Y:S02]  /*18d90*/  PRMT R107, R5, 0x3340, R4 ;  /* 0x00003340056b7816 */ /* 0x000fe40000000004 */
[----:B----4-:R-:W-:Y:S02]  /*18da0*/  LOP3.LUT R5, R86, 0xffff, RZ, 0xc0, !PT ;  /* 0x0000ffff56057812 */ /* 0x010fe400078ec0ff */
[----:B------:R-:W-:Y:S01]  /*18db0*/  LOP3.LUT R4, R103, 0xffff, RZ, 0xc0, !PT ;  /* 0x0000ffff67047812 */ /* 0x000fe200078ec0ff */
[----:B------:R-:W2:Y:S01]  /*18dc0*/  LDL.LU R86, [R1+0x650] ;  /* 0x0006500001567983 */ /* 0x000ea20000300800 */
[----:B------:R-:W-:Y:S02]  /*18dd0*/  PRMT R105, R3, 0x3340, R2 ;  /* 0x0000334003697816 */ /* 0x000fe40000000002 */
[----:B------:R-:W-:Y:S01]  /*18de0*/  LOP3.LUT R3, R82, 0xffff, RZ, 0xc0, !PT ;  /* 0x0000ffff52037812 */ /* 0x000fe200078ec0ff */
[----:B------:R-:W3:Y:S01]  /*18df0*/  LDL.LU R78, [R1+0x644] ;  /* 0x00064400014e7983 */ /* 0x000ee20000300800 */
[----:B------:R-:W-:-:S02]  /*18e00*/  LOP3.LUT R2, R94, 0xffff, RZ, 0xc0, !PT ;  /* 0x0000ffff5e027812 */ /* 0x000fc400078ec0ff */
[----:B------:R-:W-:Y:S01]  /*18e10*/  PRMT R103, R5, 0x3340, R4 ;  /* 0x0000334005677816 */ /* 0x000fe20000000004 */
[----:B------:R-:W4:Y:S01]  /*18e20*/  LDL.LU R80, [R1+0x63c] ;  /* 0x00063c0001507983 */ /* 0x000f220000300800 */
[----:B------:R-:W-:Y:S02]  /*18e30*/  LOP3.LUT R5, R84, 0xffff, RZ, 0xc0, !PT ;  /* 0x0000ffff54057812 */ /* 0x000fe400078ec0ff */
[----:B------:R-:W-:Y:S01]  /*18e40*/  LOP3.LUT R4, R108, 0xffff, RZ, 0xc0, !PT ;  /* 0x0000ffff6c047812 */ /* 0x000fe200078ec0ff */
[----:B------:R-:W4:Y:S01]  /*18e50*/  LDL.LU R82, [R1+0x640] ;  /* 0x0006400001527983 */ /* 0x000f220000300800 */
[----:B------:R-:W-:Y:S02]  /*18e60*/  PRMT R94, R3, 0x3340, R2 ;  /* 0x00003340035e7816 */ /* 0x000fe40000000002 */
[----:B------:R-:W-:Y:S01]  /*18e70*/  LOP3.LUT R3, R87, 0xffff, RZ, 0xc0, !PT ;  /* 0x0000ffff57037812 */ /* 0x000fe200078ec0ff */
[----:B------:R-:W4:Y:S01]  /*18e80*/  LDL.LU R84, [R1+0x638] ;  /* 0x0006380001547983 */ /* 0x000f220000300800 */
[----:B------:R-:W-:-:S03]  /*18e90*/  PRMT R108, R5, 0x3340, R4 ;  /* 0x00003340056c7816 */ /* 0x000fc60000000004 */
        /* <DEDUP_REMOVED lines=22> */
[----:B------:R-:W-:Y:S02]  /*19000*/  PRMT R18, R195, 0x5410, R18 ;  /* 0x00005410c3127816 */ /* 0x000fe40000000012 */
[----:B--2---:R-:W-:Y:S02]  /*19010*/  LOP3.LUT R5, R5, 0xffff, RZ, 0xc0, !PT ;  /* 0x0000ffff05057812 */ /* 0x004fe400078ec0ff */
[----:B---3--:R-:W-:Y:S02]  /*19020*/  LOP3.LUT R3, R4, 0xffff, RZ, 0xc0, !PT ;  /* 0x0000ffff04037812 */ /* 0x008fe400078ec0ff */
[----:B------:R-:W-:-:S04]  /*19030*/  LOP3.LUT R4, R86, 0xffff, RZ, 0xc0, !PT ;  /* 0x0000ffff56047812 */ /* 0x000fc800078ec0ff */
[----:B------:R-:W-:Y:S02]  /*19040*/  PRMT R88, R5, 0x3340, R4 ;  /* 0x0000334005587816 */ /* 0x000fe40000000004 */
[----:B------:R-:W-:Y:S02]  /*19050*/  LOP3.LUT R5, R78, 0xffff, RZ, 0xc0, !PT ;  /* 0x0000ffff4e057812 */ /* 0x000fe400078ec0ff */
[----:B------:R-:W-:Y:S02]  /*19060*/  LOP3.LUT R4, R93, 0xffff, RZ, 0xc0, !PT ;  /* 0x0000ffff5d047812 */ /* 0x000fe400078ec0ff */
[----:B------:R-:W-:Y:S02]  /*19070*/  PRMT R86, R3, 0x3340, R2 ;  /* 0x0000334003567816 */ /* 0x000fe40000000002 */
[----:B----4-:R-:W-:Y:S02]  /*19080*/  LOP3.LUT R3, R80, 0xffff, RZ, 0xc0, !PT ;  /* 0x0000ffff50037812 */ /* 0x010fe400078ec0ff */
[----:B------:R-:W-:-:S02]  /*19090*/  LOP3.LUT R2, R91, 0xffff, RZ, 0xc0, !PT ;  /* 0x0000ffff5b027812 */ /* 0x000fc400078ec0ff */
[----:B------:R-:W-:Y:S02]  /*190a0*/  PRMT R93, R5, 0x3340, R4 ;  /* 0x00003340055d7816 */ /* 0x000fe40000000004 */
[----:B------:R-:W-:Y:S02]  /*190b0*/  LOP3.LUT R5, R82, 0xffff, RZ, 0xc0, !PT ;  /* 0x0000ffff52057812 */ /* 0x000fe400078ec0ff */
[----:B------:R-:W-:Y:S02]  /*190c0*/  LOP3.LUT R4, R87, 0xffff, RZ, 0xc0, !PT ;  /* 0x0000ffff57047812 */ /* 0x000fe400078ec0ff */
[----:B------:R-:W-:Y:S02]  /*190d0*/  PRMT R91, R3, 0x3340, R2 ;  /* 0x00003340035b7816 */ /* 0x000fe40000000002 */
[----:B------:R-:W-:Y:S02]  /*190e0*/  LOP3.LUT R2, R89, 0xffff, RZ, 0xc0, !PT ;  /* 0x0000ffff59027812 */ /* 0x000fe400078ec0ff */
[----:B------:R-:W-:-:S02]  /*190f0*/  PRMT R89, R5, 0x3340, R4 ;  /* 0x0000334005597816 */ /* 0x000fc40000000004 */
[----:B------:R-:W-:Y:S02]  /*19100*/  LOP3.LUT R5, R228, 0xffff, RZ, 0xc0, !PT ;  /* 0x0000ffffe4057812 */ /* 0x000fe400078ec0ff */
[----:B------:R-:W-:Y:S01]  /*19110*/  LOP3.LUT R4, R226, 0xffff, RZ, 0xc0, !PT ;  /* 0x0000ffffe2047812 */ /* 0x000fe200078ec0ff */
[----:B------:R-:W2:Y:S01]  /*19120*/  LDL.LU R228, [R1+0x18ac] ;  /* 0x0018ac0001e47983 */ /* 0x000ea20000300800 */
[----:B------:R-:W-:Y:S02]  /*19130*/  LOP3.LUT R3, R84, 0xffff, RZ, 0xc0, !PT ;  /* 0x0000ffff54037812 */ /* 0x000fe400078ec0ff */
[----:B------:R-:W-:Y:S02]  /*19140*/  PRMT R84, R5, 0x3340, R4 ;  /* 0x0000334005547816 */ /* 0x000fe40000000004 */
[----:B------:R-:W-:Y:S02]  /*19150*/  LOP3.LUT R5, R224, 0xffff, RZ, 0xc0, !PT ;  /* 0x0000ffffe0057812 */ /* 0x000fe400078ec0ff */
[----:B------:R-:W-:-:S02]  /*19160*/  LOP3.LUT R4, R222, 0xffff, RZ, 0xc0, !PT ;  /* 0x0000ffffde047812 */ /* 0x000fc400078ec0ff */
[----:B------:R-:W-:Y:S02]  /*19170*/  PRMT R87, R3, 0x3340, R2 ;  /* 0x0000334003577816 */ /* 0x000fe40000000002 */
[----:B------:R-:W-:Y:S02]  /*19180*/  LOP3.LUT R3, R227, 0xffff, RZ, 0xc0, !PT ;  /* 0x0000ffffe3037812 */ /* 0x000fe400078ec0ff */
[----:B------:R-:W-:Y:S01]  /*19190*/  LOP3.LUT R2, R225, 0xffff, RZ, 0xc0, !PT ;  /* 0x0000ffffe1027812 */ /* 0x000fe200078ec0ff */
[----:B------:R-:W3:Y:S01]  /*191a0*/  LDL.LU R227, [R1+0x18a8] ;  /* 0x0018a80001e37983 */ /* 0x000ee20000300800 */
[----:B------:R-:W-:Y:S02]  /*191b0*/  PRMT R80, R5, 0x3340, R4 ;  /* 0x0000334005507816 */ /* 0x000fe40000000004 */
[----:B------:R-:W-:Y:S01]  /*191c0*/  LOP3.LUT R5, R215, 0xffff, RZ, 0xc0, !PT ;  /* 0x0000ffffd7057812 */ /* 0x000fe200078ec0ff */
[----:B------:R-:W4:Y:S01]  /*191d0*/  LDL.LU R226, [R1+0x18a4] ;  /* 0x0018a40001e27983 */ /* 0x000f220000300800 */
[----:B------:R-:W-:-:S02]  /*191e0*/  LOP3.LUT R4, R85, 0xffff, RZ, 0xc0, !PT ;  /* 0x0000ffff55047812 */ /* 0x000fc400078ec0ff */
[----:B------:R-:W-:Y:S01]  /*191f0*/  PRMT R82, R3, 0x3340, R2 ;  /* 0x0000334003527816 */ /* 0x000fe20000000002 */
[----:B------:R-:W3:Y:S01]  /*19200*/  LDL.LU R225, [R1+0x18a0] ;  /* 0x0018a00001e17983 */ /* 0x000ee20000300800 */
[----:B------:R-:W-:Y:S02]  /*19210*/  LOP3.LUT R3, R223, 0xffff, RZ, 0xc0, !PT ;  /* 0x0000ffffdf037812 */ /* 0x000fe400078ec0ff */
        /* <DEDUP_REMOVED lines=10> */
[----:B------:R-:W3:Y:S01]  /*192c0*/  LDL.LU R221, [R1+0x1890] ;  /* 0x0018900001dd7983 */ /* 0x000ee20000300800 */
[----:B------:R-:W-:Y:S02]  /*192d0*/  PRMT R81, R5, 0x3340, R4 ;  /* 0x0000334005517816 */ /* 0x000fe40000000004 */
[----:B------:R-:W-:Y:S02]  /*192e0*/  LOP3.LUT R5, R211, 0xffff, RZ, 0xc0, !PT ;  /* 0x0000ffffd3057812 */ /* 0x000fe400078ec0ff */
[----:B------:R-:W-:-:S02]  /*192f0*/  LOP3.LUT R4, R76, 0xffff, RZ, 0xc0, !PT ;  /* 0x0000ffff4c047812 */ /* 0x000fc400078ec0ff */
[----:B------:R-:W-:Y:S02]  /*19300*/  PRMT R83, R3, 0x3340, R2 ;  /* 0x0000334003537816 */ /* 0x000fe40000000002 */
[----:B------:R-:W-:Y:S02]  /*19310*/  LOP3.LUT R3, R212, 0xffff, RZ, 0xc0, !PT ;  /* 0x0000ffffd4037812 */ /* 0x000fe400078ec0ff */
[----:B------:R-:W-:Y:S02]  /*19320*/  LOP3.LUT R2, R79, 0xffff, RZ, 0xc0, !PT ;  /* 0x0000ffff4f027812 */ /* 0x000fe400078ec0ff */
        /* <DEDUP_REMOVED lines=35> */
[----:B------:R-:W-:Y:S02]  /*19560*/  PRMT R69, R5, 0x3340, R4 ;  /* 0x0000334005457816 */ /* 0x000fe40000000004 */
[----:B------:R-:W-:Y:S02]  /*19570*/  LOP3.LUT R2, R19, 0xffff, RZ, 0xc0, !PT ;  /* 0x0000ffff13027812 */ /* 0x000fe400078ec0ff */
[----:B------:R-:W-:Y:S02]  /*19580*/  LOP3.LUT R5, R16, 0xffff, RZ, 0xc0, !PT ;  /* 0x0000ffff10057812 */ /* 0x000fe400078ec0ff */
[----:B------:R-:W-:-:S02]  /*19590*/  PRMT R20, R206, 0x5410, R207 ;  /* 0x00005410ce147816 */ /* 0x000fc400000000cf */
[----:B------:R-:W-:Y:S02]  /*195a0*/  PRMT R21, R200, 0x5410, R201 ;  /* 0x00005410c8157816 */ /* 0x000fe400000000c9 */
[----:B------:R-:W-:Y:S02]  /*195b0*/  PRMT R22, R102, 0x5410, R196 ;  /* 0x0000541066167816 */ /* 0x000fe400000000c4 */
[----:B------:R-:W-:Y:S01]  /*195c0*/  PRMT R23, R191, 0x5410, R192 ;  /* 0x00005410bf177816 */ /* 0x000fe200000000c0 */
[----:B------:R-:W2:Y:S01]  /*195d0*/  LDL R102, [R1+0x788] ;  /* 0x0007880001667983 */ /* 0x000ea20000100800 */
[----:B------:R-:W-:Y:S02]  /*195e0*/  PRMT R16, R204, 0x5410, R205 ;  /* 0x00005410cc107816 */ /* 0x000fe400000000cd */
[----:B------:R-:W-:Y:S02]  /*195f0*/  PRMT R17, R198, 0x5410, R199 ;  /* 0x00005410c6117816 */ /* 0x000fe400000000c7 */
[----:B------:R-:W-:Y:S01]  /*19600*/  PRMT R19, R189, 0x5410, R190 ;  /* 0x00005410bd137816 */ /* 0x000fe200000000be */
[----:B------:R-:W-:Y:S04]  /*19610*/  STS.128 [R142+UR58+0x2000], R20 ;  /* 0x002000148e007988 */ /* 0x000fe80008000c3a */
[----:B------:R0:W-:Y:S02]  /*19620*/  STS.128 [R142+UR58+0x4000], R16 ;  /* 0x004000108e007988 */ /* 0x0001e40008000c3a */
[----:B0-----:R-:W-:-:S02]  /*19630*/  PRMT R19, R62, 0x5410, R127 ;  /* 0x000054103e137816 */ /* 0x001fc4000000007f */
[----:B------:R-:W4:Y:S01]  /*19640*/  LDL R62, [R1+0x784] ;  /* 0x00078400013e7983 */ /* 0x000f220000100800 */
[----:B------:R-:W-:Y:S02]  /*19650*/  PRMT R63, R3, 0x3340, R2 ;  /* 0x00003340033f7816 */ /* 0x000fe40000000002 */
[----:B------:R-:W-:Y:S02]  /*19660*/  LOP3.LUT R3, R15, 0xffff, RZ, 0xc0, !PT ;  /* 0x0000ffff0f037812 */ /* 0x000fe400078ec0ff */
[----:B------:R-:W-:-:S04]  /*19670*/  LOP3.LUT R2, R10, 0xffff, RZ, 0xc0, !PT ;  /* 0x0000ffff0a027812 */ /* 0x000fc800078ec0ff */
[----:B------:R-:W-:Y:S02]  /*19680*/  PRMT R67, R3, 0x3340, R2 ;  /* 0x0000334003437816 */ /* 0x000fe40000000002 */
[----:B------:R-:W-:Y:S02]  /*19690*/  LOP3.LUT R3, R14, 0xffff, RZ, 0xc0, !PT ;  /* 0x0000ffff0e037812 */ /* 0x000fe400078ec0ff */
[----:B------:R-:W-:-:S04]  /*196a0*/  LOP3.LUT R2, R8, 0xffff, RZ, 0xc0, !PT ;  /* 0x0000ffff08027812 */ /* 0x000fc800078ec0ff */
[----:B------:R-:W-:Y:S02]  /*196b0*/  PRMT R2, R3, 0x3340, R2 ;  /* 0x0000334003027816 */ /* 0x000fe40000000002 */
[----:B------:R-:W3:Y:S01]  /*196c0*/  LDL R3, [R1+0x780] ;  /* 0x0007800001037983 */ /* 0x000ee20000100800 */
[----:B------:R-:W-:Y:S02]  /*196d0*/  LOP3.LUT R4, R9, 0xffff, RZ, 0xc0, !PT ;  /* 0x0000ffff09047812 */ /* 0x000fe400078ec0ff */
[----:B------:R-:W-:Y:S02]  /*196e0*/  PRMT R12, R202, 0x5410, R203 ;  /* 0x00005410ca0c7816 */ /* 0x000fe400000000cb */
[----:B------:R-:W-:Y:S02]  /*196f0*/  PRMT R13, R197, 0x5410, R13 ;  /* 0x00005410c50d7816 */ /* 0x000fe4000000000d */
[----:B------:R-:W-:Y:S02]  /*19700*/  PRMT R14, R193, 0x5410, R194 ;  /* 0x00005410c10e7816 */ /* 0x000fe400000000c2 */
[----:B------:R-:W-:-:S02]  /*19710*/  PRMT R15, R187, 0x5410, R188 ;  /* 0x00005410bb0f7816 */ /* 0x000fc400000000bc */
[----:B------:R-:W-:Y:S02]  /*19720*/  PRMT R8, R185, 0x5410, R186 ;  /* 0x00005410b9087816 */ /* 0x000fe400000000ba */
[----:B------:R-:W-:Y:S02]  /*19730*/  PRMT R9, R150, 0x5410, R151 ;  /* 0x0000541096097816 */ /* 0x000fe40000000097 */
[----:B------:R-:W-:Y:S02]  /*19740*/  PRMT R10, R146, 0x5410, R147 ;  /* 0x00005410920a7816 */ /* 0x000fe40000000093 */
[----:B------:R-:W-:Y:S02]  /*19750*/  PRMT R11, R144, 0x5410, R11 ;  /* 0x00005410900b7816 */ /* 0x000fe4000000000b */
[----:B------:R-:W-:Y:S02]  /*19760*/  PRMT R65, R5, 0x3340, R4 ;  /* 0x0000334005417816 */ /* 0x000fe40000000004 */
[----:B------:R-:W-:-:S02]  /*19770*/  PRMT R4, R183, 0x5410, R184 ;  /* 0x00005410b7047816 */ /* 0x000fc400000000b8 */
[----:B------:R-:W-:Y:S02]  /*19780*/  PRMT R5, R148, 0x5410, R149 ;  /* 0x0000541094057816 */ /* 0x000fe40000000095 */
[----:B------:R-:W-:Y:S02]  /*19790*/  PRMT R6, R145, 0x5410, R6 ;  /* 0x0000541091067816 */ /* 0x000fe40000000006 */
[----:B------:R-:W-:Y:S01]  /*197a0*/  PRMT R7, R143, 0x5410, R7 ;  /* 0x000054108f077816 */ /* 0x000fe20000000007 */
[----:B------:R0:W-:Y:S01]  /*197b0*/  STS.128 [R142+UR58+0x6000], R12 ;  /* 0x0060000c8e007988 */ /* 0x0001e20008000c3a */
[----:B------:R-:W-:Y:S02]  /*197c0*/  PRMT R20, R140, 0x5410, R141 ;  /* 0x000054108c147816 */ /* 0x000fe4000000008d */
[----:B------:R-:W-:Y:S02]  /*197d0*/  PRMT R21, R136, 0x5410, R137 ;  /* 0x0000541088157816 */ /* 0x000fe40000000089 */
[----:B------:R-:W-:-:S02]  /*197e0*/  PRMT R22, R132, 0x5410, R133 ;  /* 0x0000541084167816 */ /* 0x000fc40000000085 */
[----:B------:R-:W-:Y:S02]  /*197f0*/  PRMT R23, R128, 0x5410, R129 ;  /* 0x0000541080177816 */ /* 0x000fe40000000081 */
[----:B------:R-:W-:Y:S02]  /*19800*/  PRMT R16, R138, 0x5410, R139 ;  /* 0x000054108a107816 */ /* 0x000fe4000000008b */
[----:B------:R-:W-:Y:S02]  /*19810*/  PRMT R17, R134, 0x5410, R135 ;  /* 0x0000541086117816 */ /* 0x000fe40000000087 */
[----:B------:R-:W-:Y:S02]  /*19820*/  PRMT R18, R130, 0x5410, R131 ;  /* 0x0000541082127816 */ /* 0x000fe40000000083 */
[----:B0-----:R-:W-:Y:S02]  /*19830*/  PRMT R12, R125, 0x5410, R126 ;  /* 0x000054107d0c7816 */ /* 0x001fe4000000007e */
[----:B------:R-:W-:-:S02]  /*19840*/  PRMT R13, R119, 0x5410, R120 ;  /* 0x00005410770d7816 */ /* 0x000fc40000000078 */
[----:B------:R-:W-:Y:S02]  /*19850*/  PRMT R14, R113, 0x5410, R114 ;  /* 0x00005410710e7816 */ /* 0x000fe40000000072 */
[----:B------:R-:W-:Y:S01]  /*19860*/  PRMT R15, R107, 0x5410, R108 ;  /* 0x000054106b0f7816 */ /* 0x000fe2000000006c */
[----:B------:R-:W0:Y:S01]  /*19870*/  S2R R183, SR_TID.X ;  /* 0x0000000000b77919 */ /* 0x000e220000002100 */
[----:B------:R-:W1:Y:S01]  /*19880*/  S2R R215, SR_TID.X ;  /* 0x0000000000d77919 */ /* 0x000e620000002100 */
[----:B--2---:R2:W-:Y:S04]  /*19890*/  STS.128 [R102+UR58], R8 ;  /* 0x0000000866007988 */ /* 0x0045e80008000c3a */
[----:B------:R-:W-:Y:S04]  /*198a0*/  STS.128 [R102+UR58+0x2000], R4 ;  /* 0x0020000466007988 */ /* 0x000fe80008000c3a */
[----:B------:R-:W-:Y:S04]  /*198b0*/  STS.128 [R102+UR58+0x4000], R20 ;  /* 0x0040001466007988 */ /* 0x000fe80008000c3a */
[----:B------:R0:W-:Y:S01]  /*198c0*/  STS.128 [R102+UR58+0x6000], R16 ;  /* 0x0060001066007988 */ /* 0x0001e20008000c3a */
[----:B--2---:R-:W-:-:S02]  /*198d0*/  PRMT R8, R123, 0x5410, R124 ;  /* 0x000054107b087816 */ /* 0x004fc4000000007c */
[----:B------:R-:W-:Y:S02]  /*198e0*/  PRMT R9, R117, 0x5410, R118 ;  /* 0x0000541075097816 */ /* 0x000fe40000000076 */
[----:B------:R-:W-:Y:S02]  /*198f0*/  PRMT R10, R111, 0x5410, R112 ;  /* 0x000054106f0a7816 */ /* 0x000fe40000000070 */
[----:B------:R-:W-:Y:S01]  /*19900*/  PRMT R11, R105, 0x5410, R106 ;  /* 0x00005410690b7816 */ /* 0x000fe2000000006a */
[----:B----4-:R2:W-:Y:S01]  /*19910*/  STS.128 [R62+UR58], R12 ;  /* 0x0000000c3e007988 */ /* 0x0105e20008000c3a */
[----:B0-----:R-:W-:-:S03]  /*19920*/  PRMT R16, R92, 0x5410, R93 ;  /* 0x000054105c107816 */ /* 0x001fc6000000005d */
[----:B------:R0:W-:Y:S01]  /*19930*/  STS.128 [R62+UR58+0x2000], R8 ;  /* 0x002000083e007988 */ /* 0x0001e20008000c3a */
[----:B------:R-:W-:Y:S02]  /*19940*/  PRMT R23, R94, 0x5410, R95 ;  /* 0x000054105e177816 */ /* 0x000fe4000000005f */
[----:B------:R-:W-:Y:S02]  /*19950*/  PRMT R22, R96, 0x5410, R97 ;  /* 0x0000541060167816 */ /* 0x000fe40000000061 */
[----:B------:R-:W-:Y:S02]  /*19960*/  PRMT R21, R98, 0x5410, R99 ;  /* 0x0000541062157816 */ /* 0x000fe40000000063 */
[----:B------:R-:W-:Y:S02]  /*19970*/  PRMT R20, R100, 0x5410, R101 ;  /* 0x0000541064147816 */ /* 0x000fe40000000065 */
[----:B--2---:R-:W-:Y:S02]  /*19980*/  PRMT R12, R90, 0x5410, R91 ;  /* 0x000054105a0c7816 */ /* 0x004fe4000000005b */
[----:B0-----:R-:W-:-:S02]  /*19990*/  PRMT R8, R88, 0x5410, R89 ;  /* 0x0000541058087816 */ /* 0x001fc40000000059 */
[----:B------:R-:W2:Y:S04]  /*199a0*/  LDL.LU.64 R88, [R1+0x400] ;  /* 0x0004000001587983 */ /* 0x000ea80000300a00 */
[----:B------:R-:W2:Y:S04]  /*199b0*/  LDL.LU.64 R90, [R1+0x408] ;  /* 0x00040800015a7983 */ /* 0x000ea80000300a00 */
[----:B------:R-:W2:Y:S01]  /*199c0*/  LDL.LU.64 R92, [R1+0x410] ;  /* 0x00041000015c7983 */ /* 0x000ea20000300a00 */
[----:B------:R-:W-:-:S03]  /*199d0*/  PRMT R7, R103, 0x5410, R104 ;  /* 0x0000541067077816 */ /* 0x000fc60000000068 */
        /* <DEDUP_REMOVED lines=31> */
[----:B------:R-:W2:Y:S01]  /*19bd0*/  LDL.LU.64 R150, [R1+0x4f8] ;  /* 0x0004f80001967983 */ /* 0x000ea20000300a00 */
[----:B------:R-:W-:-:S02]  /*19be0*/  PRMT R17, R84, 0x5410, R85 ;  /* 0x0000541054117816 */ /* 0x000fc40000000055 */
[----:B------:R-:W-:Y:S02]  /*19bf0*/  PRMT R18, R76, 0x5410, R77 ;  /* 0x000054104c127816 */ /* 0x000fe4000000004d */
[----:B------:R-:W-:Y:S01]  /*19c00*/  PRMT R19, R68, 0x5410, R69 ;  /* 0x0000541044137816 */ /* 0x000fe20000000045 */
[----:B------:R0:W-:Y:S01]  /*19c10*/  STS.128 [R62+UR58+0x4000], R4 ;  /* 0x004000043e007988 */ /* 0x0001e20008000c3a */
[----:B------:R-:W-:Y:S02]  /*19c20*/  PRMT R13, R82, 0x5410, R83 ;  /* 0x00005410520d7816 */ /* 0x000fe40000000053 */
[----:B------:R-:W-:Y:S02]  /*19c30*/  PRMT R14, R74, 0x5410, R75 ;  /* 0x000054104a0e7816 */ /* 0x000fe4000000004b */
[----:B------:R-:W-:Y:S02]  /*19c40*/  PRMT R15, R66, 0x5410, R67 ;  /* 0x00005410420f7816 */ /* 0x000fe40000000043 */
[----:B------:R-:W-:-:S02]  /*19c50*/  PRMT R9, R80, 0x5410, R81 ;  /* 0x0000541050097816 */ /* 0x000fc40000000051 */
[----:B------:R-:W-:Y:S02]  /*19c60*/  PRMT R10, R72, 0x5410, R73 ;  /* 0x00005410480a7816 */ /* 0x000fe40000000049 */
[----:B------:R-:W-:Y:S01]  /*19c70*/  PRMT R11, R64, 0x5410, R65 ;  /* 0x00005410400b7816 */ /* 0x000fe20000000041 */
[----:B------:R-:W-:Y:S01]  /*19c80*/  STS.128 [R62+UR58+0x6000], R20 ;  /* 0x006000143e007988 */ /* 0x000fe20008000c3a */
[----:B------:R-:W-:Y:S02]  /*19c90*/  LOP3.LUT R183, R183, 0x7f, RZ, 0xc0, !PT ;  /* 0x0000007fb7b77812 */ /* 0x000fe400078ec0ff */
[----:B0-----:R-:W-:Y:S02]  /*19ca0*/  PRMT R4, R86, 0x5410, R87 ;  /* 0x0000541056047816 */ /* 0x001fe40000000057 */
[----:B------:R-:W-:Y:S02]  /*19cb0*/  PRMT R5, R78, 0x5410, R79 ;  /* 0x000054104e057816 */ /* 0x000fe4000000004f */
[----:B------:R-:W-:-:S02]  /*19cc0*/  PRMT R6, R70, 0x5410, R71 ;  /* 0x0000541046067816 */ /* 0x000fc40000000047 */
[----:B------:R-:W-:Y:S01]  /*19cd0*/  PRMT R7, R63, 0x5410, R2 ;  /* 0x000054103f077816 */ /* 0x000fe20000000002 */
[----:B---3--:R-:W-:Y:S04]  /*19ce0*/  STS.128 [R3+UR58], R16 ;  /* 0x0000001003007988 */ /* 0x008fe80008000c3a */
[----:B------:R-:W-:Y:S04]  /*19cf0*/  STS.128 [R3+UR58+0x2000], R12 ;  /* 0x0020000c03007988 */ /* 0x000fe80008000c3a */
[----:B------:R-:W-:Y:S04]  /*19d00*/  STS.128 [R3+UR58+0x4000], R8 ;  /* 0x0040000803007988 */ /* 0x000fe80008000c3a */
[----:B------:R-:W-:Y:S04]  /*19d10*/  STS.128 [R3+UR58+0x6000], R4 ;  /* 0x0060000403007988 */ /* 0x000fe80008000c3a */
[----:B------:R-:W-:Y:S04]  /*19d20*/  STS.U8 [R183+UR58+0x8000], R61 ;  /* 0x0080003db7007988 */ /* 0x000fe8000800003a */
[----:B------:R-:W-:Y:S04]  /*19d30*/  STS.U8 [R183+UR58+0x8200], R60 ;  /* 0x0082003cb7007988 */ /* 0x000fe8000800003a */
[----:B------:R-:W-:Y:S04]  /*19d40*/  STS.U8 [R183+UR58+0x8400], R59 ;  /* 0x0084003bb7007988 */ /* 0x000fe8000800003a */
[----:B------:R-:W-:Y:S04]  /*19d50*/  STS.U8 [R183+UR58+0x8600], R58 ;  /* 0x0086003ab7007988 */ /* 0x000fe8000800003a */
[----:B------:R-:W-:Y:S04]  /*19d60*/  STS.U8 [R183+UR58+0x8800], R57 ;  /* 0x00880039b7007988 */ /* 0x000fe8000800003a */
[----:B------:R-:W-:Y:S01]  /*19d70*/  STS.U8 [R183+UR58+0x8a00], R56 ;  /* 0x008a0038b7007988 */ /* 0x000fe2000800003a */
[----:B-1----:R-:W-:-:S03]  /*19d80*/  LOP3.LUT R215, R215, 0x7f, RZ, 0xc0, !PT ;  /* 0x0000007fd7d77812 */ /* 0x002fc600078ec0ff */
[----:B------:R-:W-:Y:S04]  /*19d90*/  STS.U8 [R183+UR58+0x8c00], R55 ;  /* 0x008c0037b7007988 */ /* 0x000fe8000800003a */
[----:B------:R-:W-:Y:S04]  /*19da0*/  STS.U8 [R183+UR58+0x8e00], R54 ;  /* 0x008e0036b7007988 */ /* 0x000fe8000800003a */
[----:B------:R-:W-:Y:S04]  /*19db0*/  STS.U8 [R183+UR58+0x9000], R53 ;  /* 0x00900035b7007988 */ /* 0x000fe8000800003a */
[----:B------:R-:W-:Y:S04]  /*19dc0*/  STS.U8 [R183+UR58+0x9200], R52 ;  /* 0x00920034b7007988 */ /* 0x000fe8000800003a */
[----:B------:R-:W-:Y:S04]  /*19dd0*/  STS.U8 [R183+UR58+0x9400], R51 ;  /* 0x00940033b7007988 */ /* 0x000fe8000800003a */
[----:B------:R-:W-:Y:S04]  /*19de0*/  STS.U8 [R183+UR58+0x9600], R50 ;  /* 0x00960032b7007988 */ /* 0x000fe8000800003a */
[----:B------:R0:W-:Y:S04]  /*19df0*/  STS.U8 [R183+UR58+0x9800], R31 ;  /* 0x0098001fb7007988 */ /* 0x0001e8000800003a */
[----:B------:R-:W-:Y:S01]  /*19e00*/  STS.U8 [R183+UR58+0x9a00], R49 ;  /* 0x009a0031b7007988 */ /* 0x000fe2000800003a */
[----:B0-----:R-:W-:-:S03]  /*19e10*/  LOP3.LUT R31, R215, 0x10, RZ, 0x3c, !PT ;  /* 0x00000010d71f7812 */ /* 0x001fc600078e3cff */
[----:B------:R-:W-:Y:S04]  /*19e20*/  STS.U8 [R183+UR58+0x9c00], R48 ;  /* 0x009c0030b7007988 */ /* 0x000fe8000800003a */
        /* <DEDUP_REMOVED lines=8> */
[----:B------:R-:W-:Y:S01]  /*19eb0*/  STS.U8 [R31+UR58+0x8e80], R39 ;  /* 0x008e80271f007988 */ /* 0x000fe2000800003a */
[----:B------:R-:W-:-:S03]  /*19ec0*/  LOP3.LUT R3, R183, 0x20, RZ, 0x3c, !PT ;  /* 0x00000020b7037812 */ /* 0x000fc600078e3cff */
        /* <DEDUP_REMOVED lines=13> */
[----:B------:R0:W-:Y:S04]  /*19fa0*/  STS.U8 [R3+UR58+0x8b00], R24 ;  /* 0x008b001803007988 */ /* 0x0001e8000800003a */
[----:B0-----:R-:W3:Y:S04]  /*19fb0*/  LDL.LU.64 R24, [R1+0x300] ;  /* 0x0003000001187983 */ /* 0x001ee80000300a00 */
[----:B------:R-:W3:Y:S04]  /*19fc0*/  LDL.LU.64 R26, [R1+0x308] ;  /* 0x00030800011a7983 */ /* 0x000ee80000300a00 */
        /* <DEDUP_REMOVED lines=26> */
[----:B------:R-:W-:Y:S04]  /*1a170*/  STS.U8 [R3+UR58+0x8d00], R252 ;  /* 0x008d00fc03007988 */ /* 0x000fe8000800003a */
[----:B------:R-:W3:Y:S04]  /*1a180*/  LDL.LU.64 R80, [R1+0x3e0] ;  /* 0x0003e00001507983 */ /* 0x000ee80000300a00 */
[----:B------:R-:W-:Y:S01]  /*1a190*/  STS.U8 [R3+UR58+0x8f00], R251 ;  /* 0x008f00fb03007988 */ /* 0x000fe2000800003a */
[----:B------:R-:W-:-:S03]  /*1a1a0*/  LOP3.LUT R2, R183, 0x30, RZ, 0x3c, !PT ;  /* 0x00000030b7027812 */ /* 0x000fc600078e3cff */
[----:B------:R-:W3:Y:S04]  /*1a1b0*/  LDL.LU.64 R82, [R1+0x3e8] ;  /* 0x0003e80001527983 */ /* 0x000ee80000300a00 */
[----:B------:R-:W-:Y:S04]  /*1a1c0*/  STS.U8 [R3+UR58+0x9100], R250 ;  /* 0x009100fa03007988 */ /* 0x000fe8000800003a */
[----:B------:R-:W3:Y:S04]  /*1a1d0*/  LDL.LU.64 R84, [R1+0x3f0] ;  /* 0x0003f00001547983 */ /* 0x000ee80000300a00 */
[----:B------:R-:W-:Y:S04]  /*1a1e0*/  STS.U8 [R3+UR58+0x9300], R249 ;  /* 0x009300f903007988 */ /* 0x000fe8000800003a */
[----:B------:R-:W3:Y:S04]  /*1a1f0*/  LDL.LU.64 R86, [R1+0x3f8] ;  /* 0x0003f80001567983 */ /* 0x000ee80000300a00 */
        /* <DEDUP_REMOVED lines=22> */
[----:B------:R0:W-:Y:S06]  /*1a360*/  MEMBAR.ALL.CTA ;  /* 0x0000000000007992 */ /* 0x0001ec0000008000 */
[----:B0-----:R-:W0:Y:S01]  /*1a370*/  FENCE.VIEW.ASYNC.S ;  /* 0x00000000000073c6 */ /* 0x001e220000000000 */
[----:B------:R-:W-:Y:S01]  /*1a380*/  UMOV UR13, 0x80000020 ;  /* 0x80000020000d7882 */ /* 0x000fe20000000000 */
[----:B------:R-:W-:Y:S01]  /*1a390*/  UIADD3.64 UR52, UR8, 0xfe, URZ ;  /* 0x000000fe08347897 */ /* 0x000fe2000fffe03f */
[----:B------:R-:W-:Y:S01]  /*1a3a0*/  UMOV UR54, UR14 ;  /* 0x0000000e00367c82 */ /* 0x000fe20008000000 */
[----:B------:R-:W-:Y:S01]  /*1a3b0*/  UMOV UR55, UR15 ;  /* 0x0000000f00377c82 */ /* 0x000fe20008000000 */
[----:B------:R-:W-:Y:S01]  /*1a3c0*/  UIADD3.64 UR48, UR8, 0x100, URZ ;  /* 0x0000010008307897 */ /* 0x000fe2000fffe03f */
[----:B------:R-:W4:Y:S01]  /*1a3d0*/  LDL.LU R214, [R1+0x128c] ;  /* 0x00128c0001d67983 */ /* 0x000f220000300800 */
[----:B------:R-:W-:Y:S01]  /*1a3e0*/  UMOV UR50, UR10 ;  /* 0x0000000a00327c82 */ /* 0x000fe20008000000 */
[----:B------:R-:W-:-:S02]  /*1a3f0*/  UMOV UR51, UR11 ;  /* 0x0000000b00337c82 */ /* 0x000fc40008000000 */
[----:B------:R-:W4:Y:S01]  /*1a400*/  LDL.LU R215, [R1+0x71c] ;  /* 0x00071c0001d77983 */ /* 0x000f220000300800 */
[----:B0-----:R-:W-:Y:S06]  /*1a410*/  BAR.SYNC.DEFER_BLOCKING 0x0 ;  /* 0x0000000000007b1d */ /* 0x001fec0000010000 */
[----:B--2---:R-:W-:-:S06]  /*1a420*/  WARPGROUP.ARRIVE ;  /* 0x00000000000079c5 */ /* 0x004fcc0000000000 */
[----:B------:R-:W-:Y:S03]  /*1a430*/  QGMMA.64x128x32.F32.E5M2.E5M2 R88, gdesc[UR12], R88, gsb0 ;  /* 0x01e000000c5879f3 */ /* 0x000fe60008003858 */
[----:B------:R-:W-:Y:S02]  /*1a440*/  WARPGROUP.DEPBAR.LE gsb0, 0x0 ;  /* 0x00008000000079c5 */ /* 0x000fe40000010000 */
[----:B------:R-:W-:-:S07]  /*1a450*/  WARPGROUP.ARRIVE ;  /* 0x00000000000079c5 */ /* 0x000fce0000000000 */
[----:B------:R-:W-:Y:S03]  /*1a460*/  QGMMA.64x128x32.F32.E5M2.E5M2 R88, gdesc[UR8], R88, gsb0 ;  /* 0x01e00000085879f3 */ /* 0x000fe60008003858 */
[----:B------:R-:W-:Y:S02]  /*1a470*/  WARPGROUP.DEPBAR.LE gsb0, 0x0 ;  /* 0x00008000000079c5 */ /* 0x000fe40000010000 */
[----:B---3--:R-:W-:-:S07]  /*1a480*/  WARPGROUP.ARRIVE ;  /* 0x00000000000079c5 */ /* 0x008fce0000000000 */
[----:B------:R-:W-:Y:S01]  /*1a490*/  QGMMA.64x128x32.F32.E5M2.E5M2 R24, gdesc[UR52], R24, gsb0 ;  /* 0x01e00000341879f3 */ /* 0x000fe20008003818 */
        /* <DEDUP_REMOVED lines=10> */
[----:B------:R-:W-:Y:S01]  /*1a540*/  STL.64 [R1+0x450], R108 ;  /* 0x0004506c01007387 */ /* 0x000fe20000100a00 */
[----:B------:R-:W-:-:S02]  /*1a550*/  WARPGROUP.DEPBAR.LE gsb0, 0x0 ;  /* 0x00008000000079c5 */ /* 0x000fc40000010000 */
[----:B------:R-:W-:-:S06]  /*1a560*/  WARPGROUP.ARRIVE ;  /* 0x00000000000079c5 */ /* 0x000fcc0000000000 */
        /* <DEDUP_REMOVED lines=22> */
[----:B------:R-:W2:Y:S04]  /*1a6d0*/  LDL.LU R208, [R1+0x1288] ;  /* 0x0012880001d07983 */ /* 0x000ea80000300800 */
[----:B------:R-:W3:Y:S01]  /*1a6e0*/  LDL.LU R209, [R1+0x1284] ;  /* 0x0012840001d17983 */ /* 0x000ee20000300800 */
[----:B------:R-:W-:-:S03]  /*1a6f0*/  WARPGROUP.DEPBAR.LE gsb0, 0x0 ;  /* 0x00008000000079c5 */ /* 0x000fc60000010000 */
[----:B------:R0:W-:Y:S04]  /*1a700*/  STL.64 [R1+0x300], R24 ;  /* 0x0003001801007387 */ /* 0x0001e80000100a00 */
        /* <DEDUP_REMOVED lines=31> */
[----:B------:R-:W3:Y:S04]  /*1a900*/  LDL.LU R210, [R1+0x1280] ;  /* 0x0012800001d27983 */ /* 0x000ee80000300800 */
[----:B0-----:R-:W2:Y:S04]  /*1a910*/  LDL.LU.64 R24, [R1+0x200] ;  /* 0x0002000001187983 */ /* 0x001ea80000300a00 */
[----:B-1----:R-:W2:Y:S04]  /*1a920*/  LDL.LU.64 R26, [R1+0x208] ;  /* 0x00020800011a7983 */ /* 0x002ea80000300a00 */
[----:B----4-:R-:W2:Y:S04]  /*1a930*/  LDL.LU.64 R28, [R1+0x210] ;  /* 0x00021000011c7983 */ /* 0x010ea80000300a00 */
        /* <DEDUP_REMOVED lines=29> */
[----:B------:R-:W-:-:S03]  /*1ab10*/  R2UR UR49, R214 ;  /* 0x00000000d63172ca */ /* 0x000fc600000e0000 */
[----:B------:R-:W4:Y:S04]  /*1ab20*/  LDL.LU R211, [R1+0x127c] ;  /* 0x00127c0001d37983 */ /* 0x000f280000300800 */
[----:B------:R-:W4:Y:S04]  /*1ab30*/  LDL.LU R212, [R1+0x1278] ;  /* 0x0012780001d47983 */ /* 0x000f280000300800 */
[----:B------:R-:W4:Y:S04]  /*1ab40*/  LDL.LU R213, [R1+0x1274] ;  /* 0x0012740001d57983 */ /* 0x000f280000300800 */
[----:B------:R-:W4:Y:S04]  /*1ab50*/  LDL.LU R214, [R1+0x1270] ;  /* 0x0012700001d67983 */ /* 0x000f280000300800 */
        /* <DEDUP_REMOVED lines=31> */
[----:B------:R-:W3:Y:S01]  /*1ad50*/  LDL.LU.64 R150, [R1+0x1f8] ;  /* 0x0001f80001967983 */ /* 0x000ee20000300a00 */
[----:B------:R-:W-:Y:S01]  /*1ad60*/  UIADD3.64 UR52, UR8, 0x1fe, URZ ;  /* 0x000001fe08347897 */ /* 0x000fe2000fffe03f */
[----:B------:R-:W-:Y:S01]  /*1ad70*/  UMOV UR54, UR14 ;  /* 0x0000000e00367c82 */ /* 0x000fe20008000000 */
[----:B------:R-:W-:Y:S01]  /*1ad80*/  UMOV UR55, UR15 ;  /* 0x0000000f00377c82 */ /* 0x000fe20008000000 */
[----:B------:R-:W-:Y:S01]  /*1ad90*/  UIADD3.64 UR4, UR8, 0x200, URZ ;  /* 0x0000020008047897 */ /* 0x000fe2000fffe03f */
[----:B------:R-:W-:Y:S01]  /*1ada0*/  UMOV UR6, UR10 ;  /* 0x0000000a00067c82 */ /* 0x000fe20008000000 */
[----:B------:R-:W-:Y:S01]  /*1adb0*/  UMOV UR7, UR11 ;  /* 0x0000000b00077c82 */ /* 0x000fe20008000000 */
[----:B--2---:R-:W-:-:S06]  /*1adc0*/  WARPGROUP.ARRIVE ;  /* 0x00000000000079c5 */ /* 0x004fcc0000000000 */
[----:B------:R-:W-:Y:S03]  /*1add0*/  QGMMA.64x128x32.F32.E5M2.E5M2 R24, gdesc[UR52], R24, gsb0 ;  /* 0x01e00000341879f3 */ /* 0x000fe60008003818 */
[----:B------:R-:W-:Y:S02]  /*1ade0*/  WARPGROUP.DEPBAR.LE gsb0, 0x0 ;  /* 0x00008000000079c5 */ /* 0x000fe40000010000 */
[----:B------:R-:W-:-:S07]  /*1adf0*/  WARPGROUP.ARRIVE ;  /* 0x00000000000079c5 */ /* 0x000fce0000000000 */
[----:B------:R-:W-:Y:S01]  /*1ae00*/  QGMMA.64x128x32.F32.E5M2.E5M2 R24, gdesc[UR4], R24, gsb0 ;  /* 0x01e00000041879f3 */ /* 0x000fe20008003818 */
[----:B------:R-:W-:Y:S01]  /*1ae10*/  UMOV UR18, UR14 ;  /* 0x0000000e00127c82 */ /* 0x000fe20008000000 */
[----:B------:R-:W-:Y:S01]  /*1ae20*/  UMOV UR19, UR15 ;  /* 0x0000000f00137c82 */ /* 0x000fe20008000000 */
[----:B------:R-:W-:Y:S02]  /*1ae30*/  WARPGROUP.DEPBAR.LE gsb0, 0x0 ;  /* 0x00008000000079c5 */ /* 0x000fe40000010000 */
        /* <DEDUP_REMOVED lines=32> */
[----:B0-----:R-:W2:Y:S04]  /*1b040*/  LDL.LU.64 R86, [R1+0x1888] ;  /* 0x0018880001567983 */ /* 0x001ea80000300a00 */
        /* <DEDUP_REMOVED lines=11> */
[----:B---3--:R-:W-:-:S03]  /*1b100*/  WARPGROUP.ARRIVE ;  /* 0x00000000000079c5 */ /* 0x008fc60000000000 */
[----:B------:R-:W3:Y:S03]  /*1b110*/  LDL.LU.64 R62, [R1+0x1828] ;  /* 0x00182800013e7983 */ /* 0x000ee60000300a00 */
[----:B------:R-:W-:Y:S01]  /*1b120*/  QGMMA.64x128x32.F32.E5M2.E5M2 R88, gdesc[UR16], R88, gsb0 ;  /* 0x01e00000105879f3 */ /* 0x000fe20008003858 */
[----:B------:R-:W2:Y:S04]  /*1b130*/  LDL.LU.64 R60, [R1+0x1820] ;  /* 0x00182000013c7983 */ /* 0x000ea80000300a00 */
[----:B------:R-:W3:Y:S04]  /*1b140*/  LDL.LU.64 R58, [R1+0x1818] ;  /* 0x00181800013a7983 */ /* 0x000ee80000300a00 */
        /* <DEDUP_REMOVED lines=16> */
[----:B------:R-:W3:Y:S04]  /*1b250*/  LDL.LU.64 R24, [R1+0x1790] ;  /* 0x0017900001187983 */ /* 0x000ee80000300a00 */
[----:B------:R-:W2:Y:S01]  /*1b260*/  LDL R0, [R1+0x1318] ;  /* 0x0013180001007983 */ /* 0x000ea20000100800 */
[----:B------:R-:W-:Y:S01]  /*1b270*/  UMOV UR22, UR10 ;  /* 0x0000000a00167c82 */ /* 0x000fe20008000000 */
[----:B------:R-:W-:-:S02]  /*1b280*/  UMOV UR23, UR11 ;  /* 0x0000000b00177c82 */ /* 0x000fc40008000000 */
[----:B------:R-:W3:Y:S04]  /*1b290*/  LDL.LU R192, [R1+0x126c] ;  /* 0x00126c0001c07983 */ /* 0x000ee80000300800 */
[----:B------:R-:W3:Y:S01]  /*1b2a0*/  LDL.LU R193, [R1+0x1264] ;  /* 0x0012640001c17983 */ /* 0x000ee20000300800 */
[----:B------:R-:W-:Y:S02]  /*1b2b0*/  WARPGROUP.DEPBAR.LE gsb0, 0x0 ;  /* 0x00008000000079c5 */ /* 0x000fe40000010000 */
[----:B------:R-:W-:-:S06]  /*1b2c0*/  WARPGROUP.ARRIVE ;  /* 0x00000000000079c5 */ /* 0x000fcc0000000000 */
[----:B------:R-:W-:Y:S01]  /*1b2d0*/  QGMMA.64x128x32.F32.E5M2.E5M2 R88, gdesc[UR20], R88, gsb0 ;  /* 0x01e00000145879f3 */ /* 0x000fe20008003858 */
[----:B------:R-:W-:Y:S01]  /*1b2e0*/  VIADD R215, R215, 0x1 ;  /* 0x00000001d7d77836 */ /* 0x000fe20000000000 */
[----:B------:R-:W-:Y:S02]  /*1b2f0*/  R2UR UR48, R208 ;  /* 0x00000000d03072ca */ /* 0x000fe400000e0000 */
[----:B------:R-:W-:Y:S02]  /*1b300*/  R2UR UR53, R209 ;  /* 0x00000000d13572ca */ /* 0x000fe400000e0000 */
[----:B------:R-:W-:Y:S02]  /*1b310*/  R2UR UR52, R210 ;  /* 0x00000000d23472ca */ /* 0x000fe400000e0000 */
[----:B----4-:R-:W-:Y:S02]  /*1b320*/  R2UR UR7, R211 ;  /* 0x00000000d30772ca */ /* 0x010fe400000e0000 */
[----:B------:R-:W-:-:S02]  /*1b330*/  R2UR UR6, R212 ;  /* 0x00000000d40672ca */ /* 0x000fc400000e0000 */
[----:B------:R-:W-:Y:S02]  /*1b340*/  R2UR UR5, R213 ;  /* 0x00000000d50572ca */ /* 0x000fe400000e0000 */
[----:B------:R-:W-:Y:S01]  /*1b350*/  R2UR UR4, R214 ;  /* 0x00000000d60472ca */ /* 0x000fe200000e0000 */
        /* <DEDUP_REMOVED lines=33> */
[----:B0-----:R-:W4:Y:S04]  /*1b570*/  LDL.LU.64 R150, [R1+0x1788] ;  /* 0x0017880001967983 */ /* 0x001f280000300a00 */
[----:B------:R-:W4:Y:S04]  /*1b580*/  LDL.LU.64 R148, [R1+0x1780] ;  /* 0x0017800001947983 */ /* 0x000f280000300a00 */
        /* <DEDUP_REMOVED lines=30> */
[----:B------:R-:W4:Y:S04]  /*1b770*/  LDL.LU R194, [R1+0x125c] ;  /* 0x00125c0001c27983 */ /* 0x000f280000300800 */
[----:B------:R0:W-:Y:S04]  /*1b780*/  STL [R1+0x71c], R215 ;  /* 0x00071cd701007387 */ /* 0x0001e80000100800 */
[----:B------:R-:W4:Y:S04]  /*1b790*/  LDL.LU R195, [R1+0x1254] ;  /* 0x0012540001c37983 */ /* 0x000f280000300800 */
        /* <DEDUP_REMOVED lines=16> */
[----:B------:R-:W4:Y:S01]  /*1b8a0*/  LDL.LU R212, [R1+0x1230] ;  /* 0x0012300001d47983 */ /* 0x000f220000300800 */
[----:B--2---:R-:W-:-:S03]  /*1b8b0*/  ISETP.NE.U32.AND P0, PT, R215, R0, PT ;  /* 0x00000000d700720c */ /* 0x004fc60003f05070 */
[----:B------:R-:W2:Y:S04]  /*1b8c0*/  LDL.LU R213, [R1+0x1204] ;  /* 0x0012040001d57983 */ /* 0x000ea80000300800 */
[----:B------:R-:W2:Y:S04]  /*1b8d0*/  LDL.LU R214, [R1+0x1228] ;  /* 0x0012280001d67983 */ /* 0x000ea80000300800 */
[----:B0-----:R-:W2:Y:S01]  /*1b8e0*/  LDL.LU R215, [R1+0x11fc] ;  /* 0x0011fc0001d77983 */ /* 0x001ea20000300800 */
[----:B------:R-:W-:Y:S02]  /*1b8f0*/  IADD3 R222, P6, R222, UR6, RZ ;  /* 0x00000006dede7c10 */ /* 0x000fe4000ffde0ff */
[----:B------:R-:W-:-:S02]  /*1b900*/  IADD3 R224, P1, R224, UR6, RZ ;  /* 0x00000006e0e07c10 */ /* 0x000fc4000ff3e0ff */
[----:B------:R-:W-:Y:S02]  /*1b910*/  IADD3 R226, P2, R226, UR6, RZ ;  /* 0x00000006e2e27c10 */ /* 0x000fe4000ff5e0ff */
[----:B------:R-:W-:Y:S02]  /*1b920*/  IADD3 R228, P3, R228, UR6, RZ ;  /* 0x00000006e4e47c10 */ /* 0x000fe4000ff7e0ff */
[----:B---3--:R-:W-:Y:S02]  /*1b930*/  IADD3 R192, P4, R192, UR6, RZ ;  /* 0x00000006c0c07c10 */ /* 0x008fe4000ff9e0ff */
[----:B------:R-:W-:Y:S02]  /*1b940*/  IADD3 R193, P5, R193, UR6, RZ ;  /* 0x00000006c1c17c10 */ /* 0x000fe4000ffbe0ff */
[----:B------:R-:W-:Y:S02]  /*1b950*/  IADD3.X R221, R221, UR5, RZ, P6, !PT ;  /* 0x00000005dddd7c10 */ /* 0x000fe4000b7fe4ff */
[----:B------:R-:W-:-:S02]  /*1b960*/  IADD3.X R223, R223, UR5, RZ, P1, !PT ;  /* 0x00000005dfdf7c10 */ /* 0x000fc40008ffe4ff */
[----:B------:R-:W-:Y:S01]  /*1b970*/  IADD3.X R225, R225, UR5, RZ, P2, !PT ;  /* 0x00000005e1e17c10 */ /* 0x000fe200097fe4ff */
[----:B------:R0:W-:Y:S01]  /*1b980*/  STL [R1+0x126c], R192 ;  /* 0x00126cc001007387 */ /* 0x0001e20000100800 */
[----:B------:R-:W-:-:S03]  /*1b990*/  IADD3.X R227, R227, UR5, RZ, P3, !PT ;  /* 0x00000005e3e37c10 */ /* 0x000fc60009ffe4ff */
[----:B------:R1:W-:Y:S01]  /*1b9a0*/  STL [R1+0x1264], R193 ;  /* 0x001264c101007387 */ /* 0x0003e20000100800 */
[----:B----4-:R-:W-:Y:S02]  /*1b9b0*/  IADD3 R194, P6, R194, UR6, RZ ;  /* 0x00000006c2c27c10 */ /* 0x010fe4000ffde0ff */
[----:B------:R-:W-:-:S03]  /*1b9c0*/  IADD3 R195, P1, R195, UR6, RZ ;  /* 0x00000006c3c37c10 */ /* 0x000fc6000ff3e0ff */
[----:B------:R3:W-:Y:S01]  /*1b9d0*/  STL [R1+0x125c], R194 ;  /* 0x00125cc201007387 */ /* 0x0007e20000100800 */
[----:B------:R-:W-:-:S03]  /*1b9e0*/  IADD3 R196, P2, R196, UR6, RZ ;  /* 0x00000006c4c47c10 */ /* 0x000fc6000ff5e0ff */
[----:B------:R4:W-:Y:S01]  /*1b9f0*/  STL [R1+0x1254], R195 ;  /* 0x001254c301007387 */ /* 0x0009e20000100800 */
[----:B------:R-:W-:-:S03]  /*1ba00*/  IADD3 R197, P3, R197, UR6, RZ ;  /* 0x00000006c5c57c10 */ /* 0x000fc6000ff7e0ff */
[----:B------:R4:W-:Y:S01]  /*1ba10*/  STL [R1+0x124c], R196 ;  /* 0x00124cc401007387 */ /* 0x0009e20000100800 */
[----:B------:R-:W-:-:S03]  /*1ba20*/  IADD3.X R198, R198, UR5, RZ, P4, !PT ;  /* 0x00000005c6c67c10 */ /* 0x000fc6000a7fe4ff */
        /* <DEDUP_REMOVED lines=29> */
[----:B--2---:R-:W-:-:S03]  /*1bc00*/  IADD3 R213, P5, R213, UR6, RZ ;  /* 0x00000006d5d57c10 */ /* 0x004fc6000ffbe0ff */
[----:B------:R2:W-:Y:S01]  /*1bc10*/  STL [R1+0x1230], R212 ;  /* 0x001230d401007387 */ /* 0x0005e20000100800 */
[----:B------:R-:W-:-:S03]  /*1bc20*/  IADD3.X R214, R214, UR5, RZ, P6, !PT ;  /* 0x00000005d6d67c10 */ /* 0x000fc6000b7fe4ff */
[----:B------:R-:W2:Y:S01]  /*1bc30*/  LDL.LU R185, [R1+0x1220] ;  /* 0x0012200001b97983 */ /* 0x000ea20000300800 */
[----:B------:R-:W-:-:S03]  /*1bc40*/  IADD3 R215, P6, R215, UR6, RZ ;  /* 0x00000006d7d77c10 */ /* 0x000fc6000ffde0ff */
[----:B------:R2:W-:Y:S04]  /*1bc50*/  STL [R1+0x1204], R213 ;  /* 0x001204d501007387 */ /* 0x0005e80000100800 */
[----:B------:R-:W2:Y:S04]  /*1bc60*/  LDL.LU R186, [R1+0x11f4] ;  /* 0x0011f40001ba7983 */ /* 0x000ea80000300800 */
[----:B------:R2:W-:Y:S04]  /*1bc70*/  STL [R1+0x1228], R214 ;  /* 0x001228d601007387 */ /* 0x0005e80000100800 */
[----:B------:R-:W2:Y:S04]  /*1bc80*/  LDL.LU R187, [R1+0x1218] ;  /* 0x0012180001bb7983 */ /* 0x000ea80000300800 */
[----:B------:R2:W-:Y:S04]  /*1bc90*/  STL [R1+0x11fc], R215 ;  /* 0x0011fcd701007387 */ /* 0x0005e80000100800 */
[----:B------:R-:W2:Y:S04]  /*1bca0*/  LDL.LU R188, [R1+0x11ec] ;  /* 0x0011ec0001bc7983 */ /* 0x000ea80000300800 */
[----:B------:R-:W2:Y:S04]  /*1bcb0*/  LDL.LU R189, [R1+0x1210] ;  /* 0x0012100001bd7983 */ /* 0x000ea80000300800 */
[----:B------:R-:W2:Y:S04]  /*1bcc0*/  LDL.LU R190, [R1+0x11e4] ;  /* 0x0011e40001be7983 */ /* 0x000ea80000300800 */
[----:B------:R-:W2:Y:S04]  /*1bcd0*/  LDL.LU R191, [R1+0x1208] ;  /* 0x0012080001bf7983 */ /* 0x000ea80000300800 */
[----:B0-----:R-:W2:Y:S04]  /*1bce0*/  LDL.LU R192, [R1+0x11dc] ;  /* 0x0011dc0001c07983 */ /* 0x001ea80000300800 */
[----:B-1----:R-:W2:Y:S04]  /*1bcf0*/  LDL.LU R193, [R1+0x1200] ;  /* 0x0012000001c17983 */ /* 0x002ea80000300800 */
[----:B---3--:R-:W3:Y:S04]  /*1bd00*/  LDL.LU R194, [R1+0x11d4] ;  /* 0x0011d40001c27983 */ /* 0x008ee80000300800 */
[----:B----4-:R-:W4:Y:S04]  /*1bd10*/  LDL.LU R195, [R1+0x11f8] ;  /* 0x0011f80001c37983 */ /* 0x010f280000300800 */
        /* <DEDUP_REMOVED lines=16> */
[----:B--2---:R-:W2:Y:S04]  /*1be20*/  LDL.LU R212, [R1+0x118c] ;  /* 0x00118c0001d47983 */ /* 0x004ea80000300800 */
[----:B------:R-:W2:Y:S04]  /*1be30*/  LDL.LU R213, [R1+0x11b0] ;  /* 0x0011b00001d57983 */ /* 0x000ea80000300800 */
[----:B------:R-:W2:Y:S04]  /*1be40*/  LDL.LU R214, [R1+0x1184] ;  /* 0x0011840001d67983 */ /* 0x000ea80000300800 */
[----:B------:R-:W2:Y:S01]  /*1be50*/  LDL.LU R215, [R1+0x11a8] ;  /* 0x0011a80001d77983 */ /* 0x000ea20000300800 */
[----:B------:R-:W-:-:S02]  /*1be60*/  IADD3.X R185, R185, UR5, RZ, P1, !PT ;  /* 0x00000005b9b97c10 */ /* 0x000fc40008ffe4ff */
[----:B------:R-:W-:-:S03]  /*1be70*/  IADD3 R186, P1, R186, UR6, RZ ;  /* 0x00000006baba7c10 */ /* 0x000fc6000ff3e0ff */
[----:B------:R0:W-:Y:S01]  /*1be80*/  STL [R1+0x1220], R185 ;  /* 0x001220b901007387 */ /* 0x0001e20000100800 */
[----:B------:R-:W-:-:S03]  /*1be90*/  IADD3.X R187, R187, UR5, RZ, P2, !PT ;  /* 0x00000005bbbb7c10 */ /* 0x000fc600097fe4ff */
[----:B------:R-:W-:Y:S01]  /*1bea0*/  STL [R1+0x11f4], R186 ;  /* 0x0011f4ba01007387 */ /* 0x000fe20000100800 */
        /* <DEDUP_REMOVED lines=12> */
[----:B---3--:R-:W-:-:S03]  /*1bf70*/  IADD3 R194, P5, R194, UR6, RZ ;  /* 0x00000006c2c27c10 */ /* 0x008fc6000ffbe0ff */
[----:B------:R3:W-:Y:S01]  /*1bf80*/  STL [R1+0x1200], R193 ;  /* 0x001200c101007387 */ /* 0x0007e20000100800 */
[----:B----4-:R-:W-:-:S03]  /*1bf90*/  IADD3.X R195, R195, UR5, RZ, P6, !PT ;  /* 0x00000005c3c37c10 */ /* 0x010fc6000b7fe4ff */
        /* <DEDUP_REMOVED lines=33> */
[----:B--2---:R-:W-:-:S03]  /*1c1b0*/  IADD3 R212, P2, R212, UR6, RZ ;  /* 0x00000006d4d47c10 */ /* 0x004fc6000ff5e0ff */
[----:B------:R2:W-:Y:S01]  /*1c1c0*/  STL [R1+0x11b8], R211 ;  /* 0x0011b8d301007387 */ /* 0x0005e20000100800 */
[----:B------:R-:W-:-:S03]  /*1c1d0*/  IADD3.X R213, R213, UR5, RZ, P3, !PT ;  /* 0x00000005d5d57c10 */ /* 0x000fc60009ffe4ff */
[----:B------:R-:W-:Y:S01]  /*1c1e0*/  STL [R1+0x118c], R212 ;  /* 0x00118cd401007387 */ /* 0x000fe20000100800 */
[----:B------:R-:W-:-:S03]  /*1c1f0*/  IADD3 R214, P3, R214, UR6, RZ ;  /* 0x00000006d6d67c10 */ /* 0x000fc6000ff7e0ff */
[----:B------:R2:W-:Y:S01]  /*1c200*/  STL [R1+0x11b0], R213 ;  /* 0x0011b0d501007387 */ /* 0x0005e20000100800 */
[----:B------:R-:W-:-:S03]  /*1c210*/  IADD3.X R215, R215, UR5, RZ, P4, !PT ;  /* 0x00000005d7d77c10 */ /* 0x000fc6000a7fe4ff */
[----:B------:R-:W-:Y:S04]  /*1c220*/  STL [R1+0x1184], R214 ;  /* 0x001184d601007387 */ /* 0x000fe80000100800 */
[----:B------:R2:W-:Y:S04]  /*1c230*/  STL [R1+0x11a8], R215 ;  /* 0x0011a8d701007387 */ /* 0x0005e80000100800 */
[----:B------:R-:W2:Y:S01]  /*1c240*/  LDL.LU R244, [R1+0x117c] ;  /* 0x00117c0001f47983 */ /* 0x000ea20000300800 */
[----:B------:R-:W-:Y:S02]  /*1c250*/  IMAD.MOV.U32 R2, RZ, RZ, R153 ;  /* 0x000000ffff027224 */ /* 0x000fe400078e0099 */
[----:B------:R-:W-:-:S02]  /*1c260*/  IMAD.MOV.U32 R23, RZ, RZ, R152 ;  /* 0x000000ffff177224 */ /* 0x000fc400078e0098 */
[----:B------:R-:W-:Y:S01]  /*1c270*/  IMAD.MOV.U32 R245, RZ, RZ, R155 ;  /* 0x000000fffff57224 */ /* 0x000fe200078e009b */
[----:B------:R-:W2:Y:S01]  /*1c280*/  LDL.LU.64 R152, [R1] ;  /* 0x0000000001987983 */ /* 0x000ea20000300a00 */
[----:B------:R-:W-:Y:S02]  /*1c290*/  IMAD.MOV.U32 R3, RZ, RZ, R154 ;  /* 0x000000ffff037224 */ /* 0x000fe400078e009a */
[----:B------:R-:W-:Y:S01]  /*1c2a0*/  IMAD.MOV.U32 R247, RZ, RZ, R157 ;  /* 0x000000fffff77224 */ /* 0x000fe200078e009d */
[----:B------:R-:W2:Y:S01]  /*1c2b0*/  LDL.LU.64 R154, [R1+0x8] ;  /* 0x00000800019a7983 */ /* 0x000ea20000300a00 */
[----:B------:R-:W-:Y:S02]  /*1c2c0*/  IMAD.MOV.U32 R246, RZ, RZ, R156 ;  /* 0x000000fffff67224 */ /* 0x000fe400078e009c */
[----:B------:R-:W-:Y:S01]  /*1c2d0*/  IMAD.MOV.U32 R249, RZ, RZ, R159 ;  /* 0x000000fffff97224 */ /* 0x000fe200078e009f */
[----:B------:R-:W2:Y:S01]  /*1c2e0*/  LDL.LU.64 R156, [R1+0x10] ;  /* 0x00001000019c7983 */ /* 0x000ea20000300a00 */
[----:B------:R-:W-:-:S02]  /*1c2f0*/  IMAD.MOV.U32 R248, RZ, RZ, R158 ;  /* 0x000000fffff87224 */ /* 0x000fc400078e009e */
[----:B------:R-:W-:Y:S01]  /*1c300*/  IMAD.MOV.U32 R251, RZ, RZ, R161 ;  /* 0x000000fffffb7224 */ /* 0x000fe200078e00a1 */
[----:B------:R-:W2:Y:S01]  /*1c310*/  LDL.LU.64 R158, [R1+0x18] ;  /* 0x00001800019e7983 */ /* 0x000ea20000300a00 */
        /* <DEDUP_REMOVED lines=30> */
[----:B------:R-:W-:-:S03]  /*1c500*/  IMAD.MOV.U32 R21, RZ, RZ, R180 ;  /* 0x000000ffff157224 */ /* 0x000fc600078e00b4 */
[----:B------:R-:W2:Y:S04]  /*1c510*/  LDL.LU.64 R180, [R1+0x70] ;  /* 0x0000700001b47983 */ /* 0x000ea80000300a00 */
[----:B------:R-:W2:Y:S04]  /*1c520*/  LDL.LU.64 R182, [R1+0x78] ;  /* 0x0000780001b67983 */ /* 0x000ea80000300a00 */
[----:B0-----:R-:W2:Y:S04]  /*1c530*/  LDL.LU.64 R184, [R1+0x80] ;  /* 0x0000800001b87983 */ /* 0x001ea80000300a00 */
[----:B-1----:R-:W2:Y:S04]  /*1c540*/  LDL.LU.64 R186, [R1+0x88] ;  /* 0x0000880001ba7983 */ /* 0x002ea80000300a00 */
[----:B------:R-:W2:Y:S04]  /*1c550*/  LDL.LU.64 R188, [R1+0x90] ;  /* 0x0000900001bc7983 */ /* 0x000ea80000300a00 */
[----:B------:R-:W2:Y:S04]  /*1c560*/  LDL.LU.64 R190, [R1+0x98] ;  /* 0x0000980001be7983 */ /* 0x000ea80000300a00 */
[----:B---3--:R-:W3:Y:S04]  /*1c570*/  LDL.LU.64 R192, [R1+0xa0] ;  /* 0x0000a00001c07983 */ /* 0x008ee80000300a00 */
[----:B----4-:R-:W3:Y:S04]  /*1c580*/  LDL.LU.64 R194, [R1+0xa8] ;  /* 0x0000a80001c27983 */ /* 0x010ee80000300a00 */
[----:B------:R-:W3:Y:S04]  /*1c590*/  LDL.LU.64 R196, [R1+0xb0] ;  /* 0x0000b00001c47983 */ /* 0x000ee80000300a00 */
[----:B------:R-:W3:Y:S04]  /*1c5a0*/  LDL.LU.64 R198, [R1+0xb8] ;  /* 0x0000b80001c67983 */ /* 0x000ee80000300a00 */
[----:B------:R-:W3:Y:S04]  /*1c5b0*/  LDL.LU.64 R200, [R1+0xc0] ;  /* 0x0000c00001c87983 */ /* 0x000ee80000300a00 */
[----:B------:R-:W3:Y:S04]  /*1c5c0*/  LDL.LU.64 R202, [R1+0xc8] ;  /* 0x0000c80001ca7983 */ /* 0x000ee80000300a00 */
[----:B------:R-:W3:Y:S04]  /*1c5d0*/  LDL.LU.64 R204, [R1+0xd0] ;  /* 0x0000d00001cc7983 */ /* 0x000ee80000300a00 */
[----:B------:R-:W3:Y:S04]  /*1c5e0*/  LDL.LU.64 R206, [R1+0xd8] ;  /* 0x0000d80001ce7983 */ /* 0x000ee80000300a00 */
[----:B------:R-:W3:Y:S04]  /*1c5f0*/  LDL.LU.64 R208, [R1+0xe0] ;  /* 0x0000e00001d07983 */ /* 0x000ee80000300a00 */
[----:B--2---:R-:W3:Y:S04]  /*1c600*/  LDL.LU.64 R210, [R1+0xe8] ;  /* 0x0000e80001d27983 */ /* 0x004ee80000300a00 */
[----:B------:R-:W3:Y:S04]  /*1c610*/  LDL.LU.64 R212, [R1+0xf0] ;  /* 0x0000f00001d47983 */ /* 0x000ee80000300a00 */
[----:B------:R-:W3:Y:S01]  /*1c620*/  LDL.LU.64 R214, [R1+0xf8] ;  /* 0x0000f80001d67983 */ /* 0x000ee20000300a00 */
[----:B------:R-:W-:-:S05]  /*1c630*/  IADD3 R244, P4, R244, UR6, RZ ;  /* 0x00000006f4f47c10 */ /* 0x000fca000ff9e0ff */
[----:B------:R0:W-:Y:S04]  /*1c640*/  STL [R1+0x117c], R244 ;  /* 0x00117cf401007387 */ /* 0x0001e80000100800 */
[----:B0-----:R-:W2:Y:S02]  /*1c650*/  LDL.LU R244, [R1+0x11a0] ;  /* 0x0011a00001f47983 */ /* 0x001ea40000300800 */
[----:B--2---:R-:W-:-:S05]  /*1c660*/  IADD3.X R244, R244, UR5, RZ, P5, !PT ;  /* 0x00000005f4f47c10 */ /* 0x004fca000affe4ff */
[----:B------:R0:W-:Y:S04]  /*1c670*/  STL [R1+0x11a0], R244 ;  /* 0x0011a0f401007387 */ /* 0x0001e80000100800 */
[----:B0-----:R-:W2:Y:S02]  /*1c680*/  LDL.LU R244, [R1+0x1174] ;  /* 0x0011740001f47983 */ /* 0x001ea40000300800 */
[----:B--2---:R-:W-:-:S05]  /*1c690*/  IADD3 R244, P5, R244, UR6, RZ ;  /* 0x00000006f4f47c10 */ /* 0x004fca000ffbe0ff */
        /* <DEDUP_REMOVED lines=352> */
[----:B0-----:R-:W2:Y:S01]  /*1dca0*/  LDL.LU R244, [R1+0xf9c] ;  /* 0x000f9c0001f47983 */ /* 0x001ea20000300800 */
[----:B---3--:R-:W-:Y:S01]  /*1dcb0*/  WARPGROUP.ARRIVE ;  /* 0x00000000000079c5 */ /* 0x008fe20000000000 */
[----:B------:R-:W-:Y:S01]  /*1dcc0*/  UMOV UR26, UR14 ;  /* 0x0000000e001a7c82 */ /* 0x000fe20008000000 */
[----:B------:R-:W-:-:S04]  /*1dcd0*/  UMOV UR27, UR15 ;  /* 0x0000000f001b7c82 */ /* 0x000fc80008000000 */
[----:B------:R-:W-:Y:S01]  /*1dce0*/  QGMMA.64x128x32.F32.E5M2.E5M2 R152, gdesc[UR24], R152, gsb0 ;  /* 0x01e00000189879f3 */ /* 0x000fe20008003898 */
[----:B------:R-:W-:Y:S01]  /*1dcf0*/  UMOV UR30, UR10 ;  /* 0x0000000a001e7c82 */ /* 0x000fe20008000000 */
[----:B------:R-:W-:Y:S01]  /*1dd00*/  UMOV UR31, UR11 ;  /* 0x0000000b001f7c82 */ /* 0x000fe20008000000 */
[----:B--2---:R-:W-:-:S05]  /*1dd10*/  IADD3 R244, P4, R244, UR6, RZ ;  /* 0x00000006f4f47c10 */ /* 0x004fca000ff9e0ff */
[----:B------:R0:W-:Y:S04]  /*1dd20*/  STL [R1+0xf9c], R244 ;  /* 0x000f9cf401007387 */ /* 0x0001e80000100800 */
[----:B0-----:R-:W2:Y:S01]  /*1dd30*/  LDL.LU R244, [R1+0xfc0] ;  /* 0x000fc00001f47983 */ /* 0x001ea20000300800 */
[----:B------:R-:W-:Y:S02]  /*1dd40*/  WARPGROUP.DEPBAR.LE gsb0, 0x0 ;  /* 0x00008000000079c5 */ /* 0x000fe40000010000 */
[----:B------:R-:W-:-:S06]  /*1dd50*/  WARPGROUP.ARRIVE ;  /* 0x00000000000079c5 */ /* 0x000fcc0000000000 */
[----:B------:R-:W-:Y:S03]  /*1dd60*/  QGMMA.64x128x32.F32.E5M2.E5M2 R152, gdesc[UR28], R152, gsb0 ;  /* 0x01e000001c9879f3 */ /* 0x000fe60008003898 */
[----:B------:R-:W-:Y:S02]  /*1dd70*/  WARPGROUP.DEPBAR.LE gsb0, 0x0 ;  /* 0x00008000000079c5 */ /* 0x000fe40000010000 */
[----:B--2---:R-:W-:-:S05]  /*1dd80*/  IADD3.X R244, R244, UR5, RZ, P5, !PT ;  /* 0x00000005f4f47c10 */ /* 0x004fca000affe4ff */
[----:B------:R-:W-:Y:S04]  /*1dd90*/  STL [R1+0xfc0], R244 ;  /* 0x000fc0f401007387 */ /* 0x000fe80000100800 */
[----:B------:R-:W-:Y:S04]  /*1dda0*/  STL.64 [R1], R152 ;  /* 0x0000009801007387 */ /* 0x000fe80000100a00 */
        /* <DEDUP_REMOVED lines=32> */
[----:B------:R-:W3:Y:S04]  /*1dfb0*/  LDL.LU.64 R212, [R1+0x1680] ;  /* 0x0016800001d47983 */ /* 0x000ee80000300a00 */
[----:B------:R-:W4:Y:S04]  /*1dfc0*/  LDL.LU.64 R210, [R1+0x1678] ;  /* 0x0016780001d27983 */ /* 0x000f280000300a00 */
[----:B------:R-:W2:Y:S04]  /*1dfd0*/  LDL.LU.64 R208, [R1+0x1670] ;  /* 0x0016700001d07983 */ /* 0x000ea80000300a00 */
[----:B------:R-:W3:Y:S04]  /*1dfe0*/  LDL.LU.64 R206, [R1+0x1668] ;  /* 0x0016680001ce7983 */ /* 0x000ee80000300a00 */
[----:B------:R-:W4:Y:S04]  /*1dff0*/  LDL.LU.64 R204, [R1+0x1660] ;  /* 0x0016600001cc7983 */ /* 0x000f280000300a00 */
        /* <DEDUP_REMOVED lines=26> */
[----:B----4-:R-:W-:-:S02]  /*1e1a0*/  IADD3 R205, P5, R205, UR6, RZ ;  /* 0x00000006cdcd7c10 */ /* 0x010fc4000ffbe0ff */
[----:B---3--:R-:W-:Y:S02]  /*1e1b0*/  IADD3.X R206, R206, UR5, RZ, P6, !PT ;  /* 0x00000005cece7c10 */ /* 0x008fe4000b7fe4ff */
[----:B------:R-:W-:Y:S02]  /*1e1c0*/  IADD3 R207, P6, R207, UR6, RZ ;  /* 0x00000006cfcf7c10 */ /* 0x000fe4000ffde0ff */
[----:B--2---:R-:W-:Y:S01]  /*1e1d0*/  IADD3.X R208, R208, UR5, RZ, P1, !PT ;  /* 0x00000005d0d07c10 */ /* 0x004fe20008ffe4ff */
[----:B------:R0:W-:Y:S01]  /*1e1e0*/  STL [R1+0xf94], R205 ;  /* 0x000f94cd01007387 */ /* 0x0001e20000100800 */
[----:B------:R-:W-:Y:S02]  /*1e1f0*/  IADD3 R209, P1, R209, UR6, RZ ;  /* 0x00000006d1d17c10 */ /* 0x000fe4000ff3e0ff */
[----:B------:R-:W-:Y:S02]  /*1e200*/  IADD3.X R210, R210, UR5, RZ, P2, !PT ;  /* 0x00000005d2d27c10 */ /* 0x000fe400097fe4ff */
[----:B------:R-:W-:Y:S01]  /*1e210*/  IADD3 R211, P2, R211, UR6, RZ ;  /* 0x00000006d3d37c10 */ /* 0x000fe2000ff5e0ff */
[----:B0-----:R-:W2:Y:S04]  /*1e220*/  LDL.LU R205, [R1+0x158c] ;  /* 0x00158c0001cd7983 */ /* 0x001ea80000300800 */
[----:B------:R0:W-:Y:S01]  /*1e230*/  STL [R1+0xfb8], R206 ;  /* 0x000fb8ce01007387 */ /* 0x0001e20000100800 */
[----:B------:R-:W-:-:S02]  /*1e240*/  IADD3.X R212, R212, UR5, RZ, P3, !PT ;  /* 0x00000005d4d47c10 */ /* 0x000fc40009ffe4ff */
[----:B------:R-:W-:Y:S01]  /*1e250*/  IADD3 R213, P3, R213, UR6, RZ ;  /* 0x00000006d5d57c10 */ /* 0x000fe2000ff7e0ff */
[----:B0-----:R-:W2:Y:S04]  /*1e260*/  LDL.LU R206, [R1+0x1588] ;  /* 0x0015880001ce7983 */ /* 0x001ea80000300800 */
[----:B------:R0:W-:Y:S01]  /*1e270*/  STL [R1+0xf8c], R207 ;  /* 0x000f8ccf01007387 */ /* 0x0001e20000100800 */
[----:B------:R-:W-:-:S03]  /*1e280*/  IADD3.X R214, R214, UR5, RZ, P4, !PT ;  /* 0x00000005d6d67c10 */ /* 0x000fc6000a7fe4ff */
[----:B0-----:R-:W2:Y:S04]  /*1e290*/  LDL.LU R207, [R1+0x1584] ;  /* 0x0015840001cf7983 */ /* 0x001ea80000300800 */
[----:B------:R0:W-:Y:S01]  /*1e2a0*/  STL [R1+0xfb0], R208 ;  /* 0x000fb0d001007387 */ /* 0x0001e20000100800 */
[----:B------:R-:W-:-:S03]  /*1e2b0*/  IADD3 R215, P4, R215, UR6, RZ ;  /* 0x00000006d7d77c10 */ /* 0x000fc6000ff9e0ff */
[----:B0-----:R-:W2:Y:S04]  /*1e2c0*/  LDL.LU R208, [R1+0x1580] ;  /* 0x0015800001d07983 */ /* 0x001ea80000300800 */
[----:B------:R0:W-:Y:S04]  /*1e2d0*/  STL [R1+0xf84], R209 ;  /* 0x000f84d101007387 */ /* 0x0001e80000100800 */
        /* <DEDUP_REMOVED lines=13> */
[----:B------:R-:W3:Y:S02]  /*1e3b0*/  LDL.LU R244, [R1+0xf90] ;  /* 0x000f900001f47983 */ /* 0x000ee40000300800 */
[----:B---3--:R-:W-:-:S05]  /*1e3c0*/  IADD3.X R244, R244, UR5, RZ, P5, !PT ;  /* 0x00000005f4f47c10 */ /* 0x008fca000affe4ff */
[----:B------:R0:W-:Y:S04]  /*1e3d0*/  STL [R1+0xf90], R244 ;  /* 0x000f90f401007387 */ /* 0x0001e80000100800 */
[----:B0-----:R-:W3:Y:S02]  /*1e3e0*/  LDL.LU R244, [R1+0xf64] ;  /* 0x000f640001f47983 */ /* 0x001ee40000300800 */
[----:B---3--:R-:W-:-:S05]  /*1e3f0*/  IADD3 R244, P5, R244, UR6, RZ ;  /* 0x00000006f4f47c10 */ /* 0x008fca000ffbe0ff */
[----:B------:R0:W-:Y:S04]  /*1e400*/  STL [R1+0xf64], R244 ;  /* 0x000f64f401007387 */ /* 0x0001e80000100800 */
[----:B0-----:R-:W3:Y:S02]  /*1e410*/  LDL.LU R244, [R1+0xf88] ;  /* 0x000f880001f47983 */ /* 0x001ee40000300800 */
        /* <DEDUP_REMOVED lines=138> */
[----:B---3--:R-:W-:Y:S02]  /*1ecc0*/  IADD3.X R244, R244, UR5, RZ, P5, !PT ;  /* 0x00000005f4f47c10 */ /* 0x008fe4000affe4ff */
[----:B------:R-:W-:-:S03]  /*1ecd0*/  IADD3 R92, P5, R92, UR6, RZ ;  /* 0x000000065c5c7c10 */ /* 0x000fc6000ffbe0ff */
[----:B------:R-:W-:Y:S04]  /*1ece0*/  STL [R1+0xed0], R244 ;  /* 0x000ed0f401007387 */ /* 0x000fe80000100800 */
[----:B------:R0:W-:Y:S04]  /*1ecf0*/  STL [R1+0xea4], R92 ;  /* 0x000ea45c01007387 */ /* 0x0001e80000100800 */
[----:B0-----:R-:W3:Y:S04]  /*1ed00*/  LDL.LU R92, [R1+0x1560] ;  /* 0x00156000015c7983 */ /* 0x001ee80000300800 */
[----:B------:R-:W4:Y:S02]  /*1ed10*/  LDL.LU R244, [R1+0xec8] ;  /* 0x000ec80001f47983 */ /* 0x000f240000300800 */
[----:B----4-:R-:W-:-:S02]  /*1ed20*/  IADD3.X R244, R244, UR5, RZ, P6, !PT ;  /* 0x00000005f4f47c10 */ /* 0x010fc4000b7fe4ff */
[----:B------:R-:W-:-:S03]  /*1ed30*/  IADD3 R90, P6, R90, UR6, RZ ;  /* 0x000000065a5a7c10 */ /* 0x000fc6000ffde0ff */
[----:B------:R-:W-:Y:S04]  /*1ed40*/  STL [R1+0xec8], R244 ;  /* 0x000ec8f401007387 */ /* 0x000fe80000100800 */
[----:B------:R0:W-:Y:S04]  /*1ed50*/  STL [R1+0xe9c], R90 ;  /* 0x000e9c5a01007387 */ /* 0x0001e80000100800 */
[----:B0-----:R-:W4:Y:S04]  /*1ed60*/  LDL.LU R90, [R1+0x155c] ;  /* 0x00155c00015a7983 */ /* 0x001f280000300800 */
[----:B------:R-:W2:Y:S02]  /*1ed70*/  LDL.LU R244, [R1+0xec0] ;  /* 0x000ec00001f47983 */ /* 0x000ea40000300800 */
[----:B--2---:R-:W-:-:S02]  /*1ed80*/  IADD3.X R244, R244, UR5, RZ, P1, !PT ;  /* 0x00000005f4f47c10 */ /* 0x004fc40008ffe4ff */
[----:B------:R-:W-:-:S03]  /*1ed90*/  IADD3 R88, P1, R88, UR6, RZ ;  /* 0x0000000658587c10 */ /* 0x000fc6000ff3e0ff */
[----:B------:R-:W-:Y:S04]  /*1eda0*/  STL [R1+0xec0], R244 ;  /* 0x000ec0f401007387 */ /* 0x000fe80000100800 */
[----:B------:R0:W-:Y:S04]  /*1edb0*/  STL [R1+0xe94], R88 ;  /* 0x000e945801007387 */ /* 0x0001e80000100800 */
[----:B0-----:R-:W2:Y:S01]  /*1edc0*/  LDL.LU R88, [R1+0x1558] ;  /* 0x0015580001587983 */ /* 0x001ea20000300800 */
[----:B----4-:R-:W-:Y:S02]  /*1edd0*/  IADD3.X R90, R90, UR5, RZ, P3, !PT ;  /* 0x000000055a5a7c10 */ /* 0x010fe40009ffe4ff */
[----:B------:R-:W-:-:S02]  /*1ede0*/  IADD3 R91, P3, R91, UR6, RZ ;  /* 0x000000065b5b7c10 */ /* 0x000fc4000ff7e0ff */
[----:B---3--:R-:W-:Y:S02]  /*1edf0*/  IADD3.X R92, R92, UR5, RZ, P4, !PT ;  /* 0x000000055c5c7c10 */ /* 0x008fe4000a7fe4ff */
[----:B------:R-:W-:Y:S02]  /*1ee00*/  IADD3 R93, P4, R93, UR6, RZ ;  /* 0x000000065d5d7c10 */ /* 0x000fe4000ff9e0ff */
[----:B------:R-:W-:Y:S02]  /*1ee10*/  IADD3.X R94, R94, UR5, RZ, P5, !PT ;  /* 0x000000055e5e7c10 */ /* 0x000fe4000affe4ff */
[----:B------:R-:W-:Y:S02]  /*1ee20*/  IADD3 R95, P5, R95, UR6, RZ ;  /* 0x000000065f5f7c10 */ /* 0x000fe4000ffbe0ff */
[----:B------:R-:W-:Y:S02]  /*1ee30*/  IADD3.X R96, R96, UR5, RZ, P6, !PT ;  /* 0x0000000560607c10 */ /* 0x000fe4000b7fe4ff */
[----:B------:R-:W-:-:S02]  /*1ee40*/  IADD3 R97, P6, R97, UR6, RZ ;  /* 0x0000000661617c10 */ /* 0x000fc4000ffde0ff */
[----:B------:R-:W-:Y:S02]  /*1ee50*/  IADD3.X R98, R98, UR5, RZ, P1, !PT ;  /* 0x0000000562627c10 */ /* 0x000fe40008ffe4ff */
        /* <DEDUP_REMOVED lines=43> */
[----:B--2---:R-:W-:Y:S02]  /*1f110*/  IADD3.X R88, R88, UR5, RZ, P2, !PT ;  /* 0x0000000558587c10 */ /* 0x004fe400097fe4ff */
[----:B------:R-:W-:-:S03]  /*1f120*/  IADD3 R89, P2, R89, UR6, RZ ;  /* 0x0000000659597c10 */ /* 0x000fc6000ff5e0ff */
        /* <DEDUP_REMOVED lines=812> */
[----:B------:R0:W-:Y:S02]  /*223f0*/  STL [R1+0xa38], R244 ;  /* 0x000a38f401007387 */ /* 0x0001e40000100800 */
[----:B0-----:R-:W-:Y:S02]  /*22400*/  IMAD.MOV.U32 R244, RZ, RZ, R245 ;  /* 0x000000fffff47224 */ /* 0x001fe400078e00f5 */
[----:B------:R-:W-:Y:S02]  /*22410*/  IMAD.MOV.U32 R245, RZ, RZ, R246 ;  /* 0x000000fffff57224 */ /* 0x000fe400078e00f6 */
[----:B------:R-:W-:Y:S02]  /*22420*/  IMAD.MOV.U32 R246, RZ, RZ, R247 ;  /* 0x000000fffff67224 */ /* 0x000fe400078e00f7 */
[----:B------:R-:W-:Y:S02]  /*22430*/  IMAD.MOV.U32 R247, RZ, RZ, R248 ;  /* 0x000000fffff77224 */ /* 0x000fe400078e00f8 */
[----:B------:R-:W-:-:S02]  /*22440*/  IMAD.MOV.U32 R248, RZ, RZ, R249 ;  /* 0x000000fffff87224 */ /* 0x000fc400078e00f9 */
[----:B------:R-:W-:Y:S02]  /*22450*/  IMAD.MOV.U32 R249, RZ, RZ, R250 ;  /* 0x000000fffff97224 */ /* 0x000fe400078e00fa */
[----:B------:R-:W-:Y:S02]  /*22460*/  IMAD.MOV.U32 R250, RZ, RZ, R251 ;  /* 0x000000fffffa7224 */ /* 0x000fe400078e00fb */
        /* <DEDUP_REMOVED lines=18> */
[----:B------:R-:W-:Y:S01]  /*22590*/  IMAD.MOV.U32 R20, RZ, RZ, R21 ;  /* 0x000000ffff147224 */ /* 0x000fe200078e0015 */
[----:B------:R-:W-:Y:S01]  /*225a0*/  IADD3 R244, P2, R244, UR7, RZ ;  /* 0x00000007f4f47c10 */ /* 0x000fe2000ff5e0ff */
[----:B------:R-:W-:Y:S02]  /*225b0*/  IMAD.MOV.U32 R21, RZ, RZ, R22 ;  /* 0x000000ffff157224 */ /* 0x000fe400078e0016 */
[----:B------:R-:W-:Y:S02]  /*225c0*/  IMAD.MOV.U32 R22, RZ, RZ, R23 ;  /* 0x000000ffff167224 */ /* 0x000fe400078e0017 */
[----:B------:R-:W-:-:S02]  /*225d0*/  IMAD.MOV.U32 R23, RZ, RZ, R2 ;  /* 0x000000ffff177224 */ /* 0x000fc400078e0002 */
[----:B------:R-:W3:Y:S04]  /*225e0*/  LDL.LU R2, [R1+0x898] ;  /* 0x0008980001027983 */ /* 0x000ee80000300800 */
[----:B------:R0:W-:Y:S04]  /*225f0*/  STL [R1+0xa0c], R244 ;  /* 0x000a0cf401007387 */ /* 0x0001e80000100800 */
[----:B0-----:R-:W4:Y:S02]  /*22600*/  LDL.LU R244, [R1+0xa30] ;  /* 0x000a300001f47983 */ /* 0x001f240000300800 */
[----:B----4-:R-:W-:-:S05]  /*22610*/  IADD3.X R244, R244, UR4, RZ, P3, !PT ;  /* 0x00000004f4f47c10 */ /* 0x010fca0009ffe4ff */
[----:B------:R0:W-:Y:S04]  /*22620*/  STL [R1+0xa30], R244 ;  /* 0x000a30f401007387 */ /* 0x0001e80000100800 */
[----:B0-----:R-:W4:Y:S02]  /*22630*/  LDL.LU R244, [R1+0xa04] ;  /* 0x000a040001f47983 */ /* 0x001f240000300800 */
[----:B----4-:R-:W-:-:S05]  /*22640*/  IADD3 R244, P3, R244, UR7, RZ ;  /* 0x00000007f4f47c10 */ /* 0x010fca000ff7e0ff */
        /* <DEDUP_REMOVED lines=152> */
[----:B----4-:R-:W-:Y:S02]  /*22fd0*/  IADD3.X R244, R244, UR4, RZ, P5, !PT ;  /* 0x00000004f4f47c10 */ /* 0x010fe4000affe4ff */
[----:B------:R-:W-:-:S03]  /*22fe0*/  IADD3 R218, P5, R218, UR7, RZ ;  /* 0x00000007dada7c10 */ /* 0x000fc6000ffbe0ff */
[----:B------:R-:W-:Y:S04]  /*22ff0*/  STL [R1+0x960], R244 ;  /* 0x000960f401007387 */ /* 0x000fe80000100800 */
[----:B------:R0:W-:Y:S04]  /*23000*/  STL [R1+0x934], R218 ;  /* 0x000934da01007387 */ /* 0x0001e80000100800 */
[----:B0-----:R-:W4:Y:S04]  /*23010*/  LDL.LU R218, [R1+0x1348] ;  /* 0x0013480001da7983 */ /* 0x001f280000300800 */
[----:B------:R-:W2:Y:S02]  /*23020*/  LDL.LU R244, [R1+0x958] ;  /* 0x0009580001f47983 */ /* 0x000ea40000300800 */
[----:B--2---:R-:W-:-:S05]  /*23030*/  IADD3.X R244, R244, UR4, RZ, P6, !PT ;  /* 0x00000004f4f47c10 */ /* 0x004fca000b7fe4ff */
[----:B------:R0:W-:Y:S04]  /*23040*/  STL [R1+0x958], R244 ;  /* 0x000958f401007387 */ /* 0x0001e80000100800 */
[----:B0-----:R-:W2:Y:S01]  /*23050*/  LDL.LU R244, [R1+0x92c] ;  /* 0x00092c0001f47983 */ /* 0x001ea20000300800 */
[----:B------:R-:W-:Y:S02]  /*23060*/  IADD3.X R217, R217, UR4, RZ, P1, !PT ;  /* 0x00000004d9d97c10 */ /* 0x000fe40008ffe4ff */
[----:B--2---:R-:W-:-:S05]  /*23070*/  IADD3 R244, P6, R244, UR7, RZ ;  /* 0x00000007f4f47c10 */ /* 0x004fca000ffde0ff */
[----:B------:R-:W-:Y:S04]  /*23080*/  STL [R1+0x92c], R244 ;  /* 0x00092cf401007387 */ /* 0x000fe80000100800 */
[----:B------:R0:W-:Y:S04]  /*23090*/  STL [R1+0x950], R217 ;  /* 0x000950d901007387 */ /* 0x0001e80000100800 */
[----:B0-----:R-:W2:Y:S04]  /*230a0*/  LDL.LU R217, [R1+0x1344] ;  /* 0x0013440001d97983 */ /* 0x001ea80000300800 */
[----:B------:R-:W3:Y:S02]  /*230b0*/  LDL.LU R244, [R1+0x924] ;  /* 0x0009240001f47983 */ /* 0x000ee40000300800 */
[----:B---3--:R-:W-:-:S05]  /*230c0*/  IADD3 R244, P1, R244, UR7, RZ ;  /* 0x00000007f4f47c10 */ /* 0x008fca000ff3e0ff */
[----:B------:R0:W-:Y:S04]  /*230d0*/  STL [R1+0x924], R244 ;  /* 0x000924f401007387 */ /* 0x0001e80000100800 */
[----:B0-----:R-:W3:Y:S01]  /*230e0*/  LDL.LU R244, [R1+0x948] ;  /* 0x0009480001f47983 */ /* 0x001ee20000300800 */
[----:B------:R-:W-:Y:S01]  /*230f0*/  WARPGROUP.ARRIVE ;  /* 0x00000000000079c5 */ /* 0x000fe20000000000 */
[----:B---3--:R-:W-:Y:S02]  /*23100*/  IADD3.X R244, R244, UR4, RZ, P2, !PT ;  /* 0x00000004f4f47c10 */ /* 0x008fe400097fe4ff */
[----:B--2---:R-:W-:-:S03]  /*23110*/  IADD3 R217, P2, R217, UR7, RZ ;  /* 0x00000007d9d97c10 */ /* 0x004fc6000ff5e0ff */
[----:B------:R-:W-:Y:S04]  /*23120*/  STL [R1+0x948], R244 ;  /* 0x000948f401007387 */ /* 0x000fe80000100800 */
[----:B------:R0:W-:Y:S04]  /*23130*/  STL [R1+0x91c], R217 ;  /* 0x00091cd901007387 */ /* 0x0001e80000100800 */
[----:B0-----:R-:W2:Y:S04]  /*23140*/  LDL.LU R217, [R1+0x1340] ;  /* 0x0013400001d97983 */ /* 0x001ea80000300800 */
[----:B------:R-:W3:Y:S01]  /*23150*/  LDL.LU R244, [R1+0x940] ;  /* 0x0009400001f47983 */ /* 0x000ee20000300800 */
[----:B------:R-:W-:Y:S01]  /*23160*/  UMOV UR34, UR14 ;  /* 0x0000000e00227c82 */ /* 0x000fe20008000000 */
[----:B------:R-:W-:-:S02]  /*23170*/  UMOV UR35, UR15 ;  /* 0x0000000f00237c82 */ /* 0x000fc40008000000 */
[----:B------:R-:W-:Y:S01]  /*23180*/  QGMMA.64x128x32.F32.E5M2.E5M2 R152, gdesc[UR32], R152, gsb0 ;  /* 0x01e00000209879f3 */ /* 0x000fe20008003898 */
[----:B------:R-:W-:Y:S01]  /*23190*/  UMOV UR38, UR10 ;  /* 0x0000000a00267c82 */ /* 0x000fe20008000000 */
[----:B------:R-:W-:Y:S01]  /*231a0*/  UMOV UR39, UR11 ;  /* 0x0000000b00277c82 */ /* 0x000fe20008000000 */
[----:B------:R-:W-:Y:S01]  /*231b0*/  UMOV UR42, UR14 ;  /* 0x0000000e002a7c82 */ /* 0x000fe20008000000 */
[----:B------:R-:W-:Y:S01]  /*231c0*/  UMOV UR43, UR15 ;  /* 0x0000000f002b7c82 */ /* 0x000fe20008000000 */
[----:B------:R-:W-:Y:S02]  /*231d0*/  WARPGROUP.DEPBAR.LE gsb0, 0x0 ;  /* 0x00008000000079c5 */ /* 0x000fe40000010000 */
[----:B------:R-:W-:-:S06]  /*231e0*/  WARPGROUP.ARRIVE ;  /* 0x00000000000079c5 */ /* 0x000fcc0000000000 */
[----:B------:R-:W-:Y:S01]  /*231f0*/  QGMMA.64x128x32.F32.E5M2.E5M2 R152, gdesc[UR36], R152, gsb0 ;  /* 0x01e00000249879f3 */ /* 0x000fe20008003898 */
[----:B---3--:R-:W-:Y:S02]  /*23200*/  IADD3.X R244, R244, UR4, RZ, P3, !PT ;  /* 0x00000004f4f47c10 */ /* 0x008fe40009ffe4ff */
[----:B------:R-:W-:Y:S02]  /*23210*/  IADD3 R220, P3, R220, UR7, RZ ;  /* 0x00000007dcdc7c10 */ /* 0x000fe4000ff7e0ff */
[----:B--2---:R-:W-:Y:S01]  /*23220*/  IADD3.X R217, R217, UR4, RZ, P4, !PT ;  /* 0x00000004d9d97c10 */ /* 0x004fe2000a7fe4ff */
[----:B------:R-:W-:Y:S04]  /*23230*/  STL [R1+0x940], R244 ;  /* 0x000940f401007387 */ /* 0x000fe80000100800 */
[----:B------:R0:W-:Y:S04]  /*23240*/  STL [R1+0x914], R220 ;  /* 0x000914dc01007387 */ /* 0x0001e80000100800 */
[----:B0-----:R-:W2:Y:S04]  /*23250*/  LDL.LU R220, [R1+0x133c] ;  /* 0x00133c0001dc7983 */ /* 0x001ea80000300800 */
[----:B------:R0:W-:Y:S04]  /*23260*/  STL [R1+0x938], R217 ;  /* 0x000938d901007387 */ /* 0x0001e80000100800 */
[----:B0-----:R-:W3:Y:S04]  /*23270*/  LDL.LU R217, [R1+0x1338] ;  /* 0x0013380001d97983 */ /* 0x001ee80000300800 */
[----:B------:R-:W4:Y:S01]  /*23280*/  LDL.LU R244, [R1+0x90c] ;  /* 0x00090c0001f47983 */ /* 0x000f220000300800 */
[----:B------:R-:W-:-:S02]  /*23290*/  WARPGROUP.DEPBAR.LE gsb0, 0x0 ;  /* 0x00008000000079c5 */ /* 0x000fc40000010000 */
[----:B------:R-:W-:-:S06]  /*232a0*/  WARPGROUP.ARRIVE ;  /* 0x00000000000079c5 */ /* 0x000fcc0000000000 */
[----:B------:R-:W-:Y:S01]  /*232b0*/  QGMMA.64x128x32.F32.E5M2.E5M2 R88, gdesc[UR40], R88, gsb0 ;  /* 0x01e00000285879f3 */ /* 0x000fe20008003858 */
[----:B------:R-:W-:Y:S01]  /*232c0*/  IADD3.X R219, R219, UR4, RZ, P5, !PT ;  /* 0x00000004dbdb7c10 */ /* 0x000fe2000affe4ff */
[----:B------:R-:W-:Y:S01]  /*232d0*/  UMOV UR46, UR10 ;  /* 0x0000000a002e7c82 */ /* 0x000fe20008000000 */
[----:B------:R-:W-:Y:S01]  /*232e0*/  UMOV UR47, UR11 ;  /* 0x0000000b002f7c82 */ /* 0x000fe20008000000 */
[----:B------:R-:W-:Y:S01]  /*232f0*/  UMOV UR50, UR14 ;  /* 0x0000000e00327c82 */ /* 0x000fe20008000000 */
[----:B------:R-:W-:Y:S01]  /*23300*/  UMOV UR51, UR15 ;  /* 0x0000000f00337c82 */ /* 0x000fe20008000000 */
[----:B------:R-:W-:Y:S02]  /*23310*/  WARPGROUP.DEPBAR.LE gsb0, 0x0 ;  /* 0x00008000000079c5 */ /* 0x000fe40000010000 */
[----:B------:R-:W-:-:S06]  /*23320*/  WARPGROUP.ARRIVE ;  /* 0x00000000000079c5 */ /* 0x000fcc0000000000 */
[----:B------:R-:W-:Y:S01]  /*23330*/  QGMMA.64x128x32.F32.E5M2.E5M2 R88, gdesc[UR44], R88, gsb0 ;  /* 0x01e000002c5879f3 */ /* 0x000fe20008003858 */
[----:B----4-:R-:W-:-:S05]  /*23340*/  IADD3 R244, P4, R244, UR7, RZ ;  /* 0x00000007f4f47c10 */ /* 0x010fca000ff9e0ff */
[----:B------:R-:W-:Y:S04]  /*23350*/  STL [R1+0x90c], R244 ;  /* 0x00090cf401007387 */ /* 0x000fe80000100800 */
[----:B------:R0:W-:Y:S04]  /*23360*/  STL [R1+0x930], R219 ;  /* 0x000930db01007387 */ /* 0x0001e80000100800 */
[----:B0-----:R-:W4:Y:S01]  /*23370*/  LDL.LU R219, [R1+0x1334] ;  /* 0x0013340001db7983 */ /* 0x001f220000300800 */
[----:B------:R-:W-:Y:S02]  /*23380*/  WARPGROUP.DEPBAR.LE gsb0, 0x0 ;  /* 0x00008000000079c5 */ /* 0x000fe40000010000 */
[----:B------:R-:W-:-:S06]  /*23390*/  WARPGROUP.ARRIVE ;  /* 0x00000000000079c5 */ /* 0x000fcc0000000000 */
[----:B------:R-:W-:Y:S01]  /*233a0*/  QGMMA.64x128x32.F32.E5M2.E5M2 R24, gdesc[UR48], R24, gsb0 ;  /* 0x01e00000301879f3 */ /* 0x000fe20008003818 */
[----:B------:R-:W-:Y:S01]  /*233b0*/  UMOV UR54, UR10 ;  /* 0x0000000a00367c82 */ /* 0x000fe20008000000 */
[----:B------:R-:W-:Y:S01]  /*233c0*/  UMOV UR55, UR11 ;  /* 0x0000000b00377c82 */ /* 0x000fe20008000000 */
[----:B--2---:R-:W-:Y:S02]  /*233d0*/  IADD3 R220, P5, R220, UR7, RZ ;  /* 0x00000007dcdc7c10 */ /* 0x004fe4000ffbe0ff */
[----:B---3--:R-:W-:Y:S02]  /*233e0*/  IADD3.X R217, R217, UR4, RZ, P1, !PT ;  /* 0x00000004d9d97c10 */ /* 0x008fe40008ffe4ff */
[----:B------:R-:W-:Y:S01]  /*233f0*/  IADD3 R216, P1, R216, UR7, RZ ;  /* 0x00000007d8d87c10 */ /* 0x000fe2000ff3e0ff */
[----:B------:R0:W-:Y:S01]  /*23400*/  STL [R1+0x904], R220 ;  /* 0x000904dc01007387 */ /* 0x0001e20000100800 */
[----:B------:R-:W-:Y:S02]  /*23410*/  IADD3.X R245, R245, UR4, RZ, P2, !PT ;  /* 0x00000004f5f57c10 */ /* 0x000fe400097fe4ff */
[----:B------:R-:W-:-:S02]  /*23420*/  IADD3 R246, P2, R246, UR7, RZ ;  /* 0x00000007f6f67c10 */ /* 0x000fc4000ff5e0ff */
[----:B------:R-:W-:Y:S01]  /*23430*/  IADD3.X R247, R247, UR4, RZ, P3, !PT ;  /* 0x00000004f7f77c10 */ /* 0x000fe20009ffe4ff */
[----:B0-----:R0:W5:Y:S01]  /*23440*/  LDL.LU R220, [R1+0x1330] ;  /* 0x0013300001dc7983 */ /* 0x0011620000300800 */
        /* <DEDUP_REMOVED lines=18> */
[----:B------:R-:W-:Y:S02]  /*23570*/  IADD3.X R21, R21, UR4, RZ, P3, !PT ;  /* 0x0000000415157c10 */ /* 0x000fe40009ffe4ff */
[----:B------:R-:W-:Y:S02]  /*23580*/  IADD3.X R22, R22, UR4, RZ, P4, !PT ;  /* 0x0000000416167c10 */ /* 0x000fe4000a7fe4ff */
[----:B------:R-:W-:Y:S02]  /*23590*/  IADD3.X R3, R3, UR4, RZ, P1, !PT ;  /* 0x0000000403037c10 */ /* 0x000fe40008ffe4ff */
[----:B------:R-:W-:Y:S01]  /*235a0*/  IADD3.X R23, R23, UR4, RZ, P5, !PT ;  /* 0x0000000417177c10 */ /* 0x000fe2000affe4ff */
[----:B------:R-:W-:Y:S02]  /*235b0*/  WARPGROUP.DEPBAR.LE gsb0, 0x0 ;  /* 0x00008000000079c5 */ /* 0x000fe40000010000 */
[----:B------:R-:W-:-:S06]  /*235c0*/  WARPGROUP.ARRIVE ;  /* 0x00000000000079c5 */ /* 0x000fcc0000000000 */
[----:B------:R-:W-:Y:S01]  /*235d0*/  QGMMA.64x128x32.F32.E5M2.E5M2 R24, gdesc[UR52], R24, gsb0 ;  /* 0x01e00000341879f3 */ /* 0x000fe20008003818 */
[----:B----4-:R-:W-:Y:S02]  /*235e0*/  IADD3.X R219, R219, UR4, RZ, P6, !PT ;  /* 0x00000004dbdb7c10 */ /* 0x010fe4000b7fe4ff */
[----:B------:R-:W-:-:S03]  /*235f0*/  IADD3 R218, P6, R218, UR7, RZ ;  /* 0x00000007dada7c10 */ /* 0x000fc6000ffde0ff */
[----:B------:R1:W-:Y:S04]  /*23600*/  STL [R1+0x928], R219 ;  /* 0x000928db01007387 */ /* 0x0003e80000100800 */
[----:B-1----:R0:W5:Y:S04]  /*23610*/  LDL.LU R219, [R1+0x132c] ;  /* 0x00132c0001db7983 */ /* 0x0021680000300800 */
[----:B------:R1:W-:Y:S01]  /*23620*/  STL [R1+0x8fc], R218 ;  /* 0x0008fcda01007387 */ /* 0x0003e20000100800 */
[----:B------:R-:W-:-:S03]  /*23630*/  IADD3.X R4, R4, UR4, RZ, P6, !PT ;  /* 0x0000000404047c10 */ /* 0x000fc6000b7fe4ff */
[----:B-1----:R0:W5:Y:S04]  /*23640*/  LDL.LU R218, [R1+0x1328] ;  /* 0x0013280001da7983 */ /* 0x0021680000300800 */
[----:B------:R1:W-:Y:S01]  /*23650*/  STL [R1+0x920], R217 ;  /* 0x000920d901007387 */ /* 0x0003e20000100800 */
[----:B------:R-:W-:-:S03]  /*23660*/  IADD3 R5, P6, R5, UR7, RZ ;  /* 0x0000000705057c10 */ /* 0x000fc6000ffde0ff */
[----:B-1----:R0:W5:Y:S04]  /*23670*/  LDL.LU R217, [R1+0x1324] ;  /* 0x0013240001d97983 */ /* 0x0021680000300800 */
[----:B------:R1:W-:Y:S04]  /*23680*/  STL [R1+0x8f4], R216 ;  /* 0x0008f4d801007387 */ /* 0x0003e80000100800 */
[----:B-1----:R0:W5:Y:S04]  /*23690*/  LDL.LU R216, [R1+0x1320] ;  /* 0x0013200001d87983 */ /* 0x0021680000300800 */
[----:B------:R0:W-:Y:S04]  /*236a0*/  STL [R1+0x918], R245 ;  /* 0x000918f501007387 */ /* 0x0001e80000100800 */
        /* <DEDUP_REMOVED lines=14> */
[----:B------:R0:W-:Y:S01]  /*23790*/  STL [R1+0x8b4], R11 ;  /* 0x0008b40b01007387 */ /* 0x0001e20000100800 */
[----:B------:R-:W-:-:S03]  /*237a0*/  IADD3.X R16, R16, UR4, RZ, P6, !PT ;  /* 0x0000000410107c10 */ /* 0x000fc6000b7fe4ff */
[----:B------:R0:W-:Y:S01]  /*237b0*/  STL [R1+0x8d8], R12 ;  /* 0x0008d80c01007387 */ /* 0x0001e20000100800 */
[----:B------:R-:W-:-:S03]  /*237c0*/  IADD3 R17, P6, R17, UR7, RZ ;  /* 0x0000000711117c10 */ /* 0x000fc6000ffde0ff */
        /* <DEDUP_REMOVED lines=9> */
[----:B------:R0:W-:Y:S04]  /*23860*/  STL [R1+0x8b0], R21 ;  /* 0x0008b01501007387 */ /* 0x0001e80000100800 */
[----:B------:R0:W-:Y:S04]  /*23870*/  STL [R1+0x8a8], R22 ;  /* 0x0008a81601007387 */ /* 0x0001e80000100800 */
[----:B------:R0:W-:Y:S04]  /*23880*/  STL [R1+0x890], R3 ;  /* 0x0008900301007387 */ /* 0x0001e80000100800 */
[----:B------:R0:W-:Y:S04]  /*23890*/  STL [R1+0x8a0], R23 ;  /* 0x0008a01701007387 */ /* 0x0001e80000100800 */
[----:B------:R0:W-:Y:S01]  /*238a0*/  STL [R1+0x898], R2 ;  /* 0x0008980201007387 */ /* 0x0001e20000100800 */
[----:B------:R-:W-:-:S02]  /*238b0*/  WARPGROUP.DEPBAR.LE gsb0, 0x0 ;  /* 0x00008000000079c5 */ /* 0x000fc40000010000 */
[----:B------:R-:W-:Y:S05]  /*238c0*/  @P0 BRA `(.L_x_2) ;  /* 0xfffffe9400fc0947 */ /* 0x000fea000383ffff */
.L_x_1:
[----:B------:R-:W1:Y:S01]  /*238d0*/  LDL.LU R244, [R1+0x400] ;  /* 0x0004000001f47983 */ /* 0x000e620000300800 */
[----:B------:R-:W-:Y:S01]  /*238e0*/  F2FP.SATFINITE.E5M2.F32.PACK_AB_MERGE_C R152, R153, R152, RZ ;  /* 0x000000989998723e */ /* 0x000fe200048060ff */
[----:B------:R-:W-:Y:S01]  /*238f0*/  ULDC.64 UR10, c[0x0][0x228] ;  /* 0x00008a00000a7ab9 */ /* 0x000fe20000000a00 */
[----:B------:R-:W-:Y:S01]  /*23900*/  F2FP.SATFINITE.E5M2.F32.PACK_AB_MERGE_C R162, R163, R162, RZ ;  /* 0x000000a2a3a2723e */ /* 0x000fe200048060ff */
[----:B------:R-:W1:Y:S01]  /*23910*/  LDL.LU R243, [R1+0x404] ;  /* 0x0004040001f37983 */ /* 0x000e620000300800 */
[----:B------:R-:W-:Y:S01]  /*23920*/  F2FP.SATFINITE.E5M2.F32.PACK_AB_MERGE_C R154, R155, R154, RZ ;  /* 0x0000009a9b9a723e */ /* 0x000fe200048060ff */
[----:B------:R-:W-:Y:S01]  /*23930*/  ULDC UR6, c[0x0][0x22c] ;  /* 0x00008b0000067ab9 */ /* 0x000fe20000000800 */
[----:B------:R-:W-:Y:S01]  /*23940*/  F2FP.SATFINITE.E5M2.F32.PACK_AB_MERGE_C R158, R159, R158, RZ ;  /* 0x0000009e9f9e723e */ /* 0x000fe200048060ff */
[----:B------:R-:W2:Y:S01]  /*23950*/  LDL.LU R242, [R1+0x408] ;  /* 0x0004080001f27983 */ /* 0x000ea20000300800 */
[----:B------:R-:W-:Y:S01]  /*23960*/  F2FP.SATFINITE.E5M2.F32.PACK_AB_MERGE_C R160, R161, R160, RZ ;  /* 0x000000a0a1a0723e */ /* 0x000fe200048060ff */
[----:B------:R-:W-:Y:S01]  /*23970*/  ULDC.64 UR4, c[0x0][0x228] ;  /* 0x00008a0000047ab9 */ /* 0x000fe20000000a00 */
[----:B------:R-:W-:Y:S01]  /*23980*/  F2FP.SATFINITE.E5M2.F32.PACK_AB_MERGE_C R169, R169, R168, RZ ;  /* 0x000000a8a9a9723e */ /* 0x000fe200048060ff */
[----:B------:R-:W2:Y:S01]  /*23990*/  LDL.LU R241, [R1+0x40c] ;  /* 0x00040c0001f17983 */ /* 0x000ea20000300800 */
[----:B------:R-:W-:Y:S01]  /*239a0*/  F2FP.SATFINITE.E5M2.F32.PACK_AB_MERGE_C R171, R171, R170, RZ ;  /* 0x000000aaabab723e */ /* 0x000fe200048060ff */
[----:B------:R-:W-:Y:S01]  /*239b0*/  ULDC.64 UR8, c[0x0][0x228] ;  /* 0x00008a0000087ab9 */ /* 0x000fe20000000a00 */
[----:B------:R-:W-:Y:S01]  /*239c0*/  F2FP.SATFINITE.E5M2.F32.PACK_AB_MERGE_C R172, R173, R172, RZ ;  /* 0x000000acadac723e */ /* 0x000fe200048060ff */
[----:B------:R-:W3:Y:S01]  /*239d0*/  LDL.LU R240, [R1+0x410] ;  /* 0x0004100001f07983 */ /* 0x000ee20000300800 */
[----:B------:R-:W-:Y:S01]  /*239e0*/  F2FP.SATFINITE.E5M2.F32.PACK_AB_MERGE_C R178, R179, R178, RZ ;  /* 0x000000b2b3b2723e */ /* 0x000fe200048060ff */
[----:B------:R-:W-:Y:S01]  /*239f0*/  ULDC.64 UR14, c[0x0][0x220] ;  /* 0x00008800000e7ab9 */ /* 0x000fe20000000a00 */
[----:B------:R-:W-:Y:S01]  /*23a00*/  F2FP.SATFINITE.E5M2.F32.PACK_AB_MERGE_C R184, R185, R184, RZ ;  /* 0x000000b8b9b8723e */ /* 0x000fe200048060ff */
[----:B------:R-:W3:Y:S01]  /*23a10*/  LDL.LU R239, [R1+0x414] ;  /* 0x0004140001ef7983 */ /* 0x000ee20000300800 */
[----:B------:R-:W-:Y:S01]  /*23a20*/  F2FP.SATFINITE.E5M2.F32.PACK_AB_MERGE_C R188, R189, R188, RZ ;  /* 0x000000bcbdbc723e */ /* 0x000fe200048060ff */
[----:B------:R-:W-:Y:S01]  /*23a30*/  ULDC.64 UR12, c[0x0][0x220] ;  /* 0x00008800000c7ab9 */ /* 0x000fe20000000a00 */
[----:B------:R-:W-:Y:S01]  /*23a40*/  F2FP.SATFINITE.E5M2.F32.PACK_AB_MERGE_C R186, R187, R186, RZ ;  /* 0x000000babbba723e */ /* 0x000fe200048060ff */
[----:B------:R-:W4:Y:S01]  /*23a50*/  LDL.LU R238, [R1+0x418] ;  /* 0x0004180001ee7983 */ /* 0x000f220000300800 */
[----:B------:R-:W-:Y:S01]  /*23a60*/  F2FP.SATFINITE.E5M2.F32.PACK_AB_MERGE_C R196, R197, R196, RZ ;  /* 0x000000c4c5c4723e */ /* 0x000fe200048060ff */
[----:B------:R-:W-:Y:S01]  /*23a70*/  ULDC UR29, c[0x0][0x248] ;  /* 0x00009200001d7ab9 */ /* 0x000fe20000000800 */
        /* <DEDUP_REMOVED lines=28> */
[----:B------:R-:W-:Y:S01]  /*23c40*/  ULDC UR22, c[0x0][0x248] ;  /* 0x0000920000167ab9 */ /* 0x000fe20000000800 */
[----:B------:R-:W4:Y:S01]  /*23c50*/  LDL.LU R230, [R1+0x438] ;  /* 0x0004380001e67983 */ /* 0x000f220000300800 */
[----:B------:R-:W-:Y:S01]  /*23c60*/  ULDC UR21, c[0x0][0x248] ;  /* 0x0000920000157ab9 */ /* 0x000fe20000000800 */
[----:B------:R-:W-:Y:S01]  /*23c70*/  ULDC UR20, c[0x0][0x248] ;  /* 0x0000920000147ab9 */ /* 0x000fe20000000800 */
[----:B------:R-:W-:Y:S01]  /*23c80*/  ULDC UR19, c[0x0][0x248] ;  /* 0x0000920000137ab9 */ /* 0x000fe20000000800 */
[----:B------:R-:W4:Y:S01]  /*23c90*/  LDL.LU R229, [R1+0x43c] ;  /* 0x00043c0001e57983 */ /* 0x000f220000300800 */
[----:B------:R-:W-:Y:S01]  /*23ca0*/  ULDC UR18, c[0x0][0x248] ;  /* 0x0000920000127ab9 */ /* 0x000fe20000000800 */
[----:B------:R-:W-:Y:S01]  /*23cb0*/  ULDC UR17, c[0x0][0x248] ;  /* 0x0000920000117ab9 */ /* 0x000fe20000000800 */
[----:B------:R-:W-:Y:S01]  /*23cc0*/  ULDC UR16, c[0x0][0x248] ;  /* 0x0000920000107ab9 */ /* 0x000fe20000000800 */
[----:B0-----:R-:W4:Y:S01]  /*23cd0*/  LDL.LU R23, [R1+0x440] ;  /* 0x0004400001177983 */ /* 0x001f220000300800 */
[----:B------:R-:W-:Y:S01]  /*23ce0*/  ULDC UR55, c[0x0][0x248] ;  /* 0x0000920000377ab9 */ /* 0x000fe20000000800 */
        /* <DEDUP_REMOVED lines=30> */
[----:B------:R-:W-:Y:S01]  /*23ed0*/  STL [R1+0x14b4], R25 ;  /* 0x0014b41901007387 */ /* 0x000fe20000100800 */
[----:B------:R-:W-:Y:S01]  /*23ee0*/  ULDC UR33, c[0x0][0x248] ;  /* 0x0000920000217ab9 */ /* 0x000fe20000000800 */
[----:B------:R-:W-:Y:S01]  /*23ef0*/  ULDC UR32, c[0x0][0x248] ;  /* 0x0000920000207ab9 */ /* 0x000fe20000000800 */
[----:B------:R-:W-:Y:S01]  /*23f00*/  ULDC UR31, c[0x0][0x248] ;  /* 0x00009200001f7ab9 */ /* 0x000fe20000000800 */
[----:B------:R-:W-:Y:S01]  /*23f10*/  STL [R1+0x14b0], R26 ;  /* 0x0014b01a01007387 */ /* 0x000fe20000100800 */
[----:B------:R-:W-:-:S03]  /*23f20*/  ULDC UR30, c[0x0][0x248] ;  /* 0x00009200001e7ab9 */ /* 0x000fc60000000800 */
        /* <DEDUP_REMOVED lines=57> */
[----:B-----5:R-:W-:Y:S04]  /*242c0*/  STL [R1+0x13c8], R216 ;  /* 0x0013c8d801007387 */ /* 0x020fe80000100800 */
[----:B------:R-:W-:Y:S04]  /*242d0*/  STL [R1+0x13c4], R85 ;  /* 0x0013c45501007387 */ /* 0x000fe80000100800 */
[----:B------:R-:W-:Y:S04]  /*242e0*/  STL [R1+0x13c0], R84 ;  /* 0x0013c05401007387 */ /* 0x000fe80000100800 */
[----:B------:R-:W-:Y:S04]  /*242f0*/  STL [R1+0x13bc], R87 ;  /* 0x0013bc5701007387 */ /* 0x000fe80000100800 */
[----:B------:R-:W-:Y:S04]  /*24300*/  STL [R1+0x13b8], R86 ;  /* 0x0013b85601007387 */ /* 0x000fe80000100800 */
[----:B------:R-:W-:Y:S04]  /*24310*/  STL [R1+0x13b4], R6 ;  /* 0x0013b40601007387 */ /* 0x000fe80000100800 */
[----:B------:R1:W-:Y:S04]  /*24320*/  STL [R1+0x139c], R0 ;  /* 0x00139c0001007387 */ /* 0x0003e80000100800 */
[----:B------:R-:W-:Y:S04]  /*24330*/  STL [R1+0x1360], R217 ;  /* 0x001360d901007387 */ /* 0x000fe80000100800 */
[----:B------:R-:W-:Y:S01]  /*24340*/  STL [R1+0x135c], R220 ;  /* 0x00135cdc01007387 */ /* 0x000fe20000100800 */
[----:B-1----:R-:W-:-:S03]  /*24350*/  F2FP.SATFINITE.E5M2.F32.PACK_AB_MERGE_C R0, R243, R244, RZ ;  /* 0x000000f4f300723e */ /* 0x002fc600048060ff */
[----:B------:R-:W-:Y:S04]  /*24360*/  STL [R1+0x1358], R219 ;  /* 0x001358db01007387 */ /* 0x000fe80000100800 */
[----:B------:R-:W-:Y:S04]  /*24370*/  STL [R1+0x1354], R7 ;  /* 0x0013540701007387 */ /* 0x000fe80000100800 */
[----:B------:R-:W-:Y:S04]  /*24380*/  STL [R1+0x1350], R218 ;  /* 0x001350da01007387 */ /* 0x000fe80000100800 */
[----:B------:R3:W-:Y:S04]  /*24390*/  STL [R1+0x134c], R3 ;  /* 0x00134c0301007387 */ /* 0x0007e80000100800 */
[----:B------:R2:W-:Y:S04]  /*243a0*/  STL [R1+0x1348], R5 ;  /* 0x0013480501007387 */ /* 0x0005e80000100800 */
[----:B------:R4:W-:Y:S01]  /*243b0*/  STL [R1+0x1344], R19 ;  /* 0x0013441301007387 */ /* 0x0009e20000100800 */
[----:B---3--:R-:W-:-:S03]  /*243c0*/  F2FP.SATFINITE.E5M2.F32.PACK_AB_MERGE_C R3, R239, R240, RZ ;  /* 0x000000f0ef03723e */ /* 0x008fc600048060ff */
[----:B------:R-:W-:Y:S01]  /*243d0*/  STL [R1+0x1340], R18 ;  /* 0x0013401201007387 */ /* 0x000fe20000100800 */
[----:B--2---:R-:W-:-:S03]  /*243e0*/  F2FP.SATFINITE.E5M2.F32.PACK_AB_MERGE_C R5, R241, R242, RZ ;  /* 0x000000f2f105723e */ /* 0x004fc600048060ff */
[----:B------:R-:W-:Y:S01]  /*243f0*/  STL [R1+0x133c], R17 ;  /* 0x00133c1101007387 */ /* 0x000fe20000100800 */
[----:B----4-:R-:W-:-:S03]  /*24400*/  F2FP.SATFINITE.E5M2.F32.PACK_AB_MERGE_C R19, R233, R234, RZ ;  /* 0x000000eae913723e */ /* 0x010fc600048060ff */
        /* <DEDUP_REMOVED lines=8> */
[----:B------:R1:W-:Y:S04]  /*24490*/  STL [R1+0x510], R5 ;  /* 0x0005100501007387 */ /* 0x0003e80000100800 */
[----:B------:R2:W-:Y:S01]  /*244a0*/  STL [R1+0x50c], R3 ;  /* 0x00050c0301007387 */ /* 0x0005e20000100800 */
[----:B0-----:R-:W-:-:S02]  /*244b0*/  F2FP.SATFINITE.E5M2.F32.PACK_AB_MERGE_C R0, R237, R238, RZ ;  /* 0x000000eeed00723e */ /* 0x001fc400048060ff */
[----:B-1----:R-:W-:Y:S02]  /*244c0*/  F2FP.SATFINITE.E5M2.F32.PACK_AB_MERGE_C R5, R235, R236, RZ ;  /* 0x000000eceb05723e */ /* 0x002fe400048060ff */
[----:B--2---:R-:W-:-:S03]  /*244d0*/  F2FP.SATFINITE.E5M2.F32.PACK_AB_MERGE_C R3, R229, R230, RZ ;  /* 0x000000e6e503723e */ /* 0x004fc600048060ff */
[----:B------:R0:W-:Y:S04]  /*244e0*/  STL [R1+0x1364], R5 ;  /* 0x0013640501007387 */ /* 0x0001e80000100800 */
[----:B------:R1:W-:Y:S04]  /*244f0*/  STL [R1+0x508], R0 ;  /* 0x0005080001007387 */ /* 0x0003e80000100800 */
[----:B------:R-:W-:Y:S01]  /*24500*/  STL [R1+0x1368], R19 ;  /* 0x0013681301007387 */ /* 0x000fe20000100800 */
[----:B0-----:R-:W-:Y:S02]  /*24510*/  F2FP.SATFINITE.E5M2.F32.PACK_AB_MERGE_C R5, R231, R232, RZ ;  /* 0x000000e8e705723e */ /* 0x001fe400048060ff */
[----:B-1----:R-:W-:-:S03]  /*24520*/  F2FP.SATFINITE.E5M2.F32.PACK_AB_MERGE_C R0, R22, R23, RZ ;  /* 0x000000171600723e */ /* 0x002fc600048060ff */
[----:B------:R0:W-:Y:S04]  /*24530*/  STL [R1+0x105c], R5 ;  /* 0x00105c0501007387 */ /* 0x0001e80000100800 */
[----:B------:R1:W-:Y:S04]  /*24540*/  STL [R1+0x1054], R3 ;  /* 0x0010540301007387 */ /* 0x0003e80000100800 */
[----:B------:R2:W-:Y:S01]  /*24550*/  STL [R1+0x1094], R0 ;  /* 0x0010940001007387 */ /* 0x0005e20000100800 */
[----:B0-----:R-:W-:Y:S02]  /*24560*/  F2FP.SATFINITE.E5M2.F32.PACK_AB_MERGE_C R5, R20, R21, RZ ;  /* 0x000000151405723e */ /* 0x001fe400048060ff */
[----:B-1----:R-:W-:-:S03]  /*24570*/  F2FP.SATFINITE.E5M2.F32.PACK_AB_MERGE_C R3, R8, R9, RZ ;  /* 0x000000090803723e */ /* 0x002fc600048060ff */
[----:B------:R-:W-:Y:S01]  /*24580*/  STL [R1+0x1090], R5 ;  /* 0x0010900501007387 */ /* 0x000fe20000100800 */
[----:B--2---:R-:W-:-:S03]  /*24590*/  F2FP.SATFINITE.E5M2.F32.PACK_AB_MERGE_C R0, R2, R4, RZ ;  /* 0x000000040200723e */ /* 0x004fc600048060ff */
[----:B------:R-:W2:Y:S04]  /*245a0*/  LDL.LU R41, [R1+0x460] ;  /* 0x0004600001297983 */ /* 0x000ea80000300800 */
[----:B------:R-:W-:Y:S04]  /*245b0*/  STL [R1+0x1080], R3 ;  /* 0x0010800301007387 */ /* 0x000fe80000100800 */
[----:B------:R-:W2:Y:S04]  /*245c0*/  LDL.LU R38, [R1+0x464] ;  /* 0x0004640001267983 */ /* 0x000ea80000300800 */
[----:B------:R0:W-:Y:S04]  /*245d0*/  STL [R1+0x1084], R0 ;  /* 0x0010840001007387 */ /* 0x0001e80000100800 */
[----:B------:R-:W3:Y:S04]  /*245e0*/  LDL.LU R39, [R1+0x468] ;  /* 0x0004680001277983 */ /* 0x000ee80000300800 */
[----:B------:R-:W3:Y:S04]  /*245f0*/  LDL.LU R36, [R1+0x46c] ;  /* 0x00046c0001247983 */ /* 0x000ee80000300800 */
        /* <DEDUP_REMOVED lines=8> */
[----:B------:R-:W0:Y:S04]  /*24680*/  LDL.LU R28, [R1+0x490] ;  /* 0x00049000011c7983 */ /* 0x000e280000300800 */
[----:B------:R-:W0:Y:S04]  /*24690*/  LDL.LU R27, [R1+0x494] ;  /* 0x00049400011b7983 */ /* 0x000e280000300800 */
        /* <DEDUP_REMOVED lines=42> */
[----:B--2---:R-:W-:-:S02]  /*24940*/  F2FP.SATFINITE.E5M2.F32.PACK_AB_MERGE_C R69, R38, R41, RZ ;  /* 0x000000292645723e */ /* 0x004fc400048060ff */
[----:B---3--:R-:W-:Y:S02]  /*24950*/  F2FP.SATFINITE.E5M2.F32.PACK_AB_MERGE_C R83, R36, R39, RZ ;  /* 0x000000272453723e */ /* 0x008fe400048060ff */
[----:B----4-:R-:W-:Y:S02]  /*24960*/  F2FP.SATFINITE.E5M2.F32.PACK_AB_MERGE_C R64, R35, R37, RZ ;  /* 0x000000252340723e */ /* 0x010fe400048060ff */
[----:B------:R-:W-:Y:S02]  /*24970*/  F2FP.SATFINITE.E5M2.F32.PACK_AB_MERGE_C R68, R33, R34, RZ ;  /* 0x000000222144723e */ /* 0x000fe400048060ff */
[----:B------:R-:W-:-:S05]  /*24980*/  F2FP.SATFINITE.E5M2.F32.PACK_AB_MERGE_C R217, R31, R32, RZ ;  /* 0x000000201fd9723e */ /* 0x000fca00048060ff */
[----:B------:R-:W-:Y:S01]  /*24990*/  STL [R1+0x136c], R217 ;  /* 0x00136cd901007387 */ /* 0x000fe20000100800 */
[----:B------:R-:W-:-:S05]  /*249a0*/  F2FP.SATFINITE.E5M2.F32.PACK_AB_MERGE_C R220, R29, R30, RZ ;  /* 0x0000001e1ddc723e */ /* 0x000fca00048060ff */
[----:B------:R-:W-:Y:S01]  /*249b0*/  STL [R1+0x1370], R220 ;  /* 0x001370dc01007387 */ /* 0x000fe20000100800 */
[----:B0-----:R-:W-:-:S05]  /*249c0*/  F2FP.SATFINITE.E5M2.F32.PACK_AB_MERGE_C R0, R27, R28, RZ ;  /* 0x0000001c1b00723e */ /* 0x001fca00048060ff */
[----:B------:R0:W-:Y:S01]  /*249d0*/  STL [R1+0x44c], R0 ;  /* 0x00044c0001007387 */ /* 0x0001e20000100800 */
[----:B------:R-:W-:-:S05]  /*249e0*/  F2FP.SATFINITE.E5M2.F32.PACK_AB_MERGE_C R5, R25, R26, RZ ;  /* 0x0000001a1905723e */ /* 0x000fca00048060ff */
[----:B------:R1:W-:Y:S01]  /*249f0*/  STL [R1+0x448], R5 ;  /* 0x0004480501007387 */ /* 0x0003e20000100800 */
[----:B------:R-:W-:-:S05]  /*24a00*/  F2FP.SATFINITE.E5M2.F32.PACK_AB_MERGE_C R3, R224, R222, RZ ;  /* 0x000000dee003723e */ /* 0x000fca00048060ff */
[----:B------:R2:W-:Y:S01]  /*24a10*/  STL [R1+0x444], R3 ;  /* 0x0004440301007387 */ /* 0x0005e20000100800 */
[----:B0-----:R-:W-:-:S05]  /*24a20*/  F2FP.SATFINITE.E5M2.F32.PACK_AB_MERGE_C R0, R228, R226, RZ ;  /* 0x000000e2e400723e */ /* 0x001fca00048060ff */
[----:B------:R0:W-:Y:S01]  /*24a30*/  STL [R1+0x440], R0 ;  /* 0x0004400001007387 */ /* 0x0001e20000100800 */
[----:B-1----:R-:W-:-:S05]  /*24a40*/  F2FP.SATFINITE.E5M2.F32.PACK_AB_MERGE_C R5, R223, R221, RZ ;  /* 0x000000dddf05723e */ /* 0x002fca00048060ff */
[----:B------:R1:W-:Y:S01]  /*24a50*/  STL [R1+0x43c], R5 ;  /* 0x00043c0501007387 */ /* 0x0003e20000100800 */
[----:B--2---:R-:W-:-:S05]  /*24a60*/  F2FP.SATFINITE.E5M2.F32.PACK_AB_MERGE_C R3, R227, R225, RZ ;  /* 0x000000e1e303723e */ /* 0x004fca00048060ff */
        /* <DEDUP_REMOVED lines=16> */
[----:B------:R-:W-:Y:S01]  /*24b70*/  STL [R1+0x418], R5 ;  /* 0x0004180501007387 */ /* 0x000fe20000100800 */
[----:B--2---:R-:W-:-:S05]  /*24b80*/  F2FP.SATFINITE.E5M2.F32.PACK_AB_MERGE_C R3, R235, R236, RZ ;  /* 0x000000eceb03723e */ /* 0x004fca00048060ff */
[----:B------:R1:W-:Y:S01]  /*24b90*/  STL [R1+0x414], R3 ;  /* 0x0004140301007387 */ /* 0x0003e20000100800 */
[----:B0-----:R-:W-:Y:S02]  /*24ba0*/  F2FP.SATFINITE.E5M2.F32.PACK_AB_MERGE_C R0, R233, R234, RZ ;  /* 0x000000eae900723e */ /* 0x001fe400048060ff */
[----:B------:R-:W-:-:S05]  /*24bb0*/  F2FP.SATFINITE.E5M2.F32.PACK_AB_MERGE_C R219, R231, R232, RZ ;  /* 0x000000e8e7db723e */ /* 0x000fca00048060ff */
[----:B------:R-:W-:Y:S01]  /*24bc0*/  STL [R1+0x1374], R219 ;  /* 0x001374db01007387 */ /* 0x000fe20000100800 */
[----:B------:R-:W-:-:S03]  /*24bd0*/  F2FP.SATFINITE.E5M2.F32.PACK_AB_MERGE_C R7, R229, R230, RZ ;  /* 0x000000e6e507723e */ /* 0x000fc600048060ff */
[----:B------:R0:W-:Y:S04]  /*24be0*/  STL [R1+0x410], R0 ;  /* 0x0004100001007387 */ /* 0x0001e80000100800 */
[----:B------:R-:W-:Y:S01]  /*24bf0*/  STL [R1+0x1378], R7 ;  /* 0x0013780701007387 */ /* 0x000fe20000100800 */
[----:B------:R-:W-:-:S05]  /*24c00*/  F2FP.SATFINITE.E5M2.F32.PACK_AB_MERGE_C R18, R22, R23, RZ ;  /* 0x000000171612723e */ /* 0x000fca00048060ff */
[----:B------:R-:W-:Y:S01]  /*24c10*/  STL [R1+0x137c], R18 ;  /* 0x00137c1201007387 */ /* 0x000fe20000100800 */
[----:B------:R-:W-:-:S05]  /*24c20*/  F2FP.SATFINITE.E5M2.F32.PACK_AB_MERGE_C R14, R20, R21, RZ ;  /* 0x00000015140e723e */ /* 0x000fca00048060ff */
[----:B------:R-:W-:Y:S01]  /*24c30*/  STL [R1+0x1380], R14 ;  /* 0x0013800e01007387 */ /* 0x000fe20000100800 */
[----:B-1----:R-:W-:-:S03]  /*24c40*/  F2FP.SATFINITE.E5M2.F32.PACK_AB_MERGE_C R3, R8, R9, RZ ;  /* 0x000000090803723e */ /* 0x002fc600048060ff */
[----:B------:R-:W2:Y:S04]  /*24c50*/  LDL.LU R32, [R1+0x340] ;  /* 0x0003400001207983 */ /* 0x000ea80000300800 */
[----:B------:R-:W-:Y:S01]  /*24c60*/  STL [R1+0x1044], R3 ;  /* 0x0010440301007387 */ /* 0x000fe20000100800 */
[----:B0-----:R-:W-:-:S03]  /*24c70*/  F2FP.SATFINITE.E5M2.F32.PACK_AB_MERGE_C R0, R2, R4, RZ ;  /* 0x000000040200723e */ /* 0x001fc600048060ff */
        /* <DEDUP_REMOVED lines=48> */
[----:B--2---:R-:W-:-:S05]  /*24f80*/  F2FP.SATFINITE.E5M2.F32.PACK_AB_MERGE_C R0, R31, R32, RZ ;  /* 0x000000201f00723e */ /* 0x004fca00048060ff */
[----:B------:R0:W-:Y:S01]  /*24f90*/  STL [R1+0x108c], R0 ;  /* 0x00108c0001007387 */ /* 0x0001e20000100800 */
[----:B---3--:R-:W-:Y:S02]  /*24fa0*/  F2FP.SATFINITE.E5M2.F32.PACK_AB_MERGE_C R5, R29, R30, RZ ;  /* 0x0000001e1d05723e */ /* 0x008fe400048060ff */
[----:B----4-:R-:W-:-:S03]  /*24fb0*/  F2FP.SATFINITE.E5M2.F32.PACK_AB_MERGE_C R3, R27, R28, RZ ;  /* 0x0000001c1b03723e */ /* 0x010fc600048060ff */
[----:B------:R-:W-:Y:S01]  /*24fc0*/  STL [R1+0x1088], R5 ;  /* 0x0010880501007387 */ /* 0x000fe20000100800 */
[----:B0-----:R-:W-:-:S03]  /*24fd0*/  F2FP.SATFINITE.E5M2.F32.PACK_AB_MERGE_C R0, R25, R26, RZ ;  /* 0x0000001a1900723e */ /* 0x001fc600048060ff */
[----:B------:R-:W-:Y:S04]  /*24fe0*/  STL [R1+0x1068], R3 ;  /* 0x0010680301007387 */ /* 0x000fe80000100800 */
[----:B------:R-:W-:Y:S01]  /*24ff0*/  STL [R1+0x1074], R0 ;  /* 0x0010740001007387 */ /* 0x000fe20000100800 */
[----:B------:R-:W-:-:S05]  /*25000*/  F2FP.SATFINITE.E5M2.F32.PACK_AB_MERGE_C R17, R251, R252, RZ ;  /* 0x000000fcfb11723e */ /* 0x000fca00048060ff */
[----:B------:R0:W-:Y:S01]  /*25010*/  STL [R1+0x1384], R17 ;  /* 0x0013841101007387 */ /* 0x0001e20000100800 */
[----:B------:R-:W-:Y:S02]  /*25020*/  F2FP.SATFINITE.E5M2.F32.PACK_AB_MERGE_C R11, R249, R250, RZ ;  /* 0x000000faf90b723e */ /* 0x000fe400048060ff */
[----:B------:R-:W-:-:S03]  /*25030*/  F2FP.SATFINITE.E5M2.F32.PACK_AB_MERGE_C R220, R247, R248, RZ ;  /* 0x000000f8f7dc723e */ /* 0x000fc600048060ff */
[----:B------:R-:W-:Y:S04]  /*25040*/  STL [R1+0x1388], R11 ;  /* 0x0013880b01007387 */ /* 0x000fe80000100800 */
[----:B------:R-:W-:Y:S01]  /*25050*/  STL [R1+0x138c], R220 ;  /* 0x00138cdc01007387 */ /* 0x000fe20000100800 */
[----:B0-----:R-:W-:Y:S02]  /*25060*/  F2FP.SATFINITE.E5M2.F32.PACK_AB_MERGE_C R17, R243, R244, RZ ;  /* 0x000000f4f311723e */ /* 0x001fe400048060ff */
[----:B------:R-:W-:-:S03]  /*25070*/  F2FP.SATFINITE.E5M2.F32.PACK_AB_MERGE_C R10, R241, R242, RZ ;  /* 0x000000f2f10a723e */ /* 0x000fc600048060ff */
[----:B------:R-:W-:Y:S01]  /*25080*/  STL [R1+0x1390], R17 ;  /* 0x0013901101007387 */ /* 0x000fe20000100800 */
[----:B------:R-:W-:-:S03]  /*25090*/  F2FP.SATFINITE.E5M2.F32.PACK_AB_MERGE_C R3, R239, R240, RZ ;  /* 0x000000f0ef03723e */ /* 0x000fc600048060ff */
[----:B------:R-:W-:Y:S04]  /*250a0*/  STL [R1+0x1394], R10 ;  /* 0x0013940a01007387 */ /* 0x000fe80000100800 */
[----:B------:R0:W-:Y:S01]  /*250b0*/  STL [R1+0x330], R3 ;  /* 0x0003300301007387 */ /* 0x0001e20000100800 */
[----:B------:R-:W-:Y:S02]  /*250c0*/  F2FP.SATFINITE.E5M2.F32.PACK_AB_MERGE_C R0, R235, R236, RZ ;  /* 0x000000eceb00723e */ /* 0x000fe400048060ff */
[----:B------:R-:W-:-:S05]  /*250d0*/  F2FP.SATFINITE.E5M2.F32.PACK_AB_MERGE_C R12, R233, R234, RZ ;  /* 0x000000eae90c723e */ /* 0x000fca00048060ff */
[----:B------:R-:W-:Y:S01]  /*250e0*/  STL [R1+0x1398], R12 ;  /* 0x0013980c01007387 */ /* 0x000fe20000100800 */
[----:B0-----:R-:W-:-:S03]  /*250f0*/  F2FP.SATFINITE.E5M2.F32.PACK_AB_MERGE_C R3, R231, R232, RZ ;  /* 0x000000e8e703723e */ /* 0x001fc600048060ff */
[----:B------:R0:W-:Y:S04]  /*25100*/  STL [R1+0x32c], R0 ;  /* 0x00032c0001007387 */ /* 0x0001e80000100800 */
[----:B------:R-:W-:Y:S01]  /*25110*/  STL [R1+0x324], R3 ;  /* 0x0003240301007387 */ /* 0x000fe20000100800 */
[----:B0-----:R-:W-:Y:S02]  /*25120*/  F2FP.SATFINITE.E5M2.F32.PACK_AB_MERGE_C R0, R22, R23, RZ ;  /* 0x000000171600723e */ /* 0x001fe400048060ff */
[----:B------:R-:W-:-:S05]  /*25130*/  F2FP.SATFINITE.E5M2.F32.PACK_AB_MERGE_C R13, R20, R21, RZ ;  /* 0x00000015140d723e */ /* 0x000fca00048060ff */
[----:B------:R-:W-:Y:S04]  /*25140*/  STL [R1+0x13a0], R13 ;  /* 0x0013a00d01007387 */ /* 0x000fe80000100800 */
[----:B------:R0:W-:Y:S04]  /*25150*/  STL [R1+0x320], R0 ;  /* 0x0003200001007387 */ /* 0x0001e80000100800 */
[----:B------:R-:W2:Y:S01]  /*25160*/  LDL.LU R49, [R1+0x200] ;  /* 0x0002000001317983 */ /* 0x000ea20000300800 */
[----:B0-----:R-:W-:-:S05]  /*25170*/  F2FP.SATFINITE.E5M2.F32.PACK_AB_MERGE_C R0, R8, R9, RZ ;  /* 0x000000090800723e */ /* 0x001fca00048060ff */
[----:B------:R0:W-:Y:S04]  /*25180*/  STL [R1+0x318], R0 ;  /* 0x0003180001007387 */ /* 0x0001e80000100800 */
[----:B------:R-:W2:Y:S04]  /*25190*/  LDL.LU R46, [R1+0x204] ;  /* 0x00020400012e7983 */ /* 0x000ea80000300800 */
        /* <DEDUP_REMOVED lines=17> */
[----:B------:R-:W4:Y:S01]  /*252b0*/  LDL.LU R29, [R1+0x24c] ;  /* 0x00024c00011d7983 */ /* 0x000f220000300800 */
[----:B------:R-:W-:-:S03]  /*252c0*/  F2FP.SATFINITE.E5M2.F32.PACK_AB_MERGE_C R87, R224, R222, RZ ;  /* 0x000000dee057723e */ /* 0x000fc600048060ff */
        /* <DEDUP_REMOVED lines=51> */
[----:B--2---:R-:W-:-:S02]  /*25600*/  F2FP.SATFINITE.E5M2.F32.PACK_AB_MERGE_C R14, R46, R49, RZ ;  /* 0x000000312e0e723e */ /* 0x004fc400048060ff */
[----:B---3--:R-:W-:-:S03]  /*25610*/  F2FP.SATFINITE.E5M2.F32.PACK_AB_MERGE_C R18, R44, R47, RZ ;  /* 0x0000002f2c12723e */ /* 0x008fc600048060ff */
[----:B------:R-:W-:Y:S01]  /*25620*/  STL [R1+0x13a4], R14 ;  /* 0x0013a40e01007387 */ /* 0x000fe20000100800 */
[----:B----4-:R-:W-:-:S03]  /*25630*/  F2FP.SATFINITE.E5M2.F32.PACK_AB_MERGE_C R217, R42, R45, RZ ;  /* 0x0000002d2ad9723e */ /* 0x010fc600048060ff */
[----:B------:R-:W-:Y:S01]  /*25640*/  STL [R1+0x13a8], R18 ;  /* 0x0013a81201007387 */ /* 0x000fe20000100800 */
[----:B------:R-:W-:-:S03]  /*25650*/  F2FP.SATFINITE.E5M2.F32.PACK_AB_MERGE_C R19, R40, R43, RZ ;  /* 0x0000002b2813723e */ /* 0x000fc600048060ff */
[----:B------:R-:W-:Y:S04]  /*25660*/  STL [R1+0x13ac], R217 ;  /* 0x0013acd901007387 */ /* 0x000fe80000100800 */
[----:B------:R-:W-:Y:S01]  /*25670*/  STL [R1+0x13b0], R19 ;  /* 0x0013b01301007387 */ /* 0x000fe20000100800 */
[----:B------:R-:W-:Y:S02]  /*25680*/  F2FP.SATFINITE.E5M2.F32.PACK_AB_MERGE_C R5, R35, R37, RZ ;  /* 0x000000252305723e */ /* 0x000fe400048060ff */
[----:B------:R-:W-:-:S03]  /*25690*/  F2FP.SATFINITE.E5M2.F32.PACK_AB_MERGE_C R3, R33, R34, RZ ;  /* 0x000000222103723e */ /* 0x000fc600048060ff */
[----:B------:R1:W-:Y:S01]  /*256a0*/  STL [R1+0xfac], R5 ;  /* 0x000fac0501007387 */ /* 0x0003e20000100800 */
[----:B0-----:R-:W-:-:S03]  /*256b0*/  F2FP.SATFINITE.E5M2.F32.PACK_AB_MERGE_C R0, R31, R32, RZ ;  /* 0x000000201f00723e */ /* 0x001fc600048060ff */
[----:B------:R0:W-:Y:S04]  /*256c0*/  STL [R1+0xf9c], R3 ;  /* 0x000f9c0301007387 */ /* 0x0001e80000100800 */
[----:B------:R2:W-:Y:S01]  /*256d0*/  STL [R1+0x1058], R0 ;  /* 0x0010580001007387 */ /* 0x0005e20000100800 */
[----:B-1----:R-:W-:Y:S02]  /*256e0*/  F2FP.SATFINITE.E5M2.F32.PACK_AB_MERGE_C R5, R29, R30, RZ ;  /* 0x0000001e1d05723e */ /* 0x002fe400048060ff */
[----:B0-----:R-:W-:-:S03]  /*256f0*/  F2FP.SATFINITE.E5M2.F32.PACK_AB_MERGE_C R3, R27, R28, RZ ;  /* 0x0000001c1b03723e */ /* 0x001fc600048060ff */
[----:B------:R-:W-:Y:S01]  /*25700*/  STL [R1+0x1050], R5 ;  /* 0x0010500501007387 */ /* 0x000fe20000100800 */
[----:B--2---:R-:W-:-:S03]  /*25710*/  F2FP.SATFINITE.E5M2.F32.PACK_AB_MERGE_C R0, R25, R26, RZ ;  /* 0x0000001a1900723e */ /* 0x004fc600048060ff */
[----:B------:R0:W-:Y:S04]  /*25720*/  STL [R1+0xff0], R3 ;  /* 0x000ff00301007387 */ /* 0x0001e80000100800 */
[----:B------:R1:W-:Y:S04]  /*25730*/  STL [R1+0x1004], R0 ;  /* 0x0010040001007387 */ /* 0x0003e80000100800 */
[----:B------:R-:W2:Y:S01]  /*25740*/  LDL.LU R49, [R1+0x100] ;  /* 0x0001000001317983 */ /* 0x000ea20000300800 */
[----:B------:R-:W-:Y:S02]  /*25750*/  F2FP.SATFINITE.E5M2.F32.PACK_AB_MERGE_C R16, R38, R41, RZ ;  /* 0x000000292610723e */ /* 0x000fe400048060ff */
[----:B------:R-:W-:-:S02]  /*25760*/  F2FP.SATFINITE.E5M2.F32.PACK_AB_MERGE_C R15, R36, R39, RZ ;  /* 0x00000027240f723e */ /* 0x000fc400048060ff */
[----:B------:R-:W-:Y:S02]  /*25770*/  F2FP.SATFINITE.E5M2.F32.PACK_AB_MERGE_C R218, R251, R252, RZ ;  /* 0x000000fcfbda723e */ /* 0x000fe400048060ff */
[----:B------:R-:W2:Y:S04]  /*25780*/  LDL.LU R252, [R1+0x104] ;  /* 0x0001040001fc7983 */ /* 0x000ea80000300800 */
[----:B------:R-:W3:Y:S01]  /*25790*/  LDL.LU R46, [R1+0x108] ;  /* 0x00010800012e7983 */ /* 0x000ee20000300800 */
[----:B0-----:R-:W-:-:S03]  /*257a0*/  F2FP.SATFINITE.E5M2.F32.PACK_AB_MERGE_C R3, R249, R250, RZ ;  /* 0x000000faf903723e */ /* 0x001fc600048060ff */
[----:B------:R-:W3:Y:S04]  /*257b0*/  LDL.LU R251, [R1+0x10c] ;  /* 0x00010c0001fb7983 */ /* 0x000ee80000300800 */
[----:B------:R-:W4:Y:S04]  /*257c0*/  LDL.LU R47, [R1+0x110] ;  /* 0x00011000012f7983 */ /* 0x000f280000300800 */
[----:B------:R-:W4:Y:S01]  /*257d0*/  LDL.LU R250, [R1+0x114] ;  /* 0x0001140001fa7983 */ /* 0x000f220000300800 */
[----:B------:R-:W-:-:S03]  /*257e0*/  F2FP.SATFINITE.E5M2.F32.PACK_AB_MERGE_C R219, R247, R248, RZ ;  /* 0x000000f8f7db723e */ /* 0x000fc600048060ff */
[----:B------:R-:W2:Y:S04]  /*257f0*/  LDL.LU R44, [R1+0x118] ;  /* 0x00011800012c7983 */ /* 0x000ea80000300800 */
[----:B------:R-:W2:Y:S04]  /*25800*/  LDL.LU R249, [R1+0x11c] ;  /* 0x00011c0001f97983 */ /* 0x000ea80000300800 */
[----:B------:R-:W3:Y:S04]  /*25810*/  LDL.LU R45, [R1+0x120] ;  /* 0x00012000012d7983 */ /* 0x000ee80000300800 */
[----:B------:R-:W3:Y:S04]  /*25820*/  LDL.LU R248, [R1+0x124] ;  /* 0x0001240001f87983 */ /* 0x000ee80000300800 */
[----:B------:R-:W4:Y:S04]  /*25830*/  LDL.LU R42, [R1+0x128] ;  /* 0x00012800012a7983 */ /* 0x000f280000300800 */
[----:B------:R-:W4:Y:S04]  /*25840*/  LDL.LU R247, [R1+0x12c] ;  /* 0x00012c0001f77983 */ /* 0x000f280000300800 */
[----:B------:R-:W2:Y:S04]  /*25850*/  LDL.LU R43, [R1+0x130] ;  /* 0x00013000012b7983 */ /* 0x000ea80000300800 */
        /* <DEDUP_REMOVED lines=15> */
[----:B------:R-:W4:Y:S01]  /*25950*/  LDL.LU R27, [R1+0x16c] ;  /* 0x00016c00011b7983 */ /* 0x000f220000300800 */
[----:B------:R-:W-:-:S03]  /*25960*/  F2FP.SATFINITE.E5M2.F32.PACK_AB_MERGE_C R66, R228, R226, RZ ;  /* 0x000000e2e442723e */ /* 0x000fc600048060ff */
[----:B------:R-:W4:Y:S01]  /*25970*/  LDL.LU R26, [R1+0x170] ;  /* 0x00017000011a7983 */ /* 0x000f220000300800 */
[----:B------:R-:W-:-:S03]  /*25980*/  F2FP.SATFINITE.E5M2.F32.PACK_AB_MERGE_C R5, R245, R246, RZ ;  /* 0x000000f6f505723e */ /* 0x000fc600048060ff */
[----:B------:R-:W4:Y:S04]  /*25990*/  LDL.LU R25, [R1+0x174] ;  /* 0x0001740001197983 */ /* 0x000f280000300800 */
[----:B------:R-:W4:Y:S01]  /*259a0*/  LDL.LU R222, [R1+0x178] ;  /* 0x0001780001de7983 */ /* 0x000f220000300800 */
[----:B------:R-:W-:-:S03]  /*259b0*/  F2FP.SATFINITE.E5M2.F32.PACK_AB_MERGE_C R17, R243, R244, RZ ;  /* 0x000000f4f311723e */ /* 0x000fc600048060ff */
[----:B------:R-:W4:Y:S01]  /*259c0*/  LDL.LU R224, [R1+0x17c] ;  /* 0x00017c0001e07983 */ /* 0x000f220000300800 */
[----:B------:R-:W-:-:S03]  /*259d0*/  F2FP.SATFINITE.E5M2.F32.PACK_AB_MERGE_C R73, R223, R221, RZ ;  /* 0x000000dddf49723e */ /* 0x000fc600048060ff */
        /* <DEDUP_REMOVED lines=27> */
[----:B------:R-:W4:Y:S01]  /*25b90*/  LDL.LU R232, [R1+0x1cc] ;  /* 0x0001cc0001e87983 */ /* 0x000f220000300800 */
[----:B------:R-:W-:-:S03]  /*25ba0*/  F2FP.SATFINITE.E5M2.F32.PACK_AB_MERGE_C R19, R22, R23, RZ ;  /* 0x000000171613723e */ /* 0x000fc600048060ff */
[----:B------:R-:W4:Y:S04]  /*25bb0*/  LDL.LU R233, [R1+0x1d0] ;  /* 0x0001d00001e97983 */ /* 0x000f280000300800 */
[----:B------:R-:W4:Y:S01]  /*25bc0*/  LDL.LU R230, [R1+0x1d4] ;  /* 0x0001d40001e67983 */ /* 0x000f220000300800 */
[----:B-1----:R-:W-:-:S03]  /*25bd0*/  F2FP.SATFINITE.E5M2.F32.PACK_AB_MERGE_C R0, R20, R21, RZ ;  /* 0x000000151400723e */ /* 0x002fc600048060ff */
        /* <DEDUP_REMOVED lines=14> */
[----:B------:R-:W-:Y:S04]  /*25cc0*/  STL [R1+0xf80], R40 ;  /* 0x000f802801007387 */ /* 0x000fe80000100800 */
[----:B------:R0:W-:Y:S01]  /*25cd0*/  STL [R1+0xf2c], R6 ;  /* 0x000f2c0601007387 */ /* 0x0001e20000100800 */
[----:B----4-:R-:W-:Y:S02]  /*25ce0*/  F2FP.SATFINITE.E5M2.F32.PACK_AB_MERGE_C R36, R36, R39, RZ ;  /* 0x000000272424723e */ /* 0x010fe400048060ff */
[----:B------:R-:W-:-:S03]  /*25cf0*/  F2FP.SATFINITE.E5M2.F32.PACK_AB_MERGE_C R35, R35, R37, RZ ;  /* 0x000000252323723e */ /* 0x000fc600048060ff */
[----:B------:R-:W-:Y:S01]  /*25d00*/  STL [R1+0x1030], R36 ;  /* 0x0010302401007387 */ /* 0x000fe20000100800 */
[----:B0-----:R-:W-:-:S03]  /*25d10*/  F2FP.SATFINITE.E5M2.F32.PACK_AB_MERGE_C R6, R33, R34, RZ ;  /* 0x000000222106723e */ /* 0x001fc600048060ff */
[----:B------:R-:W-:Y:S04]  /*25d20*/  STL [R1+0x102c], R35 ;  /* 0x00102c2301007387 */ /* 0x000fe80000100800 */
[----:B------:R0:W-:Y:S01]  /*25d30*/  STL [R1+0xfc8], R6 ;  /* 0x000fc80601007387 */ /* 0x0001e20000100800 */
[----:B------:R-:W-:-:S05]  /*25d40*/  F2FP.SATFINITE.E5M2.F32.PACK_AB_MERGE_C R31, R31, R32, RZ ;  /* 0x000000201f1f723e */ /* 0x000fca00048060ff */
[----:B------:R-:W-:Y:S01]  /*25d50*/  STL [R1+0xfe0], R31 ;  /* 0x000fe01f01007387 */ /* 0x000fe20000100800 */
[----:B0-----:R-:W-:-:S05]  /*25d60*/  F2FP.SATFINITE.E5M2.F32.PACK_AB_MERGE_C R6, R27, R28, RZ ;  /* 0x0000001c1b06723e */ /* 0x001fca00048060ff */
[----:B------:R0:W-:Y:S01]  /*25d70*/  STL [R1+0xed4], R6 ;  /* 0x000ed40601007387 */ /* 0x0001e20000100800 */
[----:B------:R-:W-:-:S03]  /*25d80*/  F2FP.SATFINITE.E5M2.F32.PACK_AB_MERGE_C R79, R25, R26, RZ ;  /* 0x0000001a194f723e */ /* 0x000fc600048060ff */
[----:B------:R-:W2:Y:S01]  /*25d90*/  LDL.LU R25, [R1] ;  /* 0x0000000001197983 */ /* 0x000ea20000300800 */
[----:B------:R-:W-:-:S03]  /*25da0*/  F2FP.SATFINITE.E5M2.F32.PACK_AB_MERGE_C R78, R224, R222, RZ ;  /* 0x000000dee04e723e */ /* 0x000fc600048060ff */
[----:B------:R-:W2:Y:S04]  /*25db0*/  LDL.LU R222, [R1+0x4] ;  /* 0x0000040001de7983 */ /* 0x000ea80000300800 */
[----:B------:R-:W3:Y:S01]  /*25dc0*/  LDL.LU R26, [R1+0x8] ;  /* 0x00000800011a7983 */ /* 0x000ee20000300800 */
[----:B------:R-:W-:Y:S02]  /*25dd0*/  F2FP.SATFINITE.E5M2.F32.PACK_AB_MERGE_C R246, R246, R226, RZ ;  /* 0x000000e2f6f6723e */ /* 0x000fe400048060ff */
[----:B------:R-:W-:Y:S02]  /*25de0*/  F2FP.SATFINITE.E5M2.F32.PACK_AB_MERGE_C R84, R29, R30, RZ ;  /* 0x0000001e1d54723e */ /* 0x000fe400048060ff */
[----:B------:R-:W-:Y:S02]  /*25df0*/  F2FP.SATFINITE.E5M2.F32.PACK_AB_MERGE_C R244, R244, R228, RZ ;  /* 0x000000e4f4f4723e */ /* 0x000fe400048060ff */
[----:B------:R-:W-:-:S02]  /*25e00*/  F2FP.SATFINITE.E5M2.F32.PACK_AB_MERGE_C R247, R247, R42, RZ ;  /* 0x0000002af7f7723e */ /* 0x000fc400048060ff */
[----:B------:R-:W-:Y:S02]  /*25e10*/  F2FP.SATFINITE.E5M2.F32.PACK_AB_MERGE_C R248, R248, R45, RZ ;  /* 0x0000002df8f8723e */ /* 0x000fe400048060ff */
[----:B------:R-:W-:Y:S02]  /*25e20*/  F2FP.SATFINITE.E5M2.F32.PACK_AB_MERGE_C R249, R249, R44, RZ ;  /* 0x0000002cf9f9723e */ /* 0x000fe400048060ff */
[----:B------:R-:W-:Y:S02]  /*25e30*/  F2FP.SATFINITE.E5M2.F32.PACK_AB_MERGE_C R250, R250, R47, RZ ;  /* 0x0000002ffafa723e */ /* 0x000fe400048060ff */
[----:B------:R-:W-:Y:S02]  /*25e40*/  F2FP.SATFINITE.E5M2.F32.PACK_AB_MERGE_C R251, R251, R46, RZ ;  /* 0x0000002efbfb723e */ /* 0x000fe400048060ff */
[----:B------:R-:W-:Y:S02]  /*25e50*/  F2FP.SATFINITE.E5M2.F32.PACK_AB_MERGE_C R252, R252, R49, RZ ;  /* 0x00000031fcfc723e */ /* 0x000fe400048060ff */
[----:B------:R-:W-:-:S02]  /*25e60*/  F2FP.SATFINITE.E5M2.F32.PACK_AB_MERGE_C R242, R242, R221, RZ ;  /* 0x000000ddf2f2723e */ /* 0x000fc400048060ff */
[----:B------:R-:W-:Y:S02]  /*25e70*/  F2FP.SATFINITE.E5M2.F32.PACK_AB_MERGE_C R80, R225, R223, RZ ;  /* 0x000000dfe150723e */ /* 0x000fe400048060ff */
[----:B------:R-:W-:Y:S02]  /*25e80*/  F2FP.SATFINITE.E5M2.F32.PACK_AB_MERGE_C R240, R240, R227, RZ ;  /* 0x000000e3f0f0723e */ /* 0x000fe400048060ff */
[----:B------:R-:W-:Y:S02]  /*25e90*/  F2FP.SATFINITE.E5M2.F32.PACK_AB_MERGE_C R228, R22, R23, RZ ;  /* 0x0000001716e4723e */ /* 0x000fe400048060ff */
[----:B------:R-:W3:Y:S04]  /*25ea0*/  LDL.LU R23, [R1+0xc] ;  /* 0x00000c0001177983 */ /* 0x000ee80000300800 */
[----:B------:R-:W4:Y:S01]  /*25eb0*/  LDL.LU R27, [R1+0x10] ;  /* 0x00001000011b7983 */ /* 0x000f220000300800 */
[----:B------:R-:W-:-:S03]  /*25ec0*/  F2FP.SATFINITE.E5M2.F32.PACK_AB_MERGE_C R226, R20, R21, RZ ;  /* 0x0000001514e2723e */ /* 0x000fc600048060ff */
[----:B------:R-:W4:Y:S04]  /*25ed0*/  LDL.LU R21, [R1+0x14] ;  /* 0x0000140001157983 */ /* 0x000f280000300800 */
[----:B------:R-:W4:Y:S01]  /*25ee0*/  LDL.LU R28, [R1+0x18] ;  /* 0x00001800011c7983 */ /* 0x000f220000300800 */
[----:B------:R-:W-:-:S03]  /*25ef0*/  F2FP.SATFINITE.E5M2.F32.PACK_AB_MERGE_C R224, R8, R9, RZ ;  /* 0x0000000908e0723e */ /* 0x000fc600048060ff */
[----:B------:R-:W4:Y:S04]  /*25f00*/  LDL.LU R9, [R1+0x1c] ;  /* 0x00001c0001097983 */ /* 0x000f280000300800 */
[----:B------:R-:W4:Y:S01]  /*25f10*/  LDL.LU R29, [R1+0x20] ;  /* 0x00002000011d7983 */ /* 0x000f220000300800 */
[----:B0-----:R-:W-:-:S03]  /*25f20*/  F2FP.SATFINITE.E5M2.F32.PACK_AB_MERGE_C R6, R2, R4, RZ ;  /* 0x000000040206723e */ /* 0x001fc600048060ff */
        /* <DEDUP_REMOVED lines=61> */
[----:B------:R-:W4:Y:S01]  /*26300*/  LDL.LU R245, [R1+0xfc] ;  /* 0x0000fc0001f57983 */ /* 0x000f220000300800 */
[----:B--2---:R-:W-:-:S03]  /*26310*/  F2FP.SATFINITE.E5M2.F32.PACK_AB_MERGE_C R222, R222, R25, RZ ;  /* 0x00000019dede723e */ /* 0x004fc600048060ff */
[----:B------:R-:W2:Y:S01]  /*26320*/  LDL.LU R25, [R1+0x14b4] ;  /* 0x0014b40001197983 */ /* 0x000ea20000300800 */
[----:B------:R-:W-:Y:S02]  /*26330*/  IMAD.MOV.U32 R153, RZ, RZ, R62 ;  /* 0x000000ffff997224 */ /* 0x000fe400078e003e */
[----:B------:R-:W-:Y:S02]  /*26340*/  IMAD.MOV.U32 R155, RZ, RZ, R65 ;  /* 0x000000ffff9b7224 */ /* 0x000fe400078e0041 */
[----:B------:R-:W-:Y:S01]  /*26350*/  IMAD.MOV.U32 R163, RZ, RZ, R153 ;  /* 0x000000ffffa37224 */ /* 0x000fe200078e0099 */
[----:B------:R-:W-:Y:S01]  /*26360*/  F2FP.SATFINITE.E5M2.F32.PACK_AB_MERGE_C R153, R165, R164, RZ ;  /* 0x000000a4a599723e */ /* 0x000fe200048060ff */
[----:B------:R-:W-:Y:S02]  /*26370*/  IMAD.MOV.U32 R159, RZ, RZ, R64 ;  /* 0x000000ffff9f7224 */ /* 0x000fe400078e0040 */
[----:B------:R-:W-:Y:S01]  /*26380*/  IMAD.MOV.U32 R161, RZ, RZ, R67 ;  /* 0x000000ffffa17224 */ /* 0x000fe200078e0043 */
[----:B---3--:R-:W-:-:S02]  /*26390*/  F2FP.SATFINITE.E5M2.F32.PACK_AB_MERGE_C R23, R23, R26, RZ ;  /* 0x0000001a1717723e */ /* 0x008fc400048060ff */
[----:B------:R-:W3:Y:S01]  /*263a0*/  LDL.LU R26, [R1+0x14b0] ;  /* 0x0014b000011a7983 */ /* 0x000ee20000300800 */
[----:B----4-:R-:W-:-:S03]  /*263b0*/  F2FP.SATFINITE.E5M2.F32.PACK_AB_MERGE_C R21, R21, R27, RZ ;  /* 0x0000001b1515723e */ /* 0x010fc600048060ff */
[----:B------:R-:W3:Y:S01]  /*263c0*/  LDL.LU R27, [R1+0x14ac] ;  /* 0x0014ac00011b7983 */ /* 0x000ee20000300800 */
[----:B------:R-:W-:-:S03]  /*263d0*/  F2FP.SATFINITE.E5M2.F32.PACK_AB_MERGE_C R9, R9, R28, RZ ;  /* 0x0000001c0909723e */ /* 0x000fc600048060ff */
[----:B------:R-:W4:Y:S01]  /*263e0*/  LDL.LU R28, [R1+0x14a8] ;  /* 0x0014a800011c7983 */ /* 0x000f220000300800 */
[----:B------:R-:W-:-:S03]  /*263f0*/  F2FP.SATFINITE.E5M2.F32.PACK_AB_MERGE_C R4, R4, R29, RZ ;  /* 0x0000001d0404723e */ /* 0x000fc600048060ff */
[----:B------:R-:W4:Y:S01]  /*26400*/  LDL.LU R29, [R1+0x14a4] ;  /* 0x0014a400011d7983 */ /* 0x000f220000300800 */
[----:B------:R-:W-:-:S03]  /*26410*/  F2FP.SATFINITE.E5M2.F32.PACK_AB_MERGE_C R2, R2, R30, RZ ;  /* 0x0000001e0202723e */ /* 0x000fc600048060ff */
[----:B------:R-:W3:Y:S01]  /*26420*/  LDL.LU R30, [R1+0x14a0] ;  /* 0x0014a000011e7983 */ /* 0x000ee20000300800 */
[----:B------:R-:W-:-:S03]  /*26430*/  F2FP.SATFINITE.E5M2.F32.PACK_AB_MERGE_C R32, R32, R31, RZ ;  /* 0x0000001f2020723e */ /* 0x000fc600048060ff */
[----:B------:R-:W3:Y:S04]  /*26440*/  LDL.LU R31, [R1+0x149c] ;  /* 0x00149c00011f7983 */ /* 0x000ee80000300800 */
[----:B------:R0:W-:Y:S01]  /*26450*/  STL [R1+0xebc], R32 ;  /* 0x000ebc2001007387 */ /* 0x0001e20000100800 */
[----:B------:R-:W-:-:S03]  /*26460*/  F2FP.SATFINITE.E5M2.F32.PACK_AB_MERGE_C R34, R34, R33, RZ ;  /* 0x000000212222723e */ /* 0x000fc600048060ff */
[----:B0-----:R-:W3:Y:S01]  /*26470*/  LDL.LU R32, [R1+0x1498] ;  /* 0x0014980001207983 */ /* 0x001ee20000300800 */
        /* <DEDUP_REMOVED lines=9> */
[----:B0-----:R-:W4:Y:S04]  /*26510*/  LDL.LU R37, [R1+0x1488] ;  /* 0x0014880001257983 */ /* 0x001f280000300800 */
[----:B------:R-:W4:Y:S04]  /*26520*/  LDL.LU R36, [R1+0x1484] ;  /* 0x0014840001247983 */ /* 0x000f280000300800 */
[----:B------:R0:W-:Y:S01]  /*26530*/  STL [R1+0xf98], R39 ;  /* 0x000f982701007387 */ /* 0x0001e20000100800 */
[----:B------:R-:W-:Y:S02]  /*26540*/  F2FP.SATFINITE.E5M2.F32.PACK_AB_MERGE_C R85, R85, R42, RZ ;  /* 0x0000002a5555723e */ /* 0x000fe400048060ff */
[----:B------:R-:W-:Y:S01]  /*26550*/  F2FP.SATFINITE.E5M2.F32.PACK_AB_MERGE_C R82, R82, R45, RZ ;  /* 0x0000002d5252723e */ /* 0x000fe200048060ff */
[----:B0-----:R-:W3:Y:S04]  /*26560*/  LDL.LU R39, [R1+0x1480] ;  /* 0x0014800001277983 */ /* 0x001ee80000300800 */
[----:B------:R-:W3:Y:S04]  /*26570*/  LDL.LU R38, [R1+0x147c] ;  /* 0x00147c0001267983 */ /* 0x000ee80000300800 */
[----:B------:R0:W-:Y:S01]  /*26580*/  STL [R1+0xee4], R41 ;  /* 0x000ee42901007387 */ /* 0x0001e20000100800 */
[----:B------:R-:W-:-:S02]  /*26590*/  F2FP.SATFINITE.E5M2.F32.PACK_AB_MERGE_C R216, R216, R44, RZ ;  /* 0x0000002cd8d8723e */ /* 0x000fc400048060ff */
        /* <DEDUP_REMOVED lines=8> */
[----:B------:R-:W3:Y:S01]  /*26620*/  LDL.LU R45, [R1+0x1468] ;  /* 0x00146800012d7983 */ /* 0x000ee20000300800 */
[----:B------:R-:W-:-:S03]  /*26630*/  F2FP.SATFINITE.E5M2.F32.PACK_AB_MERGE_C R22, R22, R48, RZ ;  /* 0x000000301616723e */ /* 0x000fc600048060ff */
        /* <DEDUP_REMOVED lines=8> */
[----:B------:R-:W3:Y:S04]  /*266c0*/  LDL.LU R48, [R1+0x1454] ;  /* 0x0014540001307983 */ /* 0x000ee80000300800 */
[----:B------:R-:W3:Y:S01]  /*266d0*/  LDL.LU R51, [R1+0x1450] ;  /* 0x0014500001337983 */ /* 0x000ee20000300800 */
[----:B------:R-:W-:-:S03]  /*266e0*/  F2FP.SATFINITE.E5M2.F32.PACK_AB_MERGE_C R229, R229, R55, RZ ;  /* 0x00000037e5e5723e */ /* 0x000fc600048060ff */
[----:B------:R-:W3:Y:S01]  /*266f0*/  LDL.LU R50, [R1+0x144c] ;  /* 0x00144c0001327983 */ /* 0x000ee20000300800 */
[----:B------:R-:W-:-:S03]  /*26700*/  F2FP.SATFINITE.E5M2.F32.PACK_AB_MERGE_C R231, R231, R54, RZ ;  /* 0x00000036e7e7723e */ /* 0x000fc600048060ff */
[----:B------:R-:W3:Y:S04]  /*26710*/  LDL.LU R53, [R1+0x1448] ;  /* 0x0014480001357983 */ /* 0x000ee80000300800 */
        /* <DEDUP_REMOVED lines=17> */
[----:B------:R-:W3:Y:S04]  /*26830*/  LDL.LU R62, [R1+0x141c] ;  /* 0x00141c00013e7983 */ /* 0x000ee80000300800 */
[----:B------:R-:W3:Y:S04]  /*26840*/  LDL.LU R65, [R1+0x1418] ;  /* 0x0014180001417983 */ /* 0x000ee80000300800 */
[----:B------:R-:W3:Y:S04]  /*26850*/  LDL.LU R64, [R1+0x1414] ;  /* 0x0014140001407983 */ /* 0x000ee80000300800 */
[----:B------:R-:W3:Y:S04]  /*26860*/  LDL.LU R67, [R1+0x1410] ;  /* 0x0014100001437983 */ /* 0x000ee80000300800 */
[----:B------:R0:W-:Y:S01]  /*26870*/  STL [R1+0xeb4], R153 ;  /* 0x000eb49901007387 */ /* 0x0001e20000100800 */
[----:B------:R-:W-:-:S02]  /*26880*/  IMAD.MOV.U32 R168, RZ, RZ, R69 ;  /* 0x000000ffffa87224 */ /* 0x000fc400078e0045 */
[----:B0-----:R-:W-:Y:S01]  /*26890*/  IMAD.MOV.U32 R153, RZ, RZ, R66 ;  /* 0x000000ffff997224 */ /* 0x001fe200078e0042 */
[----:B------:R-:W-:-:S05]  /*268a0*/  F2FP.SATFINITE.E5M2.F32.PACK_AB_MERGE_C R66, R167, R166, RZ ;  /* 0x000000a6a742723e */ /* 0x000fca00048060ff */
[----:B------:R0:W-:Y:S01]  /*268b0*/  STL [R1+0xea4], R66 ;  /* 0x000ea44201007387 */ /* 0x0001e20000100800 */
[----:B------:R-:W-:-:S03]  /*268c0*/  IMAD.MOV.U32 R170, RZ, RZ, R71 ;  /* 0x000000ffffaa7224 */ /* 0x000fc600078e0047 */
[----:B0-----:R-:W3:Y:S04]  /*268d0*/  LDL.LU R66, [R1+0x140c] ;  /* 0x00140c0001427983 */ /* 0x001ee80000300800 */
[----:B------:R-:W3:Y:S04]  /*268e0*/  LDL.LU R69, [R1+0x1408] ;  /* 0x0014080001457983 */ /* 0x000ee80000300800 */
[----:B------:R0:W-:Y:S02]  /*268f0*/  STL [R1+0xf70], R169 ;  /* 0x000f70a901007387 */ /* 0x0001e40000100800 */
[----:B0-----:R-:W-:-:S02]  /*26900*/  IMAD.MOV.U32 R169, RZ, RZ, R68 ;  /* 0x000000ffffa97224 */ /* 0x001fc400078e0044 */
[----:B------:R-:W3:Y:S04]  /*26910*/  LDL.LU R68, [R1+0x1404] ;  /* 0x0014040001447983 */ /* 0x000ee80000300800 */
[----:B------:R-:W3:Y:S04]  /*26920*/  LDL.LU R71, [R1+0x1400] ;  /* 0x0014000001477983 */ /* 0x000ee80000300800 */
[----:B------:R0:W-:Y:S02]  /*26930*/  STL [R1+0xf6c], R171 ;  /* 0x000f6cab01007387 */ /* 0x0001e40000100800 */
[----:B0-----:R-:W-:-:S02]  /*26940*/  IMAD.MOV.U32 R171, RZ, RZ, R70 ;  /* 0x000000ffffab7224 */ /* 0x001fc400078e0046 */
[----:B------:R-:W3:Y:S04]  /*26950*/  LDL.LU R70, [R1+0x13fc] ;  /* 0x0013fc0001467983 */ /* 0x000ee80000300800 */
[----:B------:R0:W-:Y:S02]  /*26960*/  STL [R1+0xec8], R172 ;  /* 0x000ec8ac01007387 */ /* 0x0001e40000100800 */
[----:B0-----:R-:W-:Y:S01]  /*26970*/  IMAD.MOV.U32 R172, RZ, RZ, R170 ;  /* 0x000000ffffac7224 */ /* 0x001fe200078e00aa */
[----:B------:R-:W-:-:S05]  /*26980*/  F2FP.SATFINITE.E5M2.F32.PACK_AB_MERGE_C R170, R175, R174, RZ ;  /* 0x000000aeafaa723e */ /* 0x000fca00048060ff */
[----:B------:R0:W-:Y:S01]  /*26990*/  STL [R1+0xed8], R170 ;  /* 0x000ed8aa01007387 */ /* 0x0001e20000100800 */
[----:B------:R-:W-:Y:S01]  /*269a0*/  IMAD.MOV.U32 R179, RZ, RZ, R75 ;  /* 0x000000ffffb37224 */ /* 0x000fe200078e004b */
[----:B0-----:R-:W-:Y:S01]  /*269b0*/  F2FP.SATFINITE.E5M2.F32.PACK_AB_MERGE_C R170, R177, R176, RZ ;  /* 0x000000b0b1aa723e */ /* 0x001fe200048060ff */
[----:B------:R-:W-:Y:S02]  /*269c0*/  IMAD.MOV.U32 R176, RZ, RZ, R73 ;  /* 0x000000ffffb07224 */ /* 0x000fe400078e0049 */
[----:B------:R-:W-:Y:S01]  /*269d0*/  IMAD.MOV.U32 R177, RZ, RZ, R72 ;  /* 0x000000ffffb17224 */ /* 0x000fe200078e0048 */
[----:B------:R-:W3:Y:S04]  /*269e0*/  LDL.LU R73, [R1+0x13f8] ;  /* 0x0013f80001497983 */ /* 0x000ee80000300800 */
[----:B------:R-:W3:Y:S04]  /*269f0*/  LDL.LU R72, [R1+0x13f4] ;  /* 0x0013f40001487983 */ /* 0x000ee80000300800 */
[----:B------:R0:W-:Y:S04]  /*26a00*/  STL [R1+0xe8c], R178 ;  /* 0x000e8cb201007387 */ /* 0x0001e80000100800 */
[----:B------:R-:W3:Y:S01]  /*26a10*/  LDL.LU R75, [R1+0x13f0] ;  /* 0x0013f000014b7983 */ /* 0x000ee20000300800 */
[----:B0-----:R-:W-:-:S02]  /*26a20*/  IMAD.MOV.U32 R178, RZ, RZ, R177 ;  /* 0x000000ffffb27224 */ /* 0x001fc400078e00b1 */
[----:B------:R-:W-:Y:S01]  /*26a30*/  IMAD.MOV.U32 R177, RZ, RZ, R159 ;  /* 0x000000ffffb17224 */ /* 0x000fe200078e009f */
[----:B------:R-:W-:Y:S01]  /*26a40*/  F2FP.SATFINITE.E5M2.F32.PACK_AB_MERGE_C R159, R181, R180, RZ ;  /* 0x000000b4b59f723e */ /* 0x000fe200048060ff */
[----:B------:R-:W-:Y:S02]  /*26a50*/  IMAD.MOV.U32 R181, RZ, RZ, R74 ;  /* 0x000000ffffb57224 */ /* 0x000fe400078e004a */
[----:B------:R-:W-:Y:S01]  /*26a60*/  IMAD.MOV.U32 R180, RZ, RZ, R171 ;  /* 0x000000ffffb47224 */ /* 0x000fe200078e00ab */
[----:B------:R-:W3:Y:S01]  /*26a70*/  LDL.LU R74, [R1+0x13ec] ;  /* 0x0013ec00014a7983 */ /* 0x000ee20000300800 */
[----:B------:R-:W-:Y:S01]  /*26a80*/  F2FP.SATFINITE.E5M2.F32.PACK_AB_MERGE_C R171, R183, R182, RZ ;  /* 0x000000b6b7ab723e */ /* 0x000fe200048060ff */
[----:B------:R-:W-:Y:S02]  /*26a90*/  IMAD.MOV.U32 R183, RZ, RZ, R77 ;  /* 0x000000ffffb77224 */ /* 0x000fe400078e004d */
[----:B------:R-:W3:Y:S01]  /*26aa0*/  LDL.LU R77, [R1+0x13e8] ;  /* 0x0013e800014d7983 */ /* 0x000ee20000300800 */
[----:B------:R-:W-:-:S02]  /*26ab0*/  IMAD.MOV.U32 R182, RZ, RZ, R76 ;  /* 0x000000ffffb67224 */ /* 0x000fc400078e004c */
[----:B------:R-:W-:Y:S01]  /*26ac0*/  IMAD.MOV.U32 R185, RZ, RZ, R79 ;  /* 0x000000ffffb97224 */ /* 0x000fe200078e004f */
[----:B------:R-:W3:Y:S01]  /*26ad0*/  LDL.LU R76, [R1+0x13e4] ;  /* 0x0013e400014c7983 */ /* 0x000ee20000300800 */
[----:B------:R-:W-:Y:S01]  /*26ae0*/  IMAD.MOV.U32 R189, RZ, RZ, R163 ;  /* 0x000000ffffbd7224 */ /* 0x000fe200078e00a3 */
[----:B------:R-:W-:Y:S01]  /*26af0*/  F2FP.SATFINITE.E5M2.F32.PACK_AB_MERGE_C R163, R191, R190, RZ ;  /* 0x000000bebfa3723e */ /* 0x000fe200048060ff */
[----:B------:R-:W-:Y:S01]  /*26b00*/  IMAD.MOV.U32 R187, RZ, RZ, R78 ;  /* 0x000000ffffbb7224 */ /* 0x000fe200078e004e */
[----:B------:R-:W3:Y:S01]  /*26b10*/  LDL.LU R79, [R1+0x13e0] ;  /* 0x0013e000014f7983 */ /* 0x000ee20000300800 */
[----:B------:R-:W-:Y:S01]  /*26b20*/  IMAD.MOV.U32 R197, RZ, RZ, R161 ;  /* 0x000000ffffc57224 */ /* 0x000fe200078e00a1 */
[----:B------:R-:W-:Y:S01]  /*26b30*/  F2FP.SATFINITE.E5M2.F32.PACK_AB_MERGE_C R161, R199, R198, RZ ;  /* 0x000000c6c7a1723e */ /* 0x000fe200048060ff */
[----:B------:R-:W-:Y:S01]  /*26b40*/  IMAD.MOV.U32 R190, RZ, RZ, R81 ;  /* 0x000000ffffbe7224 */ /* 0x000fe200078e0051 */
[----:B------:R-:W3:Y:S01]  /*26b50*/  LDL.LU R78, [R1+0x13dc] ;  /* 0x0013dc00014e7983 */ /* 0x000ee20000300800 */
[----:B------:R-:W-:-:S02]  /*26b60*/  IMAD.MOV.U32 R198, RZ, RZ, R80 ;  /* 0x000000ffffc67224 */ /* 0x000fc400078e0050 */
[----:B------:R-:W-:Y:S01]  /*26b70*/  IMAD.MOV.U32 R199, RZ, RZ, R83 ;  /* 0x000000ffffc77224 */ /* 0x000fe200078e0053 */
[----:B------:R-:W3:Y:S01]  /*26b80*/  LDL.LU R81, [R1+0x13d8] ;  /* 0x0013d80001517983 */ /* 0x000ee20000300800 */
[----:B------:R-:W-:Y:S02]  /*26b90*/  IMAD.MOV.U32 R201, RZ, RZ, R82 ;  /* 0x000000ffffc97224 */ /* 0x000fe400078e0052 */
[----:B------:R-:W-:Y:S01]  /*26ba0*/  IMAD.MOV.U32 R205, RZ, RZ, R155 ;  /* 0x000000ffffcd7224 */ /* 0x000fe200078e009b */
[----:B------:R-:W3:Y:S01]  /*26bb0*/  LDL.LU R80, [R1+0x13d4] ;  /* 0x0013d40001507983 */ /* 0x000ee20000300800 */
[----:B------:R-:W-:Y:S01]  /*26bc0*/  IMAD.MOV.U32 R203, RZ, RZ, R216 ;  /* 0x000000ffffcb7224 */ /* 0x000fe200078e00d8 */
[----:B------:R-:W-:Y:S02]  /*26bd0*/  F2FP.SATFINITE.E5M2.F32.PACK_AB_MERGE_C R155, R207, R206, RZ ;  /* 0x000000cecf9b723e */ /* 0x000fe400048060ff */
[----:B------:R-:W3:Y:S01]  /*26be0*/  LDL.LU R83, [R1+0x13d0] ;  /* 0x0013d00001537983 */ /* 0x000ee20000300800 */
[----:B------:R-:W-:-:S03]  /*26bf0*/  IMAD.MOV.U32 R207, RZ, RZ, R85 ;  /* 0x000000ffffcf7224 */ /* 0x000fc600078e0055 */
[----:B------:R-:W3:Y:S01]  /*26c00*/  LDL.LU R82, [R1+0x13cc] ;  /* 0x0013cc0001527983 */ /* 0x000ee20000300800 */
[----:B------:R-:W-:-:S03]  /*26c10*/  IMAD.MOV.U32 R206, RZ, RZ, R84 ;  /* 0x000000ffffce7224 */ /* 0x000fc600078e0054 */
[----:B------:R-:W3:Y:S01]  /*26c20*/  LDL.LU R216, [R1+0x13c8] ;  /* 0x0013c80001d87983 */ /* 0x000ee20000300800 */
[----:B------:R-:W-:-:S03]  /*26c30*/  IMAD.MOV.U32 R209, RZ, RZ, R87 ;  /* 0x000000ffffd17224 */ /* 0x000fc600078e0057 */
[----:B------:R-:W3:Y:S01]  /*26c40*/  LDL.LU R85, [R1+0x13c4] ;  /* 0x0013c40001557983 */ /* 0x000ee20000300800 */
[----:B------:R-:W-:-:S03]  /*26c50*/  IMAD.MOV.U32 R211, RZ, RZ, R86 ;  /* 0x000000ffffd37224 */ /* 0x000fc600078e0056 */
[----:B------:R-:W3:Y:S04]  /*26c60*/  LDL.LU R84, [R1+0x13c0] ;  /* 0x0013c00001547983 */ /* 0x000ee80000300800 */
[----:B------:R-:W3:Y:S04]  /*26c70*/  LDL.LU R87, [R1+0x13bc] ;  /* 0x0013bc0001577983 */ /* 0x000ee80000300800 */
[----:B------:R-:W3:Y:S01]  /*26c80*/  LDL.LU R86, [R1+0x13b8] ;  /* 0x0013b80001567983 */ /* 0x000ee20000300800 */
[----:B------:R-:W-:Y:S02]  /*26c90*/  IMAD.MOV.U32 R213, RZ, RZ, R211 ;  /* 0x000000ffffd57224 */ /* 0x000fe400078e00d3 */
[----:B------:R-:W-:-:S02]  /*26ca0*/  IMAD.MOV.U32 R211, RZ, RZ, R209 ;  /* 0x000000ffffd37224 */ /* 0x000fc400078e00d1 */
[----:B------:R-:W-:Y:S01]  /*26cb0*/  IMAD.MOV.U32 R209, RZ, RZ, R207 ;  /* 0x000000ffffd17224 */ /* 0x000fe200078e00cf */
[----:B------:R-:W-:Y:S01]  /*26cc0*/  F2FP.SATFINITE.E5M2.F32.PACK_AB_MERGE_C R91, R101, R100, RZ ;  /* 0x00000064655b723e */ /* 0x000fe200048060ff */
[----:B------:R-:W-:Y:S01]  /*26cd0*/  IMAD.MOV.U32 R207, RZ, RZ, R206 ;  /* 0x000000ffffcf7224 */ /* 0x000fe200078e00ce */
[----:B------:R-:W-:Y:S01]  /*26ce0*/  F2FP.SATFINITE.E5M2.F32.PACK_AB_MERGE_C R89, R103, R102, RZ ;  /* 0x000000666759723e */ /* 0x000fe200048060ff */
[----:B------:R-:W-:Y:S02]  /*26cf0*/  IMAD.MOV.U32 R206, RZ, RZ, R182 ;  /* 0x000000ffffce7224 */ /* 0x000fe400078e00b6 */
[----:B------:R-:W-:Y:S01]  /*26d00*/  IMAD.MOV.U32 R182, RZ, RZ, R169 ;  /* 0x000000ffffb67224 */ /* 0x000fe200078e00a9 */
[----:B------:R-:W-:Y:S01]  /*26d10*/  F2FP.SATFINITE.E5M2.F32.PACK_AB_MERGE_C R169, R215, R214, RZ ;  /* 0x000000d6d7a9723e */ /* 0x000fe200048060ff */
[----:B------:R-:W-:Y:S02]  /*26d20*/  IMAD.MOV.U32 R214, RZ, RZ, R6 ;  /* 0x000000ffffd67224 */ /* 0x000fe400078e0006 */
[----:B------:R-:W3:Y:S04]  /*26d30*/  LDL.LU R6, [R1+0x13b4] ;  /* 0x0013b40001067983 */ /* 0x000ee80000300800 */
[----:B------:R-:W-:Y:S04]  /*26d40*/  STL [R1+0xf8c], R91 ;  /* 0x000f8c5b01007387 */ /* 0x000fe80000100800 */
[----:B------:R0:W-:Y:S01]  /*26d50*/  STL [R1+0xf88], R89 ;  /* 0x000f885901007387 */ /* 0x0001e20000100800 */
[----:B------:R-:W-:-:S02]  /*26d60*/  F2FP.SATFINITE.E5M2.F32.PACK_AB_MERGE_C R93, R107, R106, RZ ;  /* 0x0000006a6b5d723e */ /* 0x000fc400048060ff */
[----:B0-----:R-:W-:Y:S02]  /*26d70*/  F2FP.SATFINITE.E5M2.F32.PACK_AB_MERGE_C R89, R105, R104, RZ ;  /* 0x000000686959723e */ /* 0x001fe400048060ff */
[----:B------:R-:W-:-:S03]  /*26d80*/  F2FP.SATFINITE.E5M2.F32.PACK_AB_MERGE_C R91, R109, R108, RZ ;  /* 0x0000006c6d5b723e */ /* 0x000fc600048060ff */
[----:B------:R0:W-:Y:S04]  /*26d90*/  STL [R1+0xfa8], R89 ;  /* 0x000fa85901007387 */ /* 0x0001e80000100800 */
[----:B------:R1:W-:Y:S01]  /*26da0*/  STL [R1+0xfa4], R93 ;  /* 0x000fa45d01007387 */ /* 0x0003e20000100800 */
[----:B0-----:R-:W-:-:S03]  /*26db0*/  F2FP.SATFINITE.E5M2.F32.PACK_AB_MERGE_C R89, R111, R110, RZ ;  /* 0x0000006e6f59723e */ /* 0x001fc600048060ff */
[----:B------:R-:W-:Y:S04]  /*26dc0*/  STL [R1+0xfc4], R91 ;  /* 0x000fc45b01007387 */ /* 0x000fe80000100800 */
[----:B------:R0:W-:Y:S01]  /*26dd0*/  STL [R1+0xfc0], R89 ;  /* 0x000fc05901007387 */ /* 0x0001e20000100800 */
[----:B-1----:R-:W-:Y:S02]  /*26de0*/  F2FP.SATFINITE.E5M2.F32.PACK_AB_MERGE_C R93, R115, R114, RZ ;  /* 0x00000072735d723e */ /* 0x002fe400048060ff */
        /* <DEDUP_REMOVED lines=32> */
[----:B--2---:R-:W-:Y:S02]  /*26ff0*/  F2FP.SATFINITE.E5M2.F32.PACK_AB_MERGE_C R24, R25, R24, RZ ;  /* 0x000000181918723e */ /* 0x004fe400048060ff */
[----:B0-----:R-:W-:Y:S02]  /*27000*/  F2FP.SATFINITE.E5M2.F32.PACK_AB_MERGE_C R89, R145, R144, RZ ;  /* 0x000000909159723e */ /* 0x001fe400048060ff */
[----:B------:R-:W-:-:S03]  /*27010*/  F2FP.SATFINITE.E5M2.F32.PACK_AB_MERGE_C R91, R149, R148, RZ ;  /* 0x00000094955b723e */ /* 0x000fc600048060ff */
[----:B------:R0:W-:Y:S01]  /*27020*/  STL [R1+0x1070], R89 ;  /* 0x0010705901007387 */ /* 0x0001e20000100800 */
[----:B----4-:R-:W-:Y:S02]  /*27030*/  F2FP.SATFINITE.E5M2.F32.PACK_AB_MERGE_C R25, R37, R36, RZ ;  /* 0x000000242519723e */ /* 0x010fe400048060ff */
[----:B------:R-:W-:Y:S01]  /*27040*/  F2FP.SATFINITE.E5M2.F32.PACK_AB_MERGE_C R28, R29, R28, RZ ;  /* 0x0000001c1d1c723e */ /* 0x000fe200048060ff */
[----:B------:R-:W-:Y:S01]  /*27050*/  STL [R1+0x106c], R93 ;  /* 0x00106c5d01007387 */ /* 0x000fe20000100800 */
[----:B---3--:R-:W-:Y:S02]  /*27060*/  F2FP.SATFINITE.E5M2.F32.PACK_AB_MERGE_C R26, R27, R26, RZ ;  /* 0x0000001a1b1a723e */ /* 0x008fe400048060ff */
[----:B0-----:R-:W-:Y:S01]  /*27070*/  F2FP.SATFINITE.E5M2.F32.PACK_AB_MERGE_C R89, R151, R150, RZ ;  /* 0x000000969759723e */ /* 0x001fe200048060ff */
[----:B------:R-:W-:Y:S01]  /*27080*/  STL [R1+0x107c], R91 ;  /* 0x00107c5b01007387 */ /* 0x000fe20000100800 */
[----:B------:R-:W-:Y:S02]  /*27090*/  F2FP.SATFINITE.E5M2.F32.PACK_AB_MERGE_C R29, R39, R38, RZ ;  /* 0x00000026271d723e */ /* 0x000fe400048060ff */
[----:B------:R-:W-:Y:S01]  /*270a0*/  F2FP.SATFINITE.E5M2.F32.PACK_AB_MERGE_C R27, R41, R40, RZ ;  /* 0x00000028291b723e */ /* 0x000fe200048060ff */
[----:B------:R-:W-:Y:S04]  /*270b0*/  STL [R1+0x1078], R89 ;  /* 0x0010785901007387 */ /* 0x000fe80000100800 */
        /* <DEDUP_REMOVED lines=35> */
[----:B------:R0:W-:Y:S04]  /*272f0*/  STL [R1+0xffc], R27 ;  /* 0x000ffc1b01007387 */ /* 0x0001e80000100800 */
[----:B------:R2:W-:Y:S01]  /*27300*/  STL [R1+0xff8], R25 ;  /* 0x000ff81901007387 */ /* 0x0005e20000100800 */
[----:B-1----:R-:W-:Y:S02]  /*27310*/  F2FP.SATFINITE.E5M2.F32.PACK_AB_MERGE_C R29, R79, R78, RZ ;  /* 0x0000004e4f1d723e */ /* 0x002fe400048060ff */
[----:B0-----:R-:W-:Y:S02]  /*27320*/  F2FP.SATFINITE.E5M2.F32.PACK_AB_MERGE_C R27, R81, R80, RZ ;  /* 0x00000050511b723e */ /* 0x001fe400048060ff */
[----:B--2---:R-:W-:-:S05]  /*27330*/  F2FP.SATFINITE.E5M2.F32.PACK_AB_MERGE_C R25, R77, R76, RZ ;  /* 0x0000004c4d19723e */ /* 0x004fca00048060ff */
[----:B------:R0:W-:Y:S04]  /*27340*/  STL [R1+0x1018], R25 ;  /* 0x0010181901007387 */ /* 0x0001e80000100800 */
[----:B------:R1:W-:Y:S04]  /*27350*/  STL [R1+0x1014], R29 ;  /* 0x0010141d01007387 */ /* 0x0003e80000100800 */
[----:B------:R2:W-:Y:S01]  /*27360*/  STL [R1+0x1028], R27 ;  /* 0x0010281b01007387 */ /* 0x0005e20000100800 */
[----:B0-----:R-:W-:Y:S02]  /*27370*/  F2FP.SATFINITE.E5M2.F32.PACK_AB_MERGE_C R25, R83, R82, RZ ;  /* 0x000000525319723e */ /* 0x001fe400048060ff */
[----:B-1----:R-:W-:-:S03]  /*27380*/  F2FP.SATFINITE.E5M2.F32.PACK_AB_MERGE_C R29, R85, R84, RZ ;  /* 0x00000054551d723e */ /* 0x002fc600048060ff */
[----:B------:R0:W-:Y:S01]  /*27390*/  STL [R1+0x1024], R25 ;  /* 0x0010241901007387 */ /* 0x0001e20000100800 */
[----:B--2---:R-:W-:-:S03]  /*273a0*/  F2FP.SATFINITE.E5M2.F32.PACK_AB_MERGE_C R27, R87, R86, RZ ;  /* 0x00000056571b723e */ /* 0x004fc600048060ff */
[----:B------:R-:W-:Y:S04]  /*273b0*/  STL [R1+0x1040], R29 ;  /* 0x0010401d01007387 */ /* 0x000fe80000100800 */
[----:B------:R1:W-:Y:S04]  /*273c0*/  STL [R1+0x103c], R27 ;  /* 0x00103c1b01007387 */ /* 0x0003e80000100800 */
[----:B------:R-:W2:Y:S04]  /*273d0*/  LDL.LU R89, [R1+0x424] ;  /* 0x0004240001597983 */ /* 0x000ea80000300800 */
[----:B------:R-:W3:Y:S01]  /*273e0*/  LDL.LU R215, [R1+0x41c] ;  /* 0x00041c0001d77983 */ /* 0x000ee20000300800 */
[----:B0-----:R-:W-:-:S05]  /*273f0*/  VIADD R25, R216, 0x7f ;  /* 0x0000007fd8197836 */ /* 0x001fca0000000000 */
[----:B------:R-:W-:Y:S01]  /*27400*/  ISETP.GE.AND P0, PT, R25, UR11, PT ;  /* 0x0000000b19007c0c */ /* 0x000fe2000bf06270 */
[C---:B------:R-:W-:Y:S01]  /*27410*/  VIADD R25, R216.reuse, 0x2 ;  /* 0x00000002d8197836 */ /* 0x040fe20000000000 */
[----:B------:R-:W-:Y:S01]  /*27420*/  F2FP.SATFINITE.E5M2.F32.PACK_AB_MERGE_C R32, R33, R32, RZ ;  /* 0x000000202120723e */ /* 0x000fe200048060ff */
[----:B-1----:R-:W-:Y:S01]  /*27430*/  VIADD R27, R216, 0x7d ;  /* 0x0000007dd81b7836 */ /* 0x002fe20000000000 */
[----:B------:R-:W-:Y:S02]  /*27440*/  LOP3.LUT R38, R217, 0xffff, RZ, 0xc0, !PT ;  /* 0x0000ffffd9267812 */ /* 0x000fe400078ec0ff */
[----:B------:R-:W-:Y:S02]  /*27450*/  LOP3.LUT R243, R243, 0xffff, RZ, 0xc0, !PT ;  /* 0x0000fffff3f37812 */ /* 0x000fe400078ec0ff */
[----:B------:R-:W-:Y:S02]  /*27460*/  F2FP.SATFINITE.E5M2.F32.PACK_AB_MERGE_C R30, R31, R30, RZ ;  /* 0x0000001e1f1e723e */ /* 0x000fe400048060ff */
[----:B------:R-:W-:-:S02]  /*27470*/  LOP3.LUT R245, R245, 0xffff, RZ, 0xc0, !PT ;  /* 0x0000fffff5f57812 */ /* 0x000fc400078ec0ff */
[----:B------:R-:W-:Y:S02]  /*27480*/  LOP3.LUT R6, R6, 0xfff7ffff, RZ, 0xc0, !PT ;  /* 0xfff7ffff06067812 */ /* 0x000fe400078ec0ff */
[----:B------:R-:W-:Y:S02]  /*27490*/  LOP3.LUT R224, R224, 0xffff, RZ, 0xc0, !PT ;  /* 0x0000ffffe0e07812 */ /* 0x000fe400078ec0ff */
[----:B------:R-:W-:Y:S02]  /*274a0*/  LOP3.LUT R212, R212, 0xffff, RZ, 0xc0, !PT ;  /* 0x0000ffffd4d47812 */ /* 0x000fe400078ec0ff */
[----:B------:R-:W-:Y:S02]  /*274b0*/  F2FP.SATFINITE.E5M2.F32.PACK_AB_MERGE_C R34, R35, R34, RZ ;  /* 0x000000222322723e */ /* 0x000fe400048060ff */
[----:B------:R-:W-:Y:S02]  /*274c0*/  LOP3.LUT R239, R239, 0xffff, RZ, 0xc0, !PT ;  /* 0x0000ffffefef7812 */ /* 0x000fe400078ec0ff */
[----:B------:R-:W-:-:S02]  /*274d0*/  LOP3.LUT R241, R241, 0xffff, RZ, 0xc0, !PT ;  /* 0x0000fffff1f17812 */ /* 0x000fc400078ec0ff */
[----:B------:R-:W-:Y:S02]  /*274e0*/  LOP3.LUT R228, R228, 0xffff, RZ, 0xc0, !PT ;  /* 0x0000ffffe4e47812 */ /* 0x000fe400078ec0ff */
[----:B------:R-:W-:Y:S02]  /*274f0*/  LOP3.LUT R208, R208, 0xffff, RZ, 0xc0, !PT ;  /* 0x0000ffffd0d07812 */ /* 0x000fe400078ec0ff */
[----:B------:R-:W-:Y:S02]  /*27500*/  LOP3.LUT R235, R235, 0xffff, RZ, 0xc0, !PT ;  /* 0x0000ffffebeb7812 */ /* 0x000fe400078ec0ff */
[----:B------:R-:W-:Y:S02]  /*27510*/  LOP3.LUT R237, R237, 0xffff, RZ, 0xc0, !PT ;  /* 0x0000ffffeded7812 */ /* 0x000fe400078ec0ff */
        /* <DEDUP_REMOVED lines=10> */
[----:B------:R-:W-:Y:S01]  /*275c0*/  LOP3.LUT R223, R223, 0xffff, RZ, 0xc0, !PT ;  /* 0x0000ffffdfdf7812 */ /* 0x000fe200078ec0ff */
[----:B------:R-:W-:Y:S01]  /*275d0*/  IMAD.MOV.U32 R191, RZ, RZ, R153 ;  /* 0x000000ffffbf7224 */ /* 0x000fe200078e0099 */
[----:B------:R-:W-:Y:S01]  /*275e0*/  ISETP.GE.AND P1, PT, R25, UR6, PT ;  /* 0x0000000619007c0c */ /* 0x000fe2000bf26270 */
[----:B------:R-:W-:Y:S01]  /*275f0*/  VIADD R25, R216, 0x7e ;  /* 0x0000007ed8197836 */ /* 0x000fe20000000000 */
[----:B------:R-:W-:Y:S01]  /*27600*/  ULDC.64 UR6, c[0x0][0x228] ;  /* 0x00008a0000067ab9 */ /* 0x000fe20000000a00 */
[----:B------:R-:W-:Y:S02]  /*27610*/  LOP3.LUT R36, R18, 0xffff, RZ, 0xc0, !PT ;  /* 0x0000ffff12247812 */ /* 0x000fe400078ec0ff */
[----:B------:R-:W-:-:S02]  /*27620*/  LOP3.LUT R225, R225, 0xffff, RZ, 0xc0, !PT ;  /* 0x0000ffffe1e17812 */ /* 0x000fc400078ec0ff */
[----:B------:R-:W-:Y:S02]  /*27630*/  LOP3.LUT R240, R240, 0xffff, RZ, 0xc0, !PT ;  /* 0x0000fffff0f07812 */ /* 0x000fe400078ec0ff */
[----:B------:R-:W-:Y:S02]  /*27640*/  LOP3.LUT R222, R222, 0xffff, RZ, 0xc0, !PT ;  /* 0x0000ffffdede7812 */ /* 0x000fe400078ec0ff */
[----:B------:R-:W-:Y:S02]  /*27650*/  LOP3.LUT R252, R252, 0xffff, RZ, 0xc0, !PT ;  /* 0x0000fffffcfc7812 */ /* 0x000fe400078ec0ff */
[----:B------:R-:W-:Y:S01]  /*27660*/  LOP3.LUT R152, R152, 0xffff, RZ, 0xc0, !PT ;  /* 0x0000ffff98987812 */ /* 0x000fe200078ec0ff */
[----:B------:R-:W0:Y:S01]  /*27670*/  S2R R137, SR_TID.X ;  /* 0x0000000000897919 */ /* 0x000e220000002100 */
[----:B------:R-:W-:Y:S02]  /*27680*/  ISETP.GE.AND P3, PT, R25, UR7, PT ;  /* 0x0000000719007c0c */ /* 0x000fe4000bf66270 */
        /* <DEDUP_REMOVED lines=34> */
[----:B------:R-:W-:Y:S01]  /*278b0*/  LOP3.LUT R94, R94, 0xffff, RZ, 0xc0, !PT ;  /* 0x0000ffff5e5e7812 */ /* 0x000fe200078ec0ff */
[----:B------:R-:W-:Y:S01]  /*278c0*/  BAR.SYNC.DEFER_BLOCKING 0x0 ;  /* 0x0000000000007b1d */ /* 0x000fe20000010000 */
[----:B------:R-:W-:Y:S02]  /*278d0*/  LOP3.LUT R59, R220, 0xffff, RZ, 0xc0, !PT ;  /* 0x0000ffffdc3b7812 */ /* 0x000fe400078ec0ff */
[----:B------:R-:W-:-:S02]  /*278e0*/  LOP3.LUT R58, R11, 0xffff, RZ, 0xc0, !PT ;  /* 0x0000ffff0b3a7812 */ /* 0x000fc400078ec0ff */
[----:B------:R-:W-:Y:S02]  /*278f0*/  LOP3.LUT R69, R7, 0xffff, RZ, 0xc0, !PT ;  /* 0x0000ffff07457812 */ /* 0x000fe400078ec0ff */
[----:B------:R-:W-:Y:S02]  /*27900*/  LOP3.LUT R96, R96, 0xffff, RZ, 0xc0, !PT ;  /* 0x0000ffff60607812 */ /* 0x000fe400078ec0ff */
[----:B------:R-:W-:Y:S02]  /*27910*/  LOP3.LUT R98, R98, 0xffff, RZ, 0xc0, !PT ;  /* 0x0000ffff62627812 */ /* 0x000fe400078ec0ff */
[----:B------:R-:W-:Y:S01]  /*27920*/  LOP3.LUT R244, R244, 0xffff, RZ, 0xc0, !PT ;  /* 0x0000fffff4f47812 */ /* 0x000fe200078ec0ff */
[----:B------:R-:W-:Y:S01]  /*27930*/  IMAD.MOV.U32 R147, RZ, RZ, R199 ;  /* 0x000000ffff937224 */ /* 0x000fe200078e00c7 */
[----:B------:R-:W-:Y:S01]  /*27940*/  LOP3.LUT R79, R22, 0xffff, RZ, 0xc0, !PT ;  /* 0x0000ffff164f7812 */ /* 0x000fe200078ec0ff */
[----:B------:R-:W-:Y:S01]  /*27950*/  IMAD.MOV.U32 R143, RZ, RZ, R182 ;  /* 0x000000ffff8f7224 */ /* 0x000fe200078e00b6 */
[----:B------:R-:W-:Y:S01]  /*27960*/  LOP3.LUT R26, R26, 0xffff, RZ, 0xc0, !PT ;  /* 0x0000ffff1a1a7812 */ /* 0x000fe200078ec0ff */
[----:B------:R-:W-:Y:S01]  /*27970*/  IMAD.MOV.U32 R145, RZ, RZ, R209 ;  /* 0x000000ffff917224 */ /* 0x000fe200078e00d1 */
[----:B------:R-:W-:Y:S01]  /*27980*/  LOP3.LUT R28, R28, 0xffff, RZ, 0xc0, !PT ;  /* 0x0000ffff1c1c7812 */ /* 0x000fe200078ec0ff */
[----:B------:R-:W-:Y:S01]  /*27990*/  IMAD.MOV.U32 R144, RZ, RZ, R181 ;  /* 0x000000ffff907224 */ /* 0x000fe200078e00b5 */
[----:B------:R-:W-:Y:S01]  /*279a0*/  ULDC UR11, c[0x0][0x248] ;  /* 0x00009200000b7ab9 */ /* 0x000fe20000000800 */
[----:B--2---:R-:W-:-:S02]  /*279b0*/  LOP3.LUT R25, R89, 0xffff, RZ, 0xc0, !PT ;  /* 0x0000ffff59197812 */ /* 0x004fc400078ec0ff */
[----:B---3--:R-:W-:Y:S01]  /*279c0*/  LOP3.LUT R33, R215, 0xffff, RZ, 0xc0, !PT ;  /* 0x0000ffffd7217812 */ /* 0x008fe200078ec0ff */
[----:B------:R-:W2:Y:S01]  /*279d0*/  LDL.LU R89, [R1+0x418] ;  /* 0x0004180001597983 */ /* 0x000ea20000300800 */
[----:B------:R-:W-:Y:S02]  /*279e0*/  ISETP.GE.AND P2, PT, R27, UR5, PT ;  /* 0x000000051b007c0c */ /* 0x000fe4000bf46270 */
[----:B------:R-:W-:Y:S01]  /*279f0*/  PRMT R35, R243, 0x3340, R35 ;  /* 0x00003340f3237816 */ /* 0x000fe20000000023 */
[----:B------:R-:W3:Y:S01]  /*27a00*/  LDL.LU R215, [R1+0x318] ;  /* 0x0003180001d77983 */ /* 0x000ee20000300800 */
[----:B------:R-:W-:Y:S01]  /*27a10*/  VIADD R27, R216, 0x7c ;  /* 0x0000007cd81b7836 */ /* 0x000fe20000000000 */
        /* <DEDUP_REMOVED lines=10> */
[----:B------:R-:W-:Y:S01]  /*27ac0*/  F2FP.SATFINITE.E5M2.F32.PACK_AB_MERGE_C R153, R193, R192, RZ ;  /* 0x000000c0c199723e */ /* 0x000fe200048060ff */
[C---:B0-----:R-:W-:Y:S01]  /*27ad0*/  IMAD.SHL.U32 R80, R137.reuse, 0x10, RZ ;  /* 0x0000001089507824 */ /* 0x041fe200078e00ff */
[----:B------:R-:W-:Y:S01]  /*27ae0*/  @P2 LOP3.LUT R6, R6, 0x80000, RZ, 0xfc, !PT ;  /* 0x0008000006062812 */ /* 0x000fe200078efcff */
[----:B------:R-:W-:Y:S01]  /*27af0*/  IMAD.SHL.U32 R84, R137, 0x40, RZ ;  /* 0x0000004089547824 */ /* 0x000fe200078e00ff */
[----:B------:R-:W-:Y:S01]  /*27b00*/  ISETP.GE.AND P2, PT, R27, UR9, PT ;  /* 0x000000091b007c0c */ /* 0x000fe2000bf46270 */
[----:B------:R-:W-:Y:S01]  /*27b10*/  ULDC UR5, c[0x0][0x244] ;  /* 0x0000910000057ab9 */ /* 0x000fe20000000800 */
[----:B------:R-:W-:Y:S02]  /*27b20*/  LOP3.LUT R27, R19, 0xffff, RZ, 0xc0, !PT ;  /* 0x0000ffff131b7812 */ /* 0x000fe400078ec0ff */
[----:B------:R-:W-:Y:S01]  /*27b30*/  LOP3.LUT R30, R30, 0xffff, RZ, 0xc0, !PT ;  /* 0x0000ffff1e1e7812 */ /* 0x000fe200078ec0ff */
[----:B------:R-:W4:Y:S01]  /*27b40*/  LDL.LU R19, [R1+0x13b0] ;  /* 0x0013b00001137983 */ /* 0x000f220000300800 */
[----:B------:R-:W-:Y:S01]  /*27b50*/  PRMT R41, R41, 0x5410, R35 ;  /* 0x0000541029297816 */ /* 0x000fe20000000023 */
[----:B------:R-:W-:Y:S01]  /*27b60*/  IMAD.MOV.U32 R210, RZ, RZ, R197 ;  /* 0x000000ffffd27224 */ /* 0x000fe200078e00c5 */
[----:B------:R-:W-:Y:S01]  /*27b70*/  PRMT R44, R25, 0x3340, R27 ;  /* 0x00003340192c7816 */ /* 0x000fe2000000001b */
[----:B------:R-:W4:Y:S01]  /*27b80*/  LDL.LU R217, [R1+0x13ac] ;  /* 0x0013ac0001d97983 */ /* 0x000f220000300800 */
[----:B------:R-:W-:Y:S01]  /*27b90*/  IMAD.MOV.U32 R139, RZ, RZ, R191 ;  /* 0x000000ffff8b7224 */ /* 0x000fe200078e00bf */
[----:B------:R-:W-:Y:S01]  /*27ba0*/  ULDC UR7, c[0x0][0x248] ;  /* 0x0000920000077ab9 */ /* 0x000fe20000000800 */
[----:B--2---:R-:W-:Y:S01]  /*27bb0*/  LOP3.LUT R29, R89, 0xffff, RZ, 0xc0, !PT ;  /* 0x0000ffff591d7812 */ /* 0x004fe200078ec0ff */
[----:B------:R-:W2:Y:S01]  /*27bc0*/  LDL.LU R18, [R1+0x13a8] ;  /* 0x0013a80001127983 */ /* 0x000ea20000300800 */
[----:B---3--:R-:W-:Y:S01]  /*27bd0*/  LOP3.LUT R31, R215, 0xffff, RZ, 0xc0, !PT ;  /* 0x0000ffffd71f7812 */ /* 0x008fe200078ec0ff */
[----:B------:R-:W-:Y:S01]  /*27be0*/  IMAD.MOV.U32 R209, RZ, RZ, R180 ;  /* 0x000000ffffd17224 */ /* 0x000fe200078e00b4 */
[----:B------:R-:W-:Y:S01]  /*27bf0*/  PRMT R42, R29, 0x3340, R36 ;  /* 0x000033401d2a7816 */ /* 0x000fe20000000024 */
[----:B------:R-:W-:Y:S01]  /*27c00*/  IMAD.MOV.U32 R138, RZ, RZ, R179 ;  /* 0x000000ffff8a7224 */ /* 0x000fe200078e00b3 */
[----:B------:R-:W-:Y:S01]  /*27c10*/  PRMT R43, R31, 0x3340, R224 ;  /* 0x000033401f2b7816 */ /* 0x000fe200000000e0 */
[----:B------:R-:W-:Y:S01]  /*27c20*/  ULDC UR9, c[0x0][0x248] ;  /* 0x0000920000097ab9 */ /* 0x000fe20000000800 */
[----:B------:R-:W-:-:S02]  /*27c30*/  PRMT R37, R42, 0x5410, R37 ;  /* 0x000054102a257816 */ /* 0x000fc40000000025 */
[----:B------:R-:W-:Y:S01]  /*27c40*/  PRMT R35, R43, 0x5410, R39 ;  /* 0x000054102b237816 */ /* 0x000fe20000000027 */
[----:B------:R-:W-:Y:S04]  /*27c50*/  STL [R1+0x10f4], R41 ;  /* 0x0010f42901007387 */ /* 0x000fe80000100800 */
[----:B------:R-:W-:Y:S04]  /*27c60*/  STL [R1+0x10f0], R37 ;  /* 0x0010f02501007387 */ /* 0x000fe80000100800 */
[----:B------:R0:W-:Y:S04]  /*27c70*/  STL [R1+0x10ec], R35 ;  /* 0x0010ec2301007387 */ /* 0x0001e80000100800 */
[----:B------:R-:W3:Y:S04]  /*27c80*/  LDL.LU R93, [R1+0x42c] ;  /* 0x00042c00015d7983 */ /* 0x000ee80000300800 */
[----:B------:R-:W4:Y:S01]  /*27c90*/  LDL.LU R91, [R1+0x428] ;  /* 0x00042800015b7983 */ /* 0x000f220000300800 */
[----:B0-----:R-:W-:-:S02]  /*27ca0*/  PRMT R35, R44, 0x5410, R40 ;  /* 0x000054102c237816 */ /* 0x001fc40000000028 */
[----:B------:R-:W-:-:S03]  /*27cb0*/  LOP3.LUT R40, R14, 0xffff, RZ, 0xc0, !PT ;  /* 0x0000ffff0e287812 */ /* 0x000fc600078ec0ff */
[----:B------:R4:W-:Y:S01]  /*27cc0*/  STL [R1+0x10e8], R35 ;  /* 0x0010e82301007387 */ /* 0x0009e20000100800 */
[----:B------:R-:W-:-:S03]  /*27cd0*/  LOP3.LUT R39, R13, 0xffff, RZ, 0xc0, !PT ;  /* 0x0000ffff0d277812 */ /* 0x000fc600078ec0ff */
        /* <DEDUP_REMOVED lines=10> */
[----:B------:R-:W-:Y:S02]  /*27d80*/  LOP3.LUT R41, R215, 0xffff, RZ, 0xc0, !PT ;  /* 0x0000ffffd7297812 */ /* 0x000fe400078ec0ff */
[----:B------:R-:W-:Y:S02]  /*27d90*/  PRMT R48, R42, 0x3340, R44 ;  /* 0x000033402a307816 */ /* 0x000fe4000000002c */
[----:B------:R-:W-:-:S02]  /*27da0*/  PRMT R49, R41, 0x3340, R228 ;  /* 0x0000334029317816 */ /* 0x000fc400000000e4 */
[----:B------:R-:W-:-:S04]  /*27db0*/  PRMT R43, R241, 0x3340, R0 ;  /* 0x00003340f12b7816 */ /* 0x000fc80000000000 */
[----:B------:R-:W-:Y:S02]  /*27dc0*/  PRMT R48, R48, 0x5410, R43 ;  /* 0x0000541030307816 */ /* 0x000fe4000000002b */
[----:B------:R-:W-:Y:S02]  /*27dd0*/  PRMT R43, R49, 0x5410, R45 ;  /* 0x00005410312b7816 */ /* 0x000fe4000000002d */
[----:B------:R-:W-:Y:S01]  /*27de0*/  PRMT R51, R35, 0x3340, R39 ;  /* 0x0000334023337816 */ /* 0x000fe20000000027 */
[----:B------:R-:W-:Y:S01]  /*27df0*/  STL [R1+0x10e4], R48 ;  /* 0x0010e43001007387 */ /* 0x000fe20000100800 */
[----:B------:R-:W-:-:S03]  /*27e00*/  PRMT R45, R50, 0x5410, R46 ;  /* 0x00005410322d7816 */ /* 0x000fc6000000002e */
[----:B------:R0:W-:Y:S04]  /*27e10*/  STL [R1+0x10e0], R43 ;  /* 0x0010e02b01007387 */ /* 0x0001e80000100800 */
[----:B------:R-:W2:Y:S01]  /*27e20*/  LDL.LU R93, [R1+0x434] ;  /* 0x00043400015d7983 */ /* 0x000ea20000300800 */
[----:B0-----:R-:W-:-:S03]  /*27e30*/  PRMT R43, R51, 0x5410, R47 ;  /* 0x00005410332b7816 */ /* 0x001fc6000000002f */
[----:B------:R-:W-:Y:S04]  /*27e40*/  STL [R1+0x10dc], R45 ;  /* 0x0010dc2d01007387 */ /* 0x000fe80000100800 */
[----:B------:R-:W3:Y:S04]  /*27e50*/  LDL.LU R91, [R1+0x430] ;  /* 0x00043000015b7983 */ /* 0x000ee80000300800 */
[----:B------:R2:W-:Y:S04]  /*27e60*/  STL [R1+0x10d8], R43 ;  /* 0x0010d82b01007387 */ /* 0x0005e80000100800 */
[----:B------:R-:W4:Y:S04]  /*27e70*/  LDL.LU R89, [R1+0x32c] ;  /* 0x00032c0001597983 */ /* 0x000f280000300800 */
[----:B------:R-:W4:Y:S01]  /*27e80*/  LDL.LU R215, [R1+0x324] ;  /* 0x0003240001d77983 */ /* 0x000f220000300800 */
[----:B------:R-:W-:-:S02]  /*27e90*/  LOP3.LUT R47, R12, 0xffff, RZ, 0xc0, !PT ;  /* 0x0000ffff0c2f7812 */ /* 0x000fc400078ec0ff */
[----:B------:R-:W-:Y:S01]  /*27ea0*/  LOP3.LUT R49, R10, 0xffff, RZ, 0xc0, !PT ;  /* 0x0000ffff0a317812 */ /* 0x000fe200078ec0ff */
[----:B------:R-:W4:Y:S01]  /*27eb0*/  LDL.LU R12, [R1+0x1398] ;  /* 0x00139800010c7983 */ /* 0x000f220000300800 */
[--C-:B------:R-:W-:Y:S02]  /*27ec0*/  PRMT R48, R204, 0x3340, R0.reuse ;  /* 0x00003340cc307816 */ /* 0x100fe40000000000 */
[----:B------:R-:W-:Y:S01]  /*27ed0*/  PRMT R51, R231, 0x3340, R0 ;  /* 0x00003340e7337816 */ /* 0x000fe20000000000 */
[----:B------:R-:W4:Y:S01]  /*27ee0*/  LDL.LU R10, [R1+0x1394] ;  /* 0x00139400010a7983 */ /* 0x000f220000300800 */
[----:B--2---:R-:W-:-:S04]  /*27ef0*/  LOP3.LUT R43, R93, 0xffff, RZ, 0xc0, !PT ;  /* 0x0000ffff5d2b7812 */ /* 0x004fc800078ec0ff */
[----:B------:R-:W-:Y:S02]  /*27f00*/  PRMT R55, R43, 0x3340, R47 ;  /* 0x000033402b377816 */ /* 0x000fe4000000002f */
[----:B---3--:R-:W-:-:S04]  /*27f10*/  LOP3.LUT R46, R91, 0xffff, RZ, 0xc0, !PT ;  /* 0x0000ffff5b2e7812 */ /* 0x008fc800078ec0ff */
[----:B------:R-:W-:Y:S02]  /*27f20*/  PRMT R56, R46, 0x3340, R49 ;  /* 0x000033402e387816 */ /* 0x000fe40000000031 */
[----:B----4-:R-:W-:-:S04]  /*27f30*/  LOP3.LUT R50, R215, 0xffff, RZ, 0xc0, !PT ;  /* 0x0000ffffd7327812 */ /* 0x010fc800078ec0ff */
[----:B------:R-:W-:Y:S02]  /*27f40*/  PRMT R54, R50, 0x3340, R230 ;  /* 0x0000334032367816 */ /* 0x000fe400000000e6 */
[----:B------:R-:W-:Y:S02]  /*27f50*/  LOP3.LUT R45, R89, 0xffff, RZ, 0xc0, !PT ;  /* 0x0000ffff592d7812 */ /* 0x000fe400078ec0ff */
[----:B------:R-:W-:Y:S02]  /*27f60*/  PRMT R54, R54, 0x5410, R48 ;  /* 0x0000541036367816 */ /* 0x000fe40000000030 */
[----:B------:R-:W-:Y:S02]  /*27f70*/  PRMT R51, R55, 0x5410, R51 ;  /* 0x0000541037337816 */ /* 0x000fe40000000033 */
[----:B------:R-:W-:Y:S01]  /*27f80*/  PRMT R48, R56, 0x5410, R52 ;  /* 0x0000541038307816 */ /* 0x000fe20000000034 */
[----:B------:R-:W-:Y:S01]  /*27f90*/  STL [R1+0x10d4], R54 ;  /* 0x0010d43601007387 */ /* 0x000fe20000100800 */
[----:B------:R-:W-:-:S03]  /*27fa0*/  PRMT R57, R45, 0x3340, R234 ;  /* 0x000033402d397816 */ /* 0x000fc600000000ea */
[----:B------:R-:W-:Y:S04]  /*27fb0*/  STL [R1+0x10d0], R51 ;  /* 0x0010d03301007387 */ /* 0x000fe80000100800 */
[----:B------:R0:W-:Y:S04]  /*27fc0*/  STL [R1+0x10cc], R48 ;  /* 0x0010cc3001007387 */ /* 0x0001e80000100800 */
[----:B------:R-:W2:Y:S04]  /*27fd0*/  LDL.LU R93, [R1+0x444] ;  /* 0x00044400015d7983 */ /* 0x000ea80000300800 */
[----:B------:R-:W3:Y:S01]  /*27fe0*/  LDL.LU R91, [R1+0x43c] ;  /* 0x00043c00015b7983 */ /* 0x000ee20000300800 */
[----:B0-----:R-:W-:-:S05]  /*27ff0*/  PRMT R48, R57, 0x5410, R53 ;  /* 0x0000541039307816 */ /* 0x001fca0000000035 */
[----:B------:R2:W-:Y:S04]  /*28000*/  STL [R1+0x10c8], R48 ;  /* 0x0010c83001007387 */ /* 0x0005e80000100800 */
[----:B------:R-:W4:Y:S04]  /*28010*/  LDL.LU R89, [R1+0x438] ;  /* 0x0004380001597983 */ /* 0x000f280000300800 */
[----:B------:R-:W2:Y:S01]  /*28020*/  LDL.LU R215, [R1+0x330] ;  /* 0x0003300001d77983 */ /* 0x000ea20000300800 */
[--C-:B------:R-:W-:Y:S02]  /*28030*/  PRMT R52, R227, 0x3340, R0.reuse ;  /* 0x00003340e3347816 */ /* 0x100fe40000000000 */
[----:B------:R-:W-:-:S02]  /*28040*/  PRMT R56, R229, 0x3340, R0 ;  /* 0x00003340e5387816 */ /* 0x000fc40000000000 */
[----:B------:R-:W-:Y:S02]  /*28050*/  PRMT R57, R196, 0x3340, R0 ;  /* 0x00003340c4397816 */ /* 0x000fe40000000000 */
[----:B------:R-:W-:Y:S02]  /*28060*/  LOP3.LUT R53, R17, 0xffff, RZ, 0xc0, !PT ;  /* 0x0000ffff11357812 */ /* 0x000fe400078ec0ff */
[----:B------:R-:W2:Y:S04]  /*28070*/  LDL.LU R17, [R1+0x1390] ;  /* 0x0013900001117983 */ /* 0x000ea80000300800 */
[----:B------:R-:W2:Y:S04]  /*28080*/  LDL.LU R220, [R1+0x138c] ;  /* 0x00138c0001dc7983 */ /* 0x000ea80000300800 */
[----:B------:R-:W2:Y:S01]  /*28090*/  LDL.LU R11, [R1+0x1388] ;  /* 0x00138800010b7983 */ /* 0x000ea20000300800 */
[----:B---3--:R-:W-:-:S04]  /*280a0*/  LOP3.LUT R54, R91, 0xffff, RZ, 0xc0, !PT ;  /* 0x0000ffff5b367812 */ /* 0x008fc800078ec0ff */
[----:B------:R-:W-:Y:S02]  /*280b0*/  PRMT R61, R54, 0x3340, R59 ;  /* 0x00003340363d7816 */ /* 0x000fe4000000003b */
[----:B----4-:R-:W-:Y:S02]  /*280c0*/  LOP3.LUT R51, R89, 0xffff, RZ, 0xc0, !PT ;  /* 0x0000ffff59337812 */ /* 0x010fe400078ec0ff */
[----:B--2---:R-:W-:Y:S02]  /*280d0*/  LOP3.LUT R55, R215, 0xffff, RZ, 0xc0, !PT ;  /* 0x0000ffffd7377812 */ /* 0x004fe400078ec0ff */
[----:B------:R-:W-:Y:S02]  /*280e0*/  PRMT R62, R51, 0x3340, R58 ;  /* 0x00003340333e7816 */ /* 0x000fe4000000003a */
[----:B------:R-:W-:Y:S02]  /*280f0*/  PRMT R63, R55, 0x3340, R236 ;  /* 0x00003340373f7816 */ /* 0x000fe400000000ec */
[----:B------:R-:W-:-:S02]  /*28100*/  LOP3.LUT R48, R93, 0xffff, RZ, 0xc0, !PT ;  /* 0x0000ffff5d307812 */ /* 0x000fc400078ec0ff */
        /* <DEDUP_REMOVED lines=11> */
[----:B------:R-:W4:Y:S01]  /*281c0*/  LDL.LU R215, [R1+0x440] ;  /* 0x0004400001d77983 */ /* 0x000f220000300800 */
[----:B------:R-:W-:Y:S02]  /*281d0*/  LOP3.LUT R63, R23, 0xffff, RZ, 0xc0, !PT ;  /* 0x0000ffff173f7812 */ /* 0x000fe400078ec0ff */
[----:B------:R-:W-:Y:S02]  /*281e0*/  PRMT R23, R225, 0x3340, R0 ;  /* 0x00003340e1177816 */ /* 0x000fe40000000000 */
[----:B------:R-:W-:Y:S02]  /*281f0*/  LOP3.LUT R62, R17, 0xffff, RZ, 0xc0, !PT ;  /* 0x0000ffff113e7812 */ /* 0x000fe400078ec0ff */
[----:B------:R-:W-:Y:S01]  /*28200*/  LOP3.LUT R153, R153, 0xffff, RZ, 0xc0, !PT ;  /* 0x0000ffff99997812 */ /* 0x000fe200078ec0ff */
[----:B------:R-:W3:Y:S01]  /*28210*/  LDL.LU R17, [R1+0x1384] ;  /* 0x0013840001117983 */ /* 0x000ee20000300800 */
[----:B------:R-:W-:-:S02]  /*28220*/  LOP3.LUT R57, R14, 0xffff, RZ, 0xc0, !PT ;  /* 0x0000ffff0e397812 */ /* 0x000fc400078ec0ff */
[----:B------:R-:W-:Y:S01]  /*28230*/  LOP3.LUT R60, R18, 0xffff, RZ, 0xc0, !PT ;  /* 0x0000ffff123c7812 */ /* 0x000fe200078ec0ff */
[----:B------:R-:W3:Y:S01]  /*28240*/  LDL.LU R14, [R1+0x1380] ;  /* 0x00138000010e7983 */ /* 0x000ee20000300800 */
[----:B------:R-:W-:Y:S02]  /*28250*/  PRMT R61, R153, 0x3340, R0 ;  /* 0x00003340993d7816 */ /* 0x000fe40000000000 */
[----:B------:R-:W-:Y:S01]  /*28260*/  PRMT R74, R62, 0x3340, R240 ;  /* 0x000033403e4a7816 */ /* 0x000fe200000000f0 */
[----:B------:R-:W3:Y:S04]  /*28270*/  LDL.LU R18, [R1+0x137c] ;  /* 0x00137c0001127983 */ /* 0x000ee80000300800 */
[----:B------:R-:W3:Y:S01]  /*28280*/  LDL.LU R7, [R1+0x1378] ;  /* 0x0013780001077983 */ /* 0x000ee20000300800 */
[----:B----4-:R-:W-:-:S04]  /*28290*/  LOP3.LUT R64, R215, 0xffff, RZ, 0xc0, !PT ;  /* 0x0000ffffd7407812 */ /* 0x010fc800078ec0ff */
[----:B------:R-:W-:-:S04]  /*282a0*/  PRMT R71, R64, 0x3340, R69 ;  /* 0x0000334040477816 */ /* 0x000fc80000000045 */
[----:B------:R-:W-:-:S05]  /*282b0*/  PRMT R23, R71, 0x5410, R23 ;  /* 0x0000541047177816 */ /* 0x000fca0000000017 */
[----:B------:R0:W-:Y:S01]  /*282c0*/  STL [R1+0x10b4], R23 ;  /* 0x0010b41701007387 */ /* 0x0001e20000100800 */
[----:B--2---:R-:W-:Y:S02]  /*282d0*/  LOP3.LUT R52, R91, 0xffff, RZ, 0xc0, !PT ;  /* 0x0000ffff5b347812 */ /* 0x004fe400078ec0ff */
[----:B---3--:R-:W-:Y:S01]  /*282e0*/  LOP3.LUT R56, R89, 0xffff, RZ, 0xc0, !PT ;  /* 0x0000ffff59387812 */ /* 0x008fe200078ec0ff */
[----:B------:R-:W2:Y:S01]  /*282f0*/  LDL.LU R91, [R1+0x44c] ;  /* 0x00044c00015b7983 */ /* 0x000ea20000300800 */
[----:B0-----:R-:W-:-:S05]  /*28300*/  PRMT R23, R74, 0x5410, R61 ;  /* 0x000054104a177816 */ /* 0x001fca000000003d */
[----:B------:R0:W-:Y:S04]  /*28310*/  STL [R1+0x10b0], R23 ;  /* 0x0010b01701007387 */ /* 0x0001e80000100800 */
[----:B------:R-:W3:Y:S04]  /*28320*/  LDL.LU R89, [R1+0x414] ;  /* 0x0004140001597983 */ /* 0x000ee80000300800 */
[----:B------:R-:W4:Y:S01]  /*28330*/  LDL.LU R215, [R1+0x410] ;  /* 0x0004100001d77983 */ /* 0x000f220000300800 */
[----:B------:R-:W-:Y:S02]  /*28340*/  PRMT R65, R63, 0x3340, R0 ;  /* 0x000033403f417816 */ /* 0x000fe40000000000 */
[----:B------:R-:W-:-:S02]  /*28350*/  PRMT R75, R56, 0x3340, R60 ;  /* 0x00003340384b7816 */ /* 0x000fc4000000003c */
[----:B------:R-:W-:Y:S02]  /*28360*/  PRMT R66, R222, 0x3340, R0 ;  /* 0x00003340de427816 */ /* 0x000fe40000000000 */
[----:B------:R-:W-:Y:S02]  /*28370*/  PRMT R67, R52, 0x3340, R57 ;  /* 0x0000334034437816 */ /* 0x000fe40000000039 */
[----:B0-----:R-:W-:Y:S02]  /*28380*/  PRMT R23, R75, 0x5410, R65 ;  /* 0x000054104b177816 */ /* 0x001fe40000000041 */
[----:B------:R-:W-:Y:S02]  /*28390*/  LOP3.LUT R75, R219, 0xffff, RZ, 0xc0, !PT ;  /* 0x0000ffffdb4b7812 */ /* 0x000fe400078ec0ff */
[----:B------:R-:W-:Y:S01]  /*283a0*/  PRMT R61, R67, 0x5410, R66 ;  /* 0x00005410433d7816 */ /* 0x000fe20000000042 */
[----:B------:R-:W4:Y:S01]  /*283b0*/  LDL.LU R219, [R1+0x1374] ;  /* 0x0013740001db7983 */ /* 0x000f220000300800 */
[----:B--2---:R-:W-:-:S03]  /*283c0*/  LOP3.LUT R74, R91, 0xffff, RZ, 0xc0, !PT ;  /* 0x0000ffff5b4a7812 */ /* 0x004fc600078ec0ff */
[----:B------:R-:W2:Y:S01]  /*283d0*/  LDL.LU R91, [R1+0x50c] ;  /* 0x00050c00015b7983 */ /* 0x000ea20000300800 */
[----:B---3--:R-:W-:-:S03]  /*283e0*/  LOP3.LUT R66, R89, 0xffff, RZ, 0xc0, !PT ;  /* 0x0000ffff59427812 */ /* 0x008fc600078ec0ff */
[----:B------:R-:W3:Y:S01]  /*283f0*/  LDL.LU R89, [R1+0x508] ;  /* 0x0005080001597983 */ /* 0x000ee20000300800 */
[----:B------:R-:W-:Y:S02]  /*28400*/  PRMT R71, R79, 0x3340, R0 ;  /* 0x000033404f477816 */ /* 0x000fe40000000000 */
[----:B----4-:R-:W-:Y:S02]  /*28410*/  LOP3.LUT R67, R215, 0xffff, RZ, 0xc0, !PT ;  /* 0x0000ffffd7437812 */ /* 0x010fe400078ec0ff */
[----:B------:R-:W-:Y:S01]  /*28420*/  PRMT R76, R74, 0x3340, R75 ;  /* 0x000033404a4c7816 */ /* 0x000fe2000000004b */
[----:B------:R-:W4:Y:S03]  /*28430*/  LDL.LU R215, [R1+0x448] ;  /* 0x0004480001d77983 */ /* 0x000f260000300800 */
[----:B------:R-:W-:Y:S02]  /*28440*/  PRMT R71, R76, 0x5410, R71 ;  /* 0x000054104c477816 */ /* 0x000fe40000000047 */
[----:B------:R-:W-:-:S02]  /*28450*/  LOP3.LUT R86, R220, 0xffff, RZ, 0xc0, !PT ;  /* 0x0000ffffdc567812 */ /* 0x000fc400078ec0ff */
[----:B------:R-:W-:Y:S01]  /*28460*/  LOP3.LUT R82, R217, 0xffff, RZ, 0xc0, !PT ;  /* 0x0000ffffd9527812 */ /* 0x000fe200078ec0ff */
[----:B------:R0:W-:Y:S04]  /*28470*/  STL [R1+0x10ac], R71 ;  /* 0x0010ac4701007387 */ /* 0x0001e80000100800 */
[----:B------:R-:W2:Y:S04]  /*28480*/  LDL.LU R220, [R1+0x1370] ;  /* 0x0013700001dc7983 */ /* 0x000ea80000300800 */
[----:B------:R-:W2:Y:S01]  /*28490*/  LDL.LU R217, [R1+0x136c] ;  /* 0x00136c0001d97983 */ /* 0x000ea20000300800 */
[----:B------:R-:W-:-:S02]  /*284a0*/  PRMT R22, R152, 0x3340, R0 ;  /* 0x0000334098167816 */ /* 0x000fc40000000000 */
[----:B------:R-:W-:Y:S02]  /*284b0*/  PRMT R77, R66, 0x3340, R252 ;  /* 0x00003340424d7816 */ /* 0x000fe400000000fc */
[----:B------:R-:W-:Y:S02]  /*284c0*/  LOP3.LUT R81, R19, 0xffff, RZ, 0xc0, !PT ;  /* 0x0000ffff13517812 */ /* 0x000fe400078ec0ff */
[----:B------:R-:W-:Y:S01]  /*284d0*/  PRMT R22, R77, 0x5410, R22 ;  /* 0x000054104d167816 */ /* 0x000fe20000000016 */
[----:B------:R-:W2:Y:S01]  /*284e0*/  LDL.LU R19, [R1+0x1368] ;  /* 0x0013680001137983 */ /* 0x000ea20000300800 */
[----:B---3--:R-:W-:Y:S02]  /*284f0*/  LOP3.LUT R77, R89, 0xffff, RZ, 0xc0, !PT ;  /* 0x0000ffff594d7812 */ /* 0x008fe400078ec0ff */
[----:B------:R-:W-:Y:S02]  /*28500*/  LOP3.LUT R89, R5, 0xffff, RZ, 0xc0, !PT ;  /* 0x0000ffff05597812 */ /* 0x000fe400078ec0ff */
[----:B------:R-:W3:Y:S01]  /*28510*/  LDL.LU R5, [R1+0x1364] ;  /* 0x0013640001057983 */ /* 0x000ee20000300800 */
[----:B----4-:R-:W-:-:S02]  /*28520*/  LOP3.LUT R83, R215, 0xffff, RZ, 0xc0, !PT ;  /* 0x0000ffffd7537812 */ /* 0x010fc400078ec0ff */
[--C-:B------:R-:W-:Y:S02]  /*28530*/  PRMT R65, R154, 0x3340, R0.reuse ;  /* 0x000033409a417816 */ /* 0x100fe40000000000 */
[----:B------:R-:W-:Y:S02]  /*28540*/  PRMT R78, R67, 0x3340, R251 ;  /* 0x00003340434e7816 */ /* 0x000fe400000000fb */
[----:B--2---:R-:W-:Y:S02]  /*28550*/  LOP3.LUT R76, R91, 0xffff, RZ, 0xc0, !PT ;  /* 0x0000ffff5b4c7812 */ /* 0x004fe400078ec0ff */
[----:B------:R-:W-:Y:S02]  /*28560*/  LOP3.LUT R91, R9, 0xffff, RZ, 0xc0, !PT ;  /* 0x0000ffff095b7812 */ /* 0x000fe400078ec0ff */
[----:B------:R-:W-:Y:S02]  /*28570*/  PRMT R9, R221, 0x3340, R0 ;  /* 0x00003340dd097816 */ /* 0x000fe40000000000 */
[----:B------:R-:W-:-:S02]  /*28580*/  PRMT R87, R83, 0x3340, R89 ;  /* 0x0000334053577816 */ /* 0x000fc40000000059 */
[----:B0-----:R-:W-:Y:S02]  /*28590*/  PRMT R71, R188, 0x3340, R0 ;  /* 0x00003340bc477816 */ /* 0x001fe40000000000 */
[----:B------:R-:W-:Y:S02]  /*285a0*/  PRMT R93, R86, 0x3340, R242 ;  /* 0x00003340565d7816 */ /* 0x000fe400000000f2 */
[----:B------:R-:W-:Y:S02]  /*285b0*/  LOP3.LUT R80, R80, 0xf0, RZ, 0xc0, !PT ;  /* 0x000000f050507812 */ /* 0x000fe400078ec0ff */
[----:B------:R-:W-:Y:S02]  /*285c0*/  LOP3.LUT R84, R84, 0x400, RZ, 0xc0, !PT ;  /* 0x0000040054547812 */ /* 0x000fe400078ec0ff */
[----:B------:R-:W-:Y:S02]  /*285d0*/  PRMT R65, R78, 0x5410, R65 ;  /* 0x000054104e417816 */ /* 0x000fe40000000041 */
[----:B------:R-:W-:-:S02]  /*285e0*/  PRMT R78, R21, 0x3340, R0 ;  /* 0x00003340154e7816 */ /* 0x000fc40000000000 */
[----:B------:R-:W-:Y:S02]  /*285f0*/  PRMT R95, R76, 0x3340, R82 ;  /* 0x000033404c5f7816 */ /* 0x000fe40000000052 */
[----:B------:R-:W-:Y:S02]  /*28600*/  PRMT R87, R87, 0x5410, R9 ;  /* 0x0000541057577816 */ /* 0x000fe40000000009 */
[----:B------:R-:W-:Y:S02]  /*28610*/  PRMT R9, R93, 0x5410, R71 ;  /* 0x000054105d097816 */ /* 0x000fe40000000047 */
[----:B------:R-:W-:Y:S02]  /*28620*/  IADD3 R84, R84, UR58, R80 ;  /* 0x0000003a54547c10 */ /* 0x000fe4000fffe050 */
[----:B------:R-:W-:Y:S02]  /*28630*/  LOP3.LUT R93, R217, 0xffff, RZ, 0xc0, !PT ;  /* 0x0000ffffd95d7812 */ /* 0x000fe400078ec0ff */
[----:B------:R-:W-:-:S02]  /*28640*/  PRMT R80, R91, 0x3340, R0 ;  /* 0x000033405b507816 */ /* 0x000fc40000000000 */
[----:B------:R-:W-:Y:S02]  /*28650*/  PRMT R85, R77, 0x3340, R81 ;  /* 0x000033404d557816 */ /* 0x000fe40000000051 */
[----:B------:R-:W-:Y:S01]  /*28660*/  PRMT R71, R95, 0x5410, R78 ;  /* 0x000054105f477816 */ /* 0x000fe2000000004e */
[----:B------:R0:W-:Y:S01]  /*28670*/  STL [R1+0x10a8], R87 ;  /* 0x0010a85701007387 */ /* 0x0001e20000100800 */
[----:B------:R-:W-:Y:S02]  /*28680*/  LOP3.LUT R95, R220, 0xffff, RZ, 0xc0, !PT ;  /* 0x0000ffffdc5f7812 */ /* 0x000fe400078ec0ff */
[----:B------:R-:W-:Y:S01]  /*28690*/  LOP3.LUT R97, R219, 0xffff, RZ, 0xc0, !PT ;  /* 0x0000ffffdb617812 */ /* 0x000fe200078ec0ff */
[----:B------:R1:W-:Y:S01]  /*286a0*/  STL [R1+0x10a4], R9 ;  /* 0x0010a40901007387 */ /* 0x0003e20000100800 */
[----:B------:R-:W-:Y:S02]  /*286b0*/  PRMT R8, R104, 0x3340, R0 ;  /* 0x0000334068087816 */ /* 0x000fe40000000000 */
[----:B------:R-:W-:Y:S01]  /*286c0*/  PRMT R78, R93, 0x3340, R100 ;  /* 0x000033405d4e7816 */ /* 0x000fe20000000064 */
[----:B------:R-:W2:Y:S01]  /*286d0*/  LDL.LU R217, [R1+0x1360] ;  /* 0x0013600001d97983 */ /* 0x000ea20000300800 */
[----:B------:R-:W-:-:S02]  /*286e0*/  PRMT R20, R105, 0x3340, R0 ;  /* 0x0000334069147816 */ /* 0x000fc40000000000 */
[----:B0-----:R-:W-:Y:S01]  /*286f0*/  PRMT R87, R102, 0x3340, R0 ;  /* 0x0000334066577816 */ /* 0x001fe20000000000 */
[----:B------:R-:W4:Y:S01]  /*28700*/  LDL.LU R220, [R1+0x135c] ;  /* 0x00135c0001dc7983 */ /* 0x000f220000300800 */
[----:B-1----:R-:W-:Y:S02]  /*28710*/  PRMT R9, R85, 0x5410, R80 ;  /* 0x0000541055097816 */ /* 0x002fe40000000050 */
[----:B------:R-:W-:Y:S01]  /*28720*/  PRMT R80, R95, 0x3340, R101 ;  /* 0x000033405f507816 */ /* 0x000fe20000000065 */
[----:B------:R-:W4:Y:S01]  /*28730*/  LDL.LU R219, [R1+0x1358] ;  /* 0x0013580001db7983 */ /* 0x000f220000300800 */
[----:B------:R-:W-:Y:S02]  /*28740*/  PRMT R107, R97, 0x3340, R250 ;  /* 0x00003340616b7816 */ /* 0x000fe400000000fa */
[----:B------:R-:W-:Y:S02]  /*28750*/  PRMT R78, R78, 0x5410, R8 ;  /* 0x000054104e4e7816 */ /* 0x000fe40000000008 */
[----:B------:R-:W-:-:S02]  /*28760*/  LOP3.LUT R99, R7, 0xffff, RZ, 0xc0, !PT ;  /* 0x0000ffff07637812 */ /* 0x000fc400078ec0ff */
[----:B------:R-:W4:Y:S01]  /*28770*/  LDL.LU R7, [R1+0x1354] ;  /* 0x0013540001077983 */ /* 0x000f220000300800 */
[----:B------:R-:W-:Y:S02]  /*28780*/  PRMT R8, R80, 0x5410, R20 ;  /* 0x0000541050087816 */ /* 0x000fe40000000014 */
[----:B------:R-:W-:Y:S01]  /*28790*/  PRMT R87, R107, 0x5410, R87 ;  /* 0x000054106b577816 */ /* 0x000fe20000000057 */
[----:B------:R-:W4:Y:S01]  /*287a0*/  LDL.LU R218, [R1+0x1350] ;  /* 0x0013500001da7983 */ /* 0x000f220000300800 */
[----:B------:R-:W-:Y:S02]  /*287b0*/  LOP3.LUT R109, R17, 0xffff, RZ, 0xc0, !PT ;  /* 0x0000ffff116d7812 */ /* 0x000fe400078ec0ff */
[----:B------:R-:W-:Y:S01]  /*287c0*/  LOP3.LUT R107, R18, 0xffff, RZ, 0xc0, !PT ;  /* 0x0000ffff126b7812 */ /* 0x000fe200078ec0ff */
[----:B------:R-:W4:Y:S01]  /*287d0*/  LDL.LU R3, [R1+0x134c] ;  /* 0x00134c0001037983 */ /* 0x000f220000300800 */
[--C-:B------:R-:W-:Y:S02]  /*287e0*/  PRMT R85, R103, 0x3340, R0.reuse ;  /* 0x0000334067557816 */ /* 0x100fe40000000000 */
[----:B------:R-:W-:Y:S01]  /*287f0*/  PRMT R106, R99, 0x3340, R249 ;  /* 0x00003340636a7816 */ /* 0x000fe200000000f9 */
[----:B------:R0:W-:Y:S01]  /*28800*/  STL [R1+0x1098], R78 ;  /* 0x0010984e01007387 */ /* 0x0001e20000100800 */
[----:B------:R-:W-:-:S02]  /*28810*/  PRMT R4, R184, 0x3340, R0 ;  /* 0x00003340b8047816 */ /* 0x000fc40000000000 */
[----:B------:R-:W-:Y:S02]  /*28820*/  PRMT R114, R109, 0x3340, R246 ;  /* 0x000033406d727816 */ /* 0x000fe400000000f6 */
[----:B------:R-:W-:Y:S02]  /*28830*/  PRMT R112, R107, 0x3340, R248 ;  /* 0x000033406b707816 */ /* 0x000fe400000000f8 */
[----:B------:R-:W-:Y:S02]  /*28840*/  PRMT R85, R106, 0x5410, R85 ;  /* 0x000054106a557816 */ /* 0x000fe40000000055 */
[----:B------:R-:W-:Y:S02]  /*28850*/  LOP3.LUT R106, R19, 0xffff, RZ, 0xc0, !PT ;  /* 0x0000ffff136a7812 */ /* 0x000fe400078ec0ff */
[----:B------:R-:W-:Y:S02]  /*28860*/  PRMT R4, R114, 0x5410, R4 ;  /* 0x0000541072047816 */ /* 0x000fe40000000004 */
[----:B0-----:R-:W-:-:S02]  /*28870*/  PRMT R78, R2, 0x3340, R0 ;  /* 0x00003340024e7816 */ /* 0x001fc40000000000 */
[----:B------:R-:W-:Y:S02]  /*28880*/  PRMT R113, R106, 0x3340, R110 ;  /* 0x000033406a717816 */ /* 0x000fe4000000006e */
[----:B------:R-:W-:Y:S02]  /*28890*/  SHF.R.U32.HI R33, RZ, 0x8, R33 ;  /* 0x00000008ff217819 */ /* 0x000fe40000011621 */
[----:B------:R-:W-:Y:S02]  /*288a0*/  PRMT R114, R162, 0x3340, R0 ;  /* 0x00003340a2727816 */ /* 0x000fe40000000000 */
[----:B------:R-:W-:Y:S02]  /*288b0*/  SHF.R.U32.HI R25, RZ, 0x8, R25 ;  /* 0x00000008ff197819 */ /* 0x000fe40000011619 */
[----:B------:R-:W-:Y:S02]  /*288c0*/  SHF.R.U32.HI R27, RZ, 0x8, R27 ;  /* 0x00000008ff1b7819 */ /* 0x000fe4000001161b */
[----:B------:R-:W-:-:S02]  /*288d0*/  PRMT R78, R113, 0x5410, R78 ;  /* 0x00005410714e7816 */ /* 0x000fc4000000004e */
[----:B------:R-:W-:Y:S02]  /*288e0*/  LOP3.LUT R113, R33, 0xffff, RZ, 0xc0, !PT ;  /* 0x0000ffff21717812 */ /* 0x000fe400078ec0ff */
[----:B------:R-:W-:Y:S02]  /*288f0*/  LOP3.LUT R25, R25, 0xffff, RZ, 0xc0, !PT ;  /* 0x0000ffff19197812 */ /* 0x000fe400078ec0ff */
[----:B------:R-:W-:-:S04]  /*28900*/  LOP3.LUT R27, R27, 0xffff, RZ, 0xc0, !PT ;  /* 0x0000ffff1b1b7812 */ /* 0x000fc800078ec0ff */
[----:B------:R-:W-:Y:S02]  /*28910*/  PRMT R129, R25, 0x3340, R27 ;  /* 0x0000334019817816 */ /* 0x000fe4000000001b */
[----:B------:R-:W-:Y:S02]  /*28920*/  SHF.R.U32.HI R35, RZ, 0x8, R35 ;  /* 0x00000008ff237819 */ /* 0x000fe40000011623 */
[----:B------:R-:W-:Y:S02]  /*28930*/  SHF.R.U32.HI R39, RZ, 0x8, R39 ;  /* 0x00000008ff277819 */ /* 0x000fe40000011627 */
[----:B------:R-:W-:Y:S02]  /*28940*/  LOP3.LUT R35, R35, 0xffff, RZ, 0xc0, !PT ;  /* 0x0000ffff23237812 */ /* 0x000fe400078ec0ff */
[----:B------:R-:W-:Y:S02]  /*28950*/  LOP3.LUT R39, R39, 0xffff, RZ, 0xc0, !PT ;  /* 0x0000ffff27277812 */ /* 0x000fe400078ec0ff */
[----:B------:R-:W-:-:S02]  /*28960*/  SHF.R.U32.HI R46, RZ, 0x8, R46 ;  /* 0x00000008ff2e7819 */ /* 0x000fc4000001162e */
[----:B------:R-:W-:Y:S02]  /*28970*/  SHF.R.U32.HI R49, RZ, 0x8, R49 ;  /* 0x00000008ff317819 */ /* 0x000fe40000011631 */
[----:B------:R-:W-:Y:S02]  /*28980*/  LOP3.LUT R46, R46, 0xffff, RZ, 0xc0, !PT ;  /* 0x0000ffff2e2e7812 */ /* 0x000fe400078ec0ff */
[----:B------:R-:W-:Y:S02]  /*28990*/  LOP3.LUT R49, R49, 0xffff, RZ, 0xc0, !PT ;  /* 0x0000ffff31317812 */ /* 0x000fe400078ec0ff */
[----:B------:R-:W-:Y:S02]  /*289a0*/  SHF.R.U32.HI R43, RZ, 0x8, R43 ;  /* 0x00000008ff2b7819 */ /* 0x000fe4000001162b */
[----:B------:R-:W-:Y:S02]  /*289b0*/  SHF.R.U32.HI R47, RZ, 0x8, R47 ;  /* 0x00000008ff2f7819 */ /* 0x000fe4000001162f */
[----:B------:R-:W-:-:S02]  /*289c0*/  LOP3.LUT R43, R43, 0xffff, RZ, 0xc0, !PT ;  /* 0x0000ffff2b2b7812 */ /* 0x000fc400078ec0ff */
[----:B------:R-:W-:Y:S02]  /*289d0*/  LOP3.LUT R47, R47, 0xffff, RZ, 0xc0, !PT ;  /* 0x0000ffff2f2f7812 */ /* 0x000fe400078ec0ff */
[----:B------:R-:W-:Y:S02]  /*289e0*/  SHF.R.U32.HI R45, RZ, 0x8, R45 ;  /* 0x00000008ff2d7819 */ /* 0x000fe4000001162d */
[----:B------:R-:W-:Y:S02]  /*289f0*/  SHF.R.U32.HI R234, RZ, 0x8, R234 ;  /* 0x00000008ffea7819 */ /* 0x000fe400000116ea */
[----:B------:R-:W-:Y:S02]  /*28a00*/  LOP3.LUT R45, R45, 0xffff, RZ, 0xc0, !PT ;  /* 0x0000ffff2d2d7812 */ /* 0x000fe400078ec0ff */
[----:B------:R-:W-:Y:S02]  /*28a10*/  LOP3.LUT R234, R234, 0xffff, RZ, 0xc0, !PT ;  /* 0x0000ffffeaea7812 */ /* 0x000fe400078ec0ff */
[----:B------:R-:W-:-:S02]  /*28a20*/  LOP3.LUT R123, R12, 0xffff, RZ, 0xc0, !PT ;  /* 0x0000ffff0c7b7812 */ /* 0x000fc400078ec0ff */
[----:B------:R-:W-:Y:S02]  /*28a30*/  SHF.R.U32.HI R54, RZ, 0x8, R54 ;  /* 0x00000008ff367819 */ /* 0x000fe40000011636 */
[----:B------:R-:W-:Y:S02]  /*28a40*/  SHF.R.U32.HI R59, RZ, 0x8, R59 ;  /* 0x00000008ff3b7819 */ /* 0x000fe4000001163b */
[----:B------:R-:W-:Y:S02]  /*28a50*/  LOP3.LUT R54, R54, 0xffff, RZ, 0xc0, !PT ;  /* 0x0000ffff36367812 */ /* 0x000fe400078ec0ff */
[----:B------:R-:W-:Y:S02]  /*28a60*/  LOP3.LUT R59, R59, 0xffff, RZ, 0xc0, !PT ;  /* 0x0000ffff3b3b7812 */ /* 0x000fe400078ec0ff */
[----:B------:R-:W-:Y:S02]  /*28a70*/  SHF.R.U32.HI R55, RZ, 0x8, R55 ;  /* 0x00000008ff377819 */ /* 0x000fe40000011637 */
[----:B------:R-:W-:-:S02]  /*28a80*/  SHF.R.U32.HI R236, RZ, 0x8, R236 ;  /* 0x00000008ffec7819 */ /* 0x000fc400000116ec */
[----:B------:R-:W-:Y:S02]  /*28a90*/  SHF.R.U32.HI R51, RZ, 0x8, R51 ;  /* 0x00000008ff337819 */ /* 0x000fe40000011633 */
[----:B------:R-:W-:Y:S02]  /*28aa0*/  SHF.R.U32.HI R58, RZ, 0x8, R58 ;  /* 0x00000008ff3a7819 */ /* 0x000fe4000001163a */
[----:B------:R-:W-:Y:S02]  /*28ab0*/  LOP3.LUT R55, R55, 0xffff, RZ, 0xc0, !PT ;  /* 0x0000ffff37377812 */ /* 0x000fe400078ec0ff */
        /* <DEDUP_REMOVED lines=10> */
[----:B------:R-:W-:Y:S02]  /*28b60*/  LOP3.LUT R48, R48, 0xffff, RZ, 0xc0, !PT ;  /* 0x0000ffff30307812 */ /* 0x000fe400078ec0ff */
[----:B------:R-:W-:Y:S02]  /*28b70*/  LOP3.LUT R53, R53, 0xffff, RZ, 0xc0, !PT ;  /* 0x0000ffff35357812 */ /* 0x000fe400078ec0ff */
[----:B------:R-:W-:Y:S02]  /*28b80*/  LOP3.LUT R27, R27, 0xffff, RZ, 0xc0, !PT ;  /* 0x0000ffff1b1b7812 */ /* 0x000fe400078ec0ff */
[----:B------:R-:W-:Y:S02]  /*28b90*/  LOP3.LUT R122, R10, 0xffff, RZ, 0xc0, !PT ;  /* 0x0000ffff0a7a7812 */ /* 0x000fe400078ec0ff */
[----:B------:R-:W-:-:S02]  /*28ba0*/  PRMT R151, R27, 0x3340, R151 ;  /* 0x000033401b977816 */ /* 0x000fc40000000097 */
[----:B---3--:R-:W-:Y:S02]  /*28bb0*/  LOP3.LUT R20, R5, 0xffff, RZ, 0xc0, !PT ;  /* 0x0000ffff05147812 */ /* 0x008fe400078ec0ff */
[----:B------:R-:W3:Y:S04]  /*28bc0*/  LDL.LU R5, [R1+0x1348] ;  /* 0x0013480001057983 */ /* 0x000ee80000300800 */
[----:B------:R0:W-:Y:S04]  /*28bd0*/  STL [R1+0x10a0], R8 ;  /* 0x0010a00801007387 */ /* 0x0001e80000100800 */
[----:B------:R-:W3:Y:S04]  /*28be0*/  LDL.LU R19, [R1+0x1344] ;  /* 0x0013440001137983 */ /* 0x000ee80000300800 */
[----:B------:R-:W3:Y:S01]  /*28bf0*/  LDL.LU R18, [R1+0x1340] ;  /* 0x0013400001127983 */ /* 0x000ee20000300800 */
[----:B0-----:R-:W-:-:S03]  /*28c00*/  PRMT R8, R160, 0x3340, R0 ;  /* 0x00003340a0087816 */ /* 0x001fc60000000000 */
[----:B------:R-:W3:Y:S01]  /*28c10*/  LDL.LU R17, [R1+0x133c] ;  /* 0x00133c0001117983 */ /* 0x000ee20000300800 */
[----:B------:R-:W-:Y:S02]  /*28c20*/  PRMT R8, R112, 0x5410, R8 ;  /* 0x0000541070087816 */ /* 0x000fe40000000008 */
[----:B------:R-:W-:Y:S01]  /*28c30*/  LOP3.LUT R112, R14, 0xffff, RZ, 0xc0, !PT ;  /* 0x0000ffff0e707812 */ /* 0x000fe200078ec0ff */
[----:B------:R-:W3:Y:S04]  /*28c40*/  LDL.LU R16, [R1+0x1338] ;  /* 0x0013380001107983 */ /* 0x000ee80000300800 */
[----:B------:R-:W3:Y:S04]  /*28c50*/  LDL.LU R15, [R1+0x1334] ;  /* 0x00133400010f7983 */ /* 0x000ee80000300800 */
[----:B------:R0:W-:Y:S04]  /*28c60*/  STL [R1+0x109c], R4 ;  /* 0x00109c0401007387 */ /* 0x0001e80000100800 */
[----:B------:R-:W3:Y:S01]  /*28c70*/  LDL.LU R14, [R1+0x1330] ;  /* 0x00133000010e7983 */ /* 0x000ee20000300800 */
[----:B0-----:R-:W-:-:S04]  /*28c80*/  PRMT R4, R112, 0x3340, R247 ;  /* 0x0000334070047816 */ /* 0x001fc800000000f7 */
[----:B------:R-:W-:Y:S02]  /*28c90*/  PRMT R33, R4, 0x5410, R114 ;  /* 0x0000541004217816 */ /* 0x000fe40000000072 */
[----:B------:R-:W-:Y:S02]  /*28ca0*/  LOP3.LUT R4, R13, 0xffff, RZ, 0xc0, !PT ;  /* 0x0000ffff0d047812 */ /* 0x000fe400078ec0ff */
[----:B------:R-:W3:Y:S02]  /*28cb0*/  LDL.LU R13, [R1+0x132c] ;  /* 0x00132c00010d7983 */ /* 0x000ee40000300800 */
[----:B------:R-:W-:Y:S02]  /*28cc0*/  SHF.R.U32.HI R25, RZ, 0x8, R4 ;  /* 0x00000008ff197819 */ /* 0x000fe40000011604 */
[----:B------:R-:W-:Y:S02]  /*28cd0*/  PRMT R127, R4, 0x3340, R226 ;  /* 0x00003340047f7816 */ /* 0x000fe400000000e2 */
[----:B------:R-:W-:-:S02]  /*28ce0*/  SHF.R.U32.HI R4, RZ, 0x8, R136 ;  /* 0x00000008ff047819 */ /* 0x000fc40000011688 */
[----:B------:R-:W-:Y:S02]  /*28cf0*/  SHF.R.U32.HI R226, RZ, 0x8, R226 ;  /* 0x00000008ffe27819 */ /* 0x000fe400000116e2 */
[----:B------:R-:W-:Y:S02]  /*28d00*/  LOP3.LUT R4, R4, 0xffff, RZ, 0xc0, !PT ;  /* 0x0000ffff04047812 */ /* 0x000fe400078ec0ff */
[----:B------:R-:W-:Y:S02]  /*28d10*/  LOP3.LUT R25, R25, 0xffff, RZ, 0xc0, !PT ;  /* 0x0000ffff19197812 */ /* 0x000fe400078ec0ff */
[----:B------:R-:W-:Y:S02]  /*28d20*/  LOP3.LUT R226, R226, 0xffff, RZ, 0xc0, !PT ;  /* 0x0000ffffe2e27812 */ /* 0x000fe400078ec0ff */
[----:B------:R-:W-:Y:S02]  /*28d30*/  PRMT R167, R4, 0x3340, R167 ;  /* 0x0000334004a77816 */ /* 0x000fe400000000a7 */
[----:B------:R-:W-:-:S05]  /*28d40*/  PRMT R4, R25, 0x3340, R226 ;  /* 0x0000334019047816 */ /* 0x000fca00000000e2 */
[----:B------:R0:W-:Y:S02]  /*28d50*/  STL [R1+0xf04], R4 ;  /* 0x000f040401007387 */ /* 0x0001e40000100800 */
[----:B0-----:R-:W-:-:S05]  /*28d60*/  PRMT R4, R35, 0x3340, R39 ;  /* 0x0000334023047816 */ /* 0x001fca0000000027 */
[----:B------:R0:W-:Y:S02]  /*28d70*/  STL [R1+0xf0c], R4 ;  /* 0x000f0c0401007387 */ /* 0x0001e40000100800 */
[----:B0-----:R-:W-:-:S05]  /*28d80*/  PRMT R4, R46, 0x3340, R49 ;  /* 0x000033402e047816 */ /* 0x001fca0000000031 */
[----:B------:R0:W-:Y:S02]  /*28d90*/  STL [R1+0xf08], R4 ;  /* 0x000f080401007387 */ /* 0x0001e40000100800 */
[----:B0-----:R-:W-:-:S05]  /*28da0*/  PRMT R4, R43, 0x3340, R47 ;  /* 0x000033402b047816 */ /* 0x001fca000000002f */
[----:B------:R0:W-:Y:S01]  /*28db0*/  STL [R1+0xefc], R4 ;  /* 0x000efc0401007387 */ /* 0x0001e20000100800 */
[----:B------:R-:W-:-:S03]  /*28dc0*/  SHF.R.U32.HI R25, RZ, 0x8, R123 ;  /* 0x00000008ff197819 */ /* 0x000fc6000001167b */
[----:B------:R-:W3:Y:S01]  /*28dd0*/  LDL.LU R12, [R1+0x1328] ;  /* 0x00132800010c7983 */ /* 0x000ee20000300800 */
[----:B0-----:R-:W-:-:S05]  /*28de0*/  PRMT R4, R45, 0x3340, R234 ;  /* 0x000033402d047816 */ /* 0x001fca00000000ea */
[----:B------:R0:W-:Y:S01]  /*28df0*/  STL [R1+0xf28], R4 ;  /* 0x000f280401007387 */ /* 0x0001e20000100800 */
[----:B------:R-:W-:Y:S02]  /*28e00*/  LOP3.LUT R25, R25, 0xffff, RZ, 0xc0, !PT ;  /* 0x0000ffff19197812 */ /* 0x000fe400078ec0ff */
[----:B0-----:R-:W-:-:S04]  /*28e10*/  SHF.R.U32.HI R4, RZ, 0x8, R232 ;  /* 0x00000008ff047819 */ /* 0x001fc800000116e8 */
[----:B------:R-:W-:-:S04]  /*28e20*/  LOP3.LUT R4, R4, 0xffff, RZ, 0xc0, !PT ;  /* 0x0000ffff04047812 */ /* 0x000fc800078ec0ff */
[----:B------:R-:W-:Y:S02]  /*28e30*/  PRMT R25, R25, 0x3340, R4 ;  /* 0x0000334019197816 */ /* 0x000fe40000000004 */
[----:B------:R-:W-:-:S03]  /*28e40*/  PRMT R4, R54, 0x3340, R59 ;  /* 0x0000334036047816 */ /* 0x000fc6000000003b */
[----:B------:R0:W-:Y:S04]  /*28e50*/  STL [R1+0xf14], R25 ;  /* 0x000f141901007387 */ /* 0x0001e80000100800 */
[----:B------:R1:W-:Y:S01]  /*28e60*/  STL [R1+0xf10], R4 ;  /* 0x000f100401007387 */ /* 0x0003e20000100800 */
[----:B0-----:R-:W-:Y:S02]  /*28e70*/  PRMT R25, R55, 0x3340, R236 ;  /* 0x0000334037197816 */ /* 0x001fe400000000ec */
[----:B-1----:R-:W-:-:S03]  /*28e80*/  PRMT R4, R51, 0x3340, R58 ;  /* 0x0000334033047816 */ /* 0x002fc6000000003a */
[----:B------:R-:W-:Y:S04]  /*28e90*/  STL [R1+0xf34], R25 ;  /* 0x000f341901007387 */ /* 0x000fe80000100800 */
[----:B------:R0:W-:Y:S02]  /*28ea0*/  STL [R1+0xf30], R4 ;  /* 0x000f300401007387 */ /* 0x0001e40000100800 */
[----:B0-----:R-:W-:Y:S02]  /*28eb0*/  PRMT R4, R64, 0x3340, R69 ;  /* 0x0000334040047816 */ /* 0x001fe40000000045 */
[----:B------:R-:W-:Y:S01]  /*28ec0*/  SHF.R.U32.HI R29, RZ, 0x8, R29 ;  /* 0x00000008ff1d7819 */ /* 0x000fe2000001161d */
[----:B------:R-:W0:Y:S02]  /*28ed0*/  LDC R69, c[0x0][0x244] ;  /* 0x00009100ff457b82 */ /* 0x000e240000000800 */
[----:B------:R1:W-:Y:S04]  /*28ee0*/  STL [R1+0xf20], R4 ;  /* 0x000f200401007387 */ /* 0x0003e80000100800 */
[----:B------:R-:W3:Y:S01]  /*28ef0*/  LDL.LU R10, [R1+0x1324] ;  /* 0x00132400010a7983 */ /* 0x000ee20000300800 */
[----:B-1----:R-:W-:-:S05]  /*28f00*/  PRMT R4, R48, 0x3340, R53 ;  /* 0x0000334030047816 */ /* 0x002fca0000000035 */
[----:B------:R1:W-:Y:S04]  /*28f10*/  STL [R1+0xf1c], R4 ;  /* 0x000f1c0401007387 */ /* 0x0003e80000100800 */
[----:B------:R-:W2:Y:S01]  /*28f20*/  LDL.LU R27, [R1+0x131c] ;  /* 0x00131c00011b7983 */ /* 0x000ea20000300800 */
[----:B------:R-:W-:Y:S02]  /*28f30*/  SHF.R.U32.HI R36, RZ, 0x8, R36 ;  /* 0x00000008ff247819 */ /* 0x000fe40000011624 */
[----:B------:R-:W-:Y:S02]  /*28f40*/  SHF.R.U32.HI R62, RZ, 0x8, R62 ;  /* 0x00000008ff3e7819 */ /* 0x000fe4000001163e */
[----:B------:R-:W-:Y:S02]  /*28f50*/  SHF.R.U32.HI R240, RZ, 0x8, R240 ;  /* 0x00000008fff07819 */ /* 0x000fe400000116f0 */
[----:B-1----:R-:W-:-:S02]  /*28f60*/  SHF.R.U32.HI R4, RZ, 0x8, R122 ;  /* 0x00000008ff047819 */ /* 0x002fc4000001167a */
[--C-:B------:R-:W-:Y:S02]  /*28f70*/  PRMT R122, R122, 0x3340, R238.reuse ;  /* 0x000033407a7a7816 */ /* 0x100fe400000000ee */
[----:B------:R-:W-:Y:S02]  /*28f80*/  SHF.R.U32.HI R25, RZ, 0x8, R195 ;  /* 0x00000008ff197819 */ /* 0x000fe400000116c3 */
[----:B------:R-:W-:Y:S02]  /*28f90*/  SHF.R.U32.HI R238, RZ, 0x8, R238 ;  /* 0x00000008ffee7819 */ /* 0x000fe400000116ee */
[----:B------:R-:W-:Y:S02]  /*28fa0*/  LOP3.LUT R29, R29, 0xffff, RZ, 0xc0, !PT ;  /* 0x0000ffff1d1d7812 */ /* 0x000fe400078ec0ff */
[----:B------:R-:W-:Y:S02]  /*28fb0*/  LOP3.LUT R36, R36, 0xffff, RZ, 0xc0, !PT ;  /* 0x0000ffff24247812 */ /* 0x000fe400078ec0ff */
[----:B------:R-:W-:-:S02]  /*28fc0*/  LOP3.LUT R62, R62, 0xffff, RZ, 0xc0, !PT ;  /* 0x0000ffff3e3e7812 */ /* 0x000fc400078ec0ff */
[----:B------:R-:W-:Y:S02]  /*28fd0*/  LOP3.LUT R240, R240, 0xffff, RZ, 0xc0, !PT ;  /* 0x0000fffff0f07812 */ /* 0x000fe400078ec0ff */
[----:B------:R-:W-:Y:S02]  /*28fe0*/  LOP3.LUT R25, R25, 0xffff, RZ, 0xc0, !PT ;  /* 0x0000ffff19197812 */ /* 0x000fe400078ec0ff */
[----:B------:R-:W-:Y:S02]  /*28ff0*/  LOP3.LUT R4, R4, 0xffff, RZ, 0xc0, !PT ;  /* 0x0000ffff04047812 */ /* 0x000fe400078ec0ff */
[----:B------:R-:W-:Y:S02]  /*29000*/  LOP3.LUT R238, R238, 0xffff, RZ, 0xc0, !PT ;  /* 0x0000ffffeeee7812 */ /* 0x000fe400078ec0ff */
[----:B------:R-:W-:Y:S02]  /*29010*/  PRMT R120, R29, 0x3340, R36 ;  /* 0x000033401d787816 */ /* 0x000fe40000000024 */
[----:B------:R-:W-:-:S02]  /*29020*/  SHF.R.U32.HI R74, RZ, 0x8, R74 ;  /* 0x00000008ff4a7819 */ /* 0x000fc4000001164a */
[----:B------:R-:W-:Y:S02]  /*29030*/  SHF.R.U32.HI R75, RZ, 0x8, R75 ;  /* 0x00000008ff4b7819 */ /* 0x000fe4000001164b */
[----:B------:R-:W-:Y:S02]  /*29040*/  PRMT R29, R62, 0x3340, R240 ;  /* 0x000033403e1d7816 */ /* 0x000fe400000000f0 */
[----:B------:R-:W-:Y:S02]  /*29050*/  PRMT R135, R25, 0x3340, R135 ;  /* 0x0000334019877816 */ /* 0x000fe40000000087 */
[----:B------:R-:W-:Y:S02]  /*29060*/  SHF.R.U32.HI R83, RZ, 0x8, R83 ;  /* 0x00000008ff537819 */ /* 0x000fe40000011653 */
[----:B------:R-:W-:Y:S02]  /*29070*/  SHF.R.U32.HI R89, RZ, 0x8, R89 ;  /* 0x00000008ff597819 */ /* 0x000fe40000011659 */
[----:B------:R-:W-:-:S02]  /*29080*/  SHF.R.U32.HI R37, RZ, 0x8, R37 ;  /* 0x00000008ff257819 */ /* 0x000fc40000011625 */
[----:B------:R-:W-:Y:S02]  /*29090*/  SHF.R.U32.HI R40, RZ, 0x8, R40 ;  /* 0x00000008ff287819 */ /* 0x000fe40000011628 */
[----:B------:R-:W-:Y:S02]  /*290a0*/  PRMT R25, R4, 0x3340, R238 ;  /* 0x0000334004197816 */ /* 0x000fe400000000ee */
[----:B------:R-:W-:Y:S02]  /*290b0*/  SHF.R.U32.HI R86, RZ, 0x8, R86 ;  /* 0x00000008ff567819 */ /* 0x000fe40000011656 */
[----:B------:R-:W-:Y:S02]  /*290c0*/  SHF.R.U32.HI R242, RZ, 0x8, R242 ;  /* 0x00000008fff27819 */ /* 0x000fe400000116f2 */
[----:B------:R-:W-:Y:S02]  /*290d0*/  SHF.R.U32.HI R95, RZ, 0x8, R95 ;  /* 0x00000008ff5f7819 */ /* 0x000fe4000001165f */
[----:B------:R-:W-:-:S02]  /*290e0*/  SHF.R.U32.HI R101, RZ, 0x8, R101 ;  /* 0x00000008ff657819 */ /* 0x000fc40000011665 */
[----:B------:R-:W-:Y:S02]  /*290f0*/  LOP3.LUT R74, R74, 0xffff, RZ, 0xc0, !PT ;  /* 0x0000ffff4a4a7812 */ /* 0x000fe400078ec0ff */
[----:B------:R-:W-:Y:S01]  /*29100*/  LOP3.LUT R75, R75, 0xffff, RZ, 0xc0, !PT ;  /* 0x0000ffff4b4b7812 */ /* 0x000fe200078ec0ff */
[----:B------:R-:W-:Y:S01]  /*29110*/  STL [R1+0xf50], R29 ;  /* 0x000f501d01007387 */ /* 0x000fe20000100800 */
[----:B------:R-:W-:Y:S02]  /*29120*/  LOP3.LUT R83, R83, 0xffff, RZ, 0xc0, !PT ;  /* 0x0000ffff53537812 */ /* 0x000fe400078ec0ff */
[----:B------:R-:W-:Y:S01]  /*29130*/  LOP3.LUT R89, R89, 0xffff, RZ, 0xc0, !PT ;  /* 0x0000ffff59597812 */ /* 0x000fe200078ec0ff */
[----:B------:R1:W-:Y:S01]  /*29140*/  STL [R1+0xf4c], R25 ;  /* 0x000f4c1901007387 */ /* 0x0003e20000100800 */
[----:B------:R-:W-:Y:S02]  /*29150*/  LOP3.LUT R37, R37, 0xffff, RZ, 0xc0, !PT ;  /* 0x0000ffff25257812 */ /* 0x000fe400078ec0ff */
[----:B------:R-:W-:-:S02]  /*29160*/  LOP3.LUT R40, R40, 0xffff, RZ, 0xc0, !PT ;  /* 0x0000ffff28287812 */ /* 0x000fc400078ec0ff */
[----:B------:R-:W-:Y:S02]  /*29170*/  LOP3.LUT R86, R86, 0xffff, RZ, 0xc0, !PT ;  /* 0x0000ffff56567812 */ /* 0x000fe400078ec0ff */
[----:B------:R-:W-:Y:S02]  /*29180*/  LOP3.LUT R242, R242, 0xffff, RZ, 0xc0, !PT ;  /* 0x0000fffff2f27812 */ /* 0x000fe400078ec0ff */
[----:B------:R-:W-:Y:S02]  /*29190*/  LOP3.LUT R95, R95, 0xffff, RZ, 0xc0, !PT ;  /* 0x0000ffff5f5f7812 */ /* 0x000fe400078ec0ff */
[----:B------:R-:W-:Y:S02]  /*291a0*/  LOP3.LUT R101, R101, 0xffff, RZ, 0xc0, !PT ;  /* 0x0000ffff65657812 */ /* 0x000fe400078ec0ff */
[----:B-1----:R-:W-:Y:S02]  /*291b0*/  PRMT R25, R74, 0x3340, R75 ;  /* 0x000033404a197816 */ /* 0x002fe4000000004b */
[----:B------:R-:W-:-:S02]  /*291c0*/  PRMT R29, R83, 0x3340, R89 ;  /* 0x00003340531d7816 */ /* 0x000fc40000000059 */
[----:B------:R-:W-:Y:S02]  /*291d0*/  SHF.R.U32.HI R66, RZ, 0x8, R66 ;  /* 0x00000008ff427819 */ /* 0x000fe40000011642 */
[----:B------:R-:W-:Y:S02]  /*291e0*/  SHF.R.U32.HI R252, RZ, 0x8, R252 ;  /* 0x00000008fffc7819 */ /* 0x000fe400000116fc */
[----:B------:R-:W-:Y:S02]  /*291f0*/  SHF.R.U32.HI R21, RZ, 0x8, R21 ;  /* 0x00000008ff157819 */ /* 0x000fe40000011615 */
[----:B------:R-:W-:Y:S02]  /*29200*/  PRMT R131, R37, 0x3340, R40 ;  /* 0x0000334025837816 */ /* 0x000fe40000000028 */
[----:B------:R-:W-:Y:S01]  /*29210*/  PRMT R40, R95, 0x3340, R101 ;  /* 0x000033405f287816 */ /* 0x000fe20000000065 */
[----:B------:R1:W-:Y:S01]  /*29220*/  STL [R1+0xf48], R25 ;  /* 0x000f481901007387 */ /* 0x0003e20000100800 */
[----:B------:R-:W-:-:S02]  /*29230*/  LOP3.LUT R36, R66, 0xffff, RZ, 0xc0, !PT ;  /* 0x0000ffff42247812 */ /* 0x000fc400078ec0ff */
[----:B------:R-:W-:Y:S01]  /*29240*/  LOP3.LUT R252, R252, 0xffff, RZ, 0xc0, !PT ;  /* 0x0000fffffcfc7812 */ /* 0x000fe200078ec0ff */
[----:B------:R4:W-:Y:S01]  /*29250*/  STL [R1+0xf3c], R29 ;  /* 0x000f3c1d01007387 */ /* 0x0009e20000100800 */
[----:B------:R-:W-:Y:S02]  /*29260*/  LOP3.LUT R21, R21, 0xffff, RZ, 0xc0, !PT ;  /* 0x0000ffff15157812 */ /* 0x000fe400078ec0ff */
[----:B------:R-:W-:Y:S02]  /*29270*/  PRMT R36, R36, 0x3340, R252 ;  /* 0x0000334024247816 */ /* 0x000fe400000000fc */
[----:B------:R-:W-:-:S04]  /*29280*/  SHF.R.U32.HI R252, RZ, 0x8, R109 ;  /* 0x00000008fffc7819 */ /* 0x000fc8000001166d */
[----:B------:R-:W-:Y:S02]  /*29290*/  LOP3.LUT R252, R252, 0xffff, RZ, 0xc0, !PT ;  /* 0x0000fffffcfc7812 */ /* 0x000fe400078ec0ff */
[----:B------:R-:W-:Y:S02]  /*292a0*/  SHF.R.U32.HI R50, RZ, 0x8, R50 ;  /* 0x00000008ff327819 */ /* 0x000fe40000011632 */
[----:B------:R-:W-:Y:S02]  /*292b0*/  SHF.R.U32.HI R230, RZ, 0x8, R230 ;  /* 0x00000008ffe67819 */ /* 0x000fe400000116e6 */
[----:B------:R-:W-:Y:S02]  /*292c0*/  PRMT R115, R20, 0x3340, R108 ;  /* 0x0000334014737816 */ /* 0x000fe4000000006c */
[----:B------:R-:W-:Y:S02]  /*292d0*/  SHF.R.U32.HI R47, RZ, 0x8, R110 ;  /* 0x00000008ff2f7819 */ /* 0x000fe4000001166e */
[----:B------:R-:W-:-:S02]  /*292e0*/  SHF.R.U32.HI R20, RZ, 0x8, R20 ;  /* 0x00000008ff147819 */ /* 0x000fc40000011614 */
[----:B------:R-:W-:Y:S02]  /*292f0*/  SHF.R.U32.HI R108, RZ, 0x8, R108 ;  /* 0x00000008ff6c7819 */ /* 0x000fe4000001166c */
[----:B------:R-:W-:Y:S02]  /*29300*/  LOP3.LUT R50, R50, 0xffff, RZ, 0xc0, !PT ;  /* 0x0000ffff32327812 */ /* 0x000fe400078ec0ff */
[----:B------:R-:W-:Y:S02]  /*29310*/  LOP3.LUT R130, R230, 0xffff, RZ, 0xc0, !PT ;  /* 0x0000ffffe6827812 */ /* 0x000fe400078ec0ff */
[----:B------:R-:W-:Y:S02]  /*29320*/  LOP3.LUT R47, R47, 0xffff, RZ, 0xc0, !PT ;  /* 0x0000ffff2f2f7812 */ /* 0x000fe400078ec0ff */
[----:B------:R-:W-:Y:S02]  /*29330*/  SHF.R.U32.HI R2, RZ, 0x8, R2 ;  /* 0x00000008ff027819 */ /* 0x000fe40000011602 */
[----:B------:R-:W-:-:S02]  /*29340*/  LOP3.LUT R20, R20, 0xffff, RZ, 0xc0, !PT ;  /* 0x0000ffff14147812 */ /* 0x000fc400078ec0ff */
[----:B------:R-:W-:Y:S02]  /*29350*/  LOP3.LUT R108, R108, 0xffff, RZ, 0xc0, !PT ;  /* 0x0000ffff6c6c7812 */ /* 0x000fe400078ec0ff */
[----:B------:R-:W-:Y:S02]  /*29360*/  PRMT R130, R50, 0x3340, R130 ;  /* 0x0000334032827816 */ /* 0x000fe40000000082 */
[----:B------:R-:W-:Y:S02]  /*29370*/  LOP3.LUT R50, R2, 0xffff, RZ, 0xc0, !PT ;  /* 0x0000ffff02327812 */ /* 0x000fe400078ec0ff */
[----:B------:R-:W-:Y:S02]  /*29380*/  LOP3.LUT R74, R186, 0xffff, RZ, 0xc0, !PT ;  /* 0x0000ffffba4a7812 */ /* 0x000fe400078ec0ff */
[----:B------:R-:W-:Y:S02]  /*29390*/  PRMT R2, R20, 0x3340, R108 ;  /* 0x0000334014027816 */ /* 0x000fe4000000006c */
[----:B------:R-:W-:-:S02]  /*293a0*/  PRMT R20, R61, 0x4210, R88 ;  /* 0x000042103d147816 */ /* 0x000fc40000000058 */
[----:B------:R-:W-:Y:S02]  /*293b0*/  PRMT R22, R22, 0x4210, R24 ;  /* 0x0000421016167816 */ /* 0x000fe40000000018 */
[----:B------:R-:W-:Y:S02]  /*293c0*/  SHF.R.U32.HI R38, RZ, 0x8, R38 ;  /* 0x00000008ff267819 */ /* 0x000fe40000011626 */
[----:B------:R-:W-:Y:S02]  /*293d0*/  SHF.R.U32.HI R49, RZ, 0x8, R74 ;  /* 0x00000008ff317819 */ /* 0x000fe4000001164a */
[----:B------:R-:W-:Y:S02]  /*293e0*/  LOP3.LUT R38, R38, 0xffff, RZ, 0xc0, !PT ;  /* 0x0000ffff26267812 */ /* 0x000fe400078ec0ff */
[----:B------:R-:W-:Y:S02]  /*293f0*/  PRMT R80, R111, 0x3340, R0 ;  /* 0x000033406f507816 */ /* 0x000fe40000000000 */
[----:B------:R-:W-:-:S02]  /*29400*/  SHF.R.U32.HI R67, RZ, 0x8, R67 ;  /* 0x00000008ff437819 */ /* 0x000fc40000011643 */
[----:B------:R-:W-:Y:S02]  /*29410*/  SHF.R.U32.HI R251, RZ, 0x8, R251 ;  /* 0x00000008fffb7819 */ /* 0x000fe400000116fb */
[----:B------:R-:W-:Y:S02]  /*29420*/  SHF.R.U32.HI R154, RZ, 0x8, R154 ;  /* 0x00000008ff9a7819 */ /* 0x000fe4000001169a */
[----:B------:R-:W-:Y:S02]  /*29430*/  LOP3.LUT R49, R49, 0xffff, RZ, 0xc0, !PT ;  /* 0x0000ffff31317812 */ /* 0x000fe400078ec0ff */
[----:B------:R-:W-:Y:S02]  /*29440*/  SHF.R.U32.HI R111, RZ, 0x8, R111 ;  /* 0x00000008ff6f7819 */ /* 0x000fe4000001166f */
[----:B------:R-:W-:Y:S02]  /*29450*/  PRMT R113, R113, 0x3340, R38 ;  /* 0x0000334071717816 */ /* 0x000fe40000000026 */
[----:B------:R-:W-:-:S02]  /*29460*/  LOP3.LUT R35, R67, 0xffff, RZ, 0xc0, !PT ;  /* 0x0000ffff43237812 */ /* 0x000fc400078ec0ff */
[----:B------:R-:W-:Y:S02]  /*29470*/  LOP3.LUT R251, R251, 0xffff, RZ, 0xc0, !PT ;  /* 0x0000fffffbfb7812 */ /* 0x000fe400078ec0ff */
[----:B------:R-:W-:Y:S02]  /*29480*/  LOP3.LUT R38, R154, 0xffff, RZ, 0xc0, !PT ;  /* 0x0000ffff9a267812 */ /* 0x000fe400078ec0ff */
[----:B------:R-:W-:Y:S02]  /*29490*/  PRMT R119, R49, 0x3340, R119 ;  /* 0x0000334031777816 */ /* 0x000fe40000000077 */
[----:B------:R-:W-:Y:S02]  /*294a0*/  LOP3.LUT R49, R111, 0xffff, RZ, 0xc0, !PT ;  /* 0x0000ffff6f317812 */ /* 0x000fe400078ec0ff */
[----:B------:R-:W-:Y:S02]  /*294b0*/  PRMT R35, R35, 0x3340, R251 ;  /* 0x0000334023237816 */ /* 0x000fe400000000fb */
[----:B------:R-:W-:-:S02]  /*294c0*/  PRMT R38, R38, 0x3340, R0 ;  /* 0x0000334026267816 */ /* 0x000fc40000000000 */
[----:B------:R-:W-:Y:S02]  /*294d0*/  PRMT R49, R49, 0x3340, R0 ;  /* 0x0000334031317816 */ /* 0x000fe40000000000 */
[----:B------:R-:W-:Y:S02]  /*294e0*/  SHF.R.U32.HI R31, RZ, 0x8, R31 ;  /* 0x00000008ff1f7819 */ /* 0x000fe4000001161f */
[----:B------:R-:W-:Y:S02]  /*294f0*/  SHF.R.U32.HI R224, RZ, 0x8, R224 ;  /* 0x00000008ffe07819 */ /* 0x000fe400000116e0 */
[----:B------:R-:W-:Y:S02]  /*29500*/  LOP3.LUT R31, R31, 0xffff, RZ, 0xc0, !PT ;  /* 0x0000ffff1f1f7812 */ /* 0x000fe400078ec0ff */
[----:B------:R-:W-:Y:S02]  /*29510*/  LOP3.LUT R114, R224, 0xffff, RZ, 0xc0, !PT ;  /* 0x0000ffffe0727812 */ /* 0x000fe400078ec0ff */
[----:B------:R-:W-:-:S02]  /*29520*/  SHF.R.U32.HI R56, RZ, 0x8, R56 ;  /* 0x00000008ff387819 */ /* 0x000fc40000011638 */
[----:B------:R-:W-:Y:S02]  /*29530*/  SHF.R.U32.HI R60, RZ, 0x8, R60 ;  /* 0x00000008ff3c7819 */ /* 0x000fe4000001163c */
[----:B------:R-:W-:Y:S02]  /*29540*/  SHF.R.U32.HI R63, RZ, 0x8, R63 ;  /* 0x00000008ff3f7819 */ /* 0x000fe4000001163f */
[----:B------:R-:W-:Y:S02]  /*29550*/  SHF.R.U32.HI R52, RZ, 0x8, R52 ;  /* 0x00000008ff347819 */ /* 0x000fe40000011634 */
[----:B------:R-:W-:Y:S02]  /*29560*/  SHF.R.U32.HI R57, RZ, 0x8, R57 ;  /* 0x00000008ff397819 */ /* 0x000fe40000011639 */
[----:B------:R-:W-:Y:S02]  /*29570*/  SHF.R.U32.HI R222, RZ, 0x8, R222 ;  /* 0x00000008ffde7819 */ /* 0x000fe400000116de */
[----:B------:R-:W-:-:S02]  /*29580*/  SHF.R.U32.HI R152, RZ, 0x8, R152 ;  /* 0x00000008ff987819 */ /* 0x000fc40000011698 */
[----:B------:R-:W-:Y:S02]  /*29590*/  PRMT R114, R31, 0x3340, R114 ;  /* 0x000033401f727816 */ /* 0x000fe40000000072 */
[----:B-1----:R-:W-:Y:S02]  /*295a0*/  LOP3.LUT R25, R56, 0xffff, RZ, 0xc0, !PT ;  /* 0x0000ffff38197812 */ /* 0x002fe400078ec0ff */
[----:B------:R-:W-:Y:S02]  /*295b0*/  LOP3.LUT R60, R60, 0xffff, RZ, 0xc0, !PT ;  /* 0x0000ffff3c3c7812 */ /* 0x000fe400078ec0ff */
[----:B------:R-:W-:Y:S02]  /*295c0*/  LOP3.LUT R57, R57, 0xffff, RZ, 0xc0, !PT ;  /* 0x0000ffff39397812 */ /* 0x000fe400078ec0ff */
[----:B----4-:R-:W-:Y:S02]  /*295d0*/  LOP3.LUT R29, R222, 0xffff, RZ, 0xc0, !PT ;  /* 0x0000ffffde1d7812 */ /* 0x010fe400078ec0ff */
[----:B------:R-:W-:-:S02]  /*295e0*/  LOP3.LUT R31, R63, 0xffff, RZ, 0xc0, !PT ;  /* 0x0000ffff3f1f7812 */ /* 0x000fc400078ec0ff */
[----:B------:R-:W-:Y:S02]  /*295f0*/  LOP3.LUT R37, R152, 0xffff, RZ, 0xc0, !PT ;  /* 0x0000ffff98257812 */ /* 0x000fe400078ec0ff */
[----:B------:R-:W-:Y:S02]  /*29600*/  PRMT R25, R25, 0x3340, R60 ;  /* 0x0000334019197816 */ /* 0x000fe4000000003c */
[--C-:B------:R-:W-:Y:S02]  /*29610*/  PRMT R29, R29, 0x3340, R0.reuse ;  /* 0x000033401d1d7816 */ /* 0x100fe40000000000 */
[--C-:B------:R-:W-:Y:S02]  /*29620*/  PRMT R31, R31, 0x3340, R0.reuse ;  /* 0x000033401f1f7816 */ /* 0x100fe40000000000 */
[----:B------:R-:W-:Y:S02]  /*29630*/  PRMT R37, R37, 0x3340, R0 ;  /* 0x0000334025257816 */ /* 0x000fe40000000000 */
[----:B--2---:R-:W-:-:S02]  /*29640*/  LOP3.LUT R4, R27, 0x300, RZ, 0xc0, !PT ;  /* 0x000003001b047812 */ /* 0x004fc400078ec0ff */
[----:B------:R-:W-:-:S05]  /*29650*/  PRMT R27, R86, 0x3340, R242 ;  /* 0x00003340561b7816 */ /* 0x000fca00000000f2 */
[----:B------:R-:W-:Y:S04]  /*29660*/  STL [R1+0xf40], R27 ;  /* 0x000f401b01007387 */ /* 0x000fe80000100800 */
[----:B------:R1:W-:Y:S02]  /*29670*/  STL [R1+0xf38], R40 ;  /* 0x000f382801007387 */ /* 0x0003e40000100800 */
[----:B-1----:R-:W-:Y:S02]  /*29680*/  PRMT R40, R21, 0x3340, R0 ;  /* 0x0000334015287816 */ /* 0x002fe40000000000 */
[----:B------:R-:W-:-:S04]  /*29690*/  SHF.R.U32.HI R21, RZ, 0x8, R246 ;  /* 0x00000008ff157819 */ /* 0x000fc800000116f6 */
[----:B------:R-:W-:-:S04]  /*296a0*/  LOP3.LUT R21, R21, 0xffff, RZ, 0xc0, !PT ;  /* 0x0000ffff15157812 */ /* 0x000fc800078ec0ff */
[----:B------:R-:W-:Y:S02]  /*296b0*/  PRMT R252, R252, 0x3340, R21 ;  /* 0x00003340fcfc7816 */ /* 0x000fe40000000015 */
[----:B------:R-:W-:-:S04]  /*296c0*/  SHF.R.U32.HI R21, RZ, 0x8, R106 ;  /* 0x00000008ff157819 */ /* 0x000fc8000001166a */
[----:B------:R-:W-:Y:S01]  /*296d0*/  LOP3.LUT R21, R21, 0xffff, RZ, 0xc0, !PT ;  /* 0x0000ffff15157812 */ /* 0x000fe200078ec0ff */
[----:B------:R-:W-:-:S03]  /*296e0*/  IMAD.IADD R4, R84, 0x1, R4 ;  /* 0x0000000154047824 */ /* 0x000fc600078e0204 */
[----:B------:R-:W-:Y:S02]  /*296f0*/  PRMT R47, R21, 0x3340, R47 ;  /* 0x00003340152f7816 */ /* 0x000fe4000000002f */
[----:B------:R-:W-:Y:S02]  /*29700*/  PRMT R21, R23, 0x4210, R90 ;  /* 0x0000421017157816 */ /* 0x000fe4000000005a */
[----:B------:R-:W-:-:S05]  /*29710*/  PRMT R23, R65, 0x4210, R26 ;  /* 0x0000421041177816 */ /* 0x000fca000000001a */
[----:B------:R1:W-:Y:S02]  /*29720*/  STSM.16.M88.4 [R4], R20 ;  /* 0x0000001404007844 */ /* 0x0003e40000000200 */
[----:B-1----:R-:W-:Y:S02]  /*29730*/  PRMT R23, R35, 0x5410, R38 ;  /* 0x0000541023177816 */ /* 0x002fe40000000026 */
[----:B------:R-:W-:Y:S02]  /*29740*/  PRMT R35, R2, 0x5410, R49 ;  /* 0x0000541002237816 */ /* 0x000fe40000000031 */
[----:B------:R-:W-:-:S04]  /*29750*/  LOP3.LUT R2, R137, 0x7f, RZ, 0xc0, !PT ;  /* 0x0000007f89027812 */ /* 0x000fc800078ec0ff */
[----:B------:R-:W-:Y:S01]  /*29760*/  LEA R2, R2, UR58, 0x4 ;  /* 0x0000003a02027c11 */ /* 0x000fe2000f8e20ff */
[----:B------:R-:W-:Y:S01]  /*29770*/  BAR.SYNC.DEFER_BLOCKING 0x0 ;  /* 0x0000000000007b1d */ /* 0x000fe20000010000 */
[----:B------:R-:W-:-:S04]  /*29780*/  LOP3.LUT R27, R52, 0xffff, RZ, 0xc0, !PT ;  /* 0x0000ffff341b7812 */ /* 0x000fc800078ec0ff */
[----:B------:R-:W-:Y:S02]  /*29790*/  PRMT R27, R27, 0x3340, R57 ;  /* 0x000033401b1b7816 */ /* 0x000fe40000000039 */
[----:B------:R-:W-:Y:S02]  /*297a0*/  SHF.R.U32.HI R46, RZ, 0x8, R184 ;  /* 0x00000008ff2e7819 */ /* 0x000fe400000116b8 */
[----:B------:R-:W-:Y:S02]  /*297b0*/  SHF.R.U32.HI R42, RZ, 0x8, R42 ;  /* 0x00000008ff2a7819 */ /* 0x000fe4000001162a */
[----:B------:R-:W-:Y:S02]  /*297c0*/  SHF.R.U32.HI R44, RZ, 0x8, R44 ;  /* 0x00000008ff2c7819 */ /* 0x000fe4000001162c */
[----:B------:R-:W-:Y:S02]  /*297d0*/  SHF.R.U32.HI R41, RZ, 0x8, R41 ;  /* 0x00000008ff297819 */ /* 0x000fe40000011629 */
[----:B------:R-:W-:-:S02]  /*297e0*/  SHF.R.U32.HI R228, RZ, 0x8, R228 ;  /* 0x00000008ffe47819 */ /* 0x000fc400000116e4 */
[----:B------:R-:W-:Y:S02]  /*297f0*/  SHF.R.U32.HI R76, RZ, 0x8, R76 ;  /* 0x00000008ff4c7819 */ /* 0x000fe4000001164c */
[----:B------:R-:W-:Y:S02]  /*29800*/  SHF.R.U32.HI R82, RZ, 0x8, R82 ;  /* 0x00000008ff527819 */ /* 0x000fe40000011652 */
[----:B------:R-:W-:Y:S02]  /*29810*/  SHF.R.U32.HI R77, RZ, 0x8, R77 ;  /* 0x00000008ff4d7819 */ /* 0x000fe4000001164d */
[----:B------:R-:W-:Y:S01]  /*29820*/  SHF.R.U32.HI R81, RZ, 0x8, R81 ;  /* 0x00000008ff517819 */ /* 0x000fe20000011651 */
[----:B------:R-:W1:Y:S01]  /*29830*/  LDS.128 R64, [R2] ;  /* 0x0000000002407984 */ /* 0x000e620000000c00 */
[----:B------:R-:W-:Y:S02]  /*29840*/  PRMT R20, R27, 0x5410, R29 ;  /* 0x000054101b147816 */ /* 0x000fe4000000001d */
[----:B------:R-:W-:-:S02]  /*29850*/  SHF.R.U32.HI R91, RZ, 0x8, R91 ;  /* 0x00000008ff5b7819 */ /* 0x000fc4000001165b */
[----:B------:R-:W-:Y:S02]  /*29860*/  SHF.R.U32.HI R97, RZ, 0x8, R97 ;  /* 0x00000008ff617819 */ /* 0x000fe40000011661 */
[----:B------:R-:W-:Y:S02]  /*29870*/  SHF.R.U32.HI R250, RZ, 0x8, R250 ;  /* 0x00000008fffa7819 */ /* 0x000fe400000116fa */
[----:B------:R-:W-:Y:S02]  /*29880*/  SHF.R.U32.HI R102, RZ, 0x8, R102 ;  /* 0x00000008ff667819 */ /* 0x000fe40000011666 */
[----:B------:R-:W-:Y:S02]  /*29890*/  SHF.R.U32.HI R99, RZ, 0x8, R99 ;  /* 0x00000008ff637819 */ /* 0x000fe40000011663 */
[----:B------:R-:W-:Y:S02]  /*298a0*/  SHF.R.U32.HI R249, RZ, 0x8, R249 ;  /* 0x00000008fff97819 */ /* 0x000fe400000116f9 */
[----:B------:R-:W-:-:S02]  /*298b0*/  PRMT R80, R115, 0x5410, R80 ;  /* 0x0000541073507816 */ /* 0x000fc40000000050 */
[----:B------:R-:W-:Y:S02]  /*298c0*/  SHF.R.U32.HI R54, RZ, 0x8, R248 ;  /* 0x00000008ff367819 */ /* 0x000fe400000116f8 */
[----:B------:R-:W-:Y:S02]  /*298d0*/  SHF.R.U32.HI R53, RZ, 0x8, R160 ;  /* 0x00000008ff357819 */ /* 0x000fe400000116a0 */
[----:B------:R-:W-:Y:S02]  /*298e0*/  LOP3.LUT R6, R6, 0xffefffff, RZ, 0xc0, !PT ;  /* 0xffefffff06067812 */ /* 0x000fe400078ec0ff */
[----:B------:R-:W-:Y:S02]  /*298f0*/  SHF.R.U32.HI R153, RZ, 0x8, R153 ;  /* 0x00000008ff997819 */ /* 0x000fe40000011699 */
[----:B------:R-:W-:Y:S02]  /*29900*/  SHF.R.U32.HI R221, RZ, 0x8, R221 ;  /* 0x00000008ffdd7819 */ /* 0x000fe400000116dd */
[----:B------:R-:W-:Y:S01]  /*29910*/  SHF.R.U32.HI R200, RZ, 0x8, R200 ;  /* 0x00000008ffc87819 */ /* 0x000fe200000116c8 */
[----:B------:R-:W-:Y:S01]  /*29920*/  IMAD.MOV.U32 R224, RZ, RZ, R211 ;  /* 0x000000ffffe07224 */ /* 0x000fe200078e00d3 */
[----:B------:R-:W-:-:S02]  /*29930*/  PRMT R21, R25, 0x5410, R31 ;  /* 0x0000541019157816 */ /* 0x000fc4000000001f */
[----:B------:R-:W-:Y:S02]  /*29940*/  SHF.R.U32.HI R239, RZ, 0x8, R239 ;  /* 0x00000008ffef7819 */ /* 0x000fe400000116ef */
[----:B------:R-:W-:Y:S02]  /*29950*/  SHF.R.U32.HI R196, RZ, 0x8, R196 ;  /* 0x00000008ffc47819 */ /* 0x000fe400000116c4 */
[----:B------:R-:W-:Y:S02]  /*29960*/  SHF.R.U32.HI R212, RZ, 0x8, R212 ;  /* 0x00000008ffd47819 */ /* 0x000fe400000116d4 */
[----:B------:R-:W-:Y:S02]  /*29970*/  SHF.R.U32.HI R235, RZ, 0x8, R235 ;  /* 0x00000008ffeb7819 */ /* 0x000fe400000116eb */
[----:B------:R-:W-:Y:S02]  /*29980*/  SHF.R.U32.HI R243, RZ, 0x8, R243 ;  /* 0x00000008fff37819 */ /* 0x000fe400000116f3 */
[----:B------:R-:W-:-:S02]  /*29990*/  SHF.R.U32.HI R245, RZ, 0x8, R245 ;  /* 0x00000008fff57819 */ /* 0x000fc400000116f5 */
[----:B------:R-:W-:Y:S01]  /*299a0*/  SHF.R.U32.HI R241, RZ, 0x8, R241 ;  /* 0x00000008fff17819 */ /* 0x000fe200000116f1 */
[----:B------:R-:W-:Y:S01]  /*299b0*/  IMAD.MOV.U32 R215, RZ, RZ, R183 ;  /* 0x000000ffffd77224 */ /* 0x000fe200078e00b7 */
[----:B------:R-:W-:Y:S01]  /*299c0*/  PRMT R22, R36, 0x5410, R37 ;  /* 0x0000541024167816 */ /* 0x000fe20000000025 */
[----:B------:R-:W-:Y:S01]  /*299d0*/  ULDC UR58, c[0x0][0x248] ;  /* 0x00009200003a7ab9 */ /* 0x000fe20000000800 */
[----:B------:R-:W-:Y:S01]  /*299e0*/  PRMT R20, R20, 0x5210, R88 ;  /* 0x0000521014147816 */ /* 0x000fe20000000058 */
[----:B------:R-:W2:Y:S01]  /*299f0*/  LDC R36, c[0x0][0x244] ;  /* 0x00009100ff247b82 */ /* 0x000ea20000000800 */
[----:B------:R-:W-:Y:S02]  /*29a00*/  PRMT R21, R21, 0x5210, R90 ;  /* 0x0000521015157816 */ /* 0x000fe4000000005a */
[----:B------:R-:W-:Y:S02]  /*29a10*/  PRMT R22, R22, 0x5210, R24 ;  /* 0x0000521016167816 */ /* 0x000fe40000000018 */
[----:B------:R-:W-:-:S03]  /*29a20*/  PRMT R23, R23, 0x5210, R26 ;  /* 0x0000521017177816 */ /* 0x000fc6000000001a */
[----:B------:R-:W-:Y:S06]  /*29a30*/  BAR.SYNC.DEFER_BLOCKING 0x0 ;  /* 0x0000000000007b1d */ /* 0x000fec0000010000 */
[----:B------:R4:W-:Y:S02]  /*29a40*/  STSM.16.M88.4 [R4], R20 ;  /* 0x0000001404007844 */ /* 0x0009e40000000200 */
[----:B------:R-:W-:Y:S01]  /*29a50*/  BAR.SYNC.DEFER_BLOCKING 0x0 ;  /* 0x0000000000007b1d */ /* 0x000fe20000010000 */
[----:B------:R-:W-:Y:S02]  /*29a60*/  PRMT R24, R71, 0x4210, R92 ;  /* 0x0000421047187816 */ /* 0x000fe4000000005c */
[----:B------:R-:W-:-:S03]  /*29a70*/  PRMT R25, R9, 0x4210, R94 ;  /* 0x0000421009197816 */ /* 0x000fc6000000005e */
[----:B------:R-:W1:Y:S01]  /*29a80*/  LDS.128 R60, [R2] ;  /* 0x00000000023c7984 */ /* 0x000e620000000c00 */
[----:B------:R-:W-:Y:S02]  /*29a90*/  PRMT R26, R87, 0x4210, R28 ;  /* 0x00004210571a7816 */ /* 0x000fe4000000001c */
[----:B------:R-:W-:Y:S01]  /*29aa0*/  PRMT R27, R85, 0x4210, R30 ;  /* 0x00004210551b7816 */ /* 0x000fe2000000001e */
[----:B------:R-:W-:Y:S06]  /*29ab0*/  BAR.SYNC.DEFER_BLOCKING 0x0 ;  /* 0x0000000000007b1d */ /* 0x000fec0000010000 */
[----:B------:R-:W-:Y:S02]  /*29ac0*/  STSM.16.M88.4 [R4], R24 ;  /* 0x0000001804007844 */ /* 0x000fe40000000200 */
[----:B------:R-:W-:Y:S01]  /*29ad0*/  BAR.SYNC.DEFER_BLOCKING 0x0 ;  /* 0x0000000000007b1d */ /* 0x000fe20000010000 */
[----:B------:R-:W-:-:S02]  /*29ae0*/  LOP3.LUT R46, R46, 0xffff, RZ, 0xc0, !PT ;  /* 0x0000ffff2e2e7812 */ /* 0x000fc400078ec0ff */
[----:B------:R-:W-:Y:S02]  /*29af0*/  LOP3.LUT R42, R42, 0xffff, RZ, 0xc0, !PT ;  /* 0x0000ffff2a2a7812 */ /* 0x000fe400078ec0ff */
[----:B------:R-:W-:Y:S02]  /*29b00*/  LOP3.LUT R44, R44, 0xffff, RZ, 0xc0, !PT ;  /* 0x0000ffff2c2c7812 */ /* 0x000fe400078ec0ff */
[----:B------:R-:W-:Y:S02]  /*29b10*/  LOP3.LUT R41, R41, 0xffff, RZ, 0xc0, !PT ;  /* 0x0000ffff29297812 */ /* 0x000fe400078ec0ff */
[----:B------:R-:W-:Y:S02]  /*29b20*/  LOP3.LUT R121, R228, 0xffff, RZ, 0xc0, !PT ;  /* 0x0000ffffe4797812 */ /* 0x000fe400078ec0ff */
[----:B------:R-:W-:Y:S02]  /*29b30*/  PRMT R118, R46, 0x3340, R118 ;  /* 0x000033402e767816 */ /* 0x000fe40000000076 */
[----:B------:R-:W-:-:S02]  /*29b40*/  SHF.R.U32.HI R46, RZ, 0x8, R103 ;  /* 0x00000008ff2e7819 */ /* 0x000fc40000011667 */
[----:B------:R-:W-:Y:S02]  /*29b50*/  PRMT R115, R42, 0x3340, R44 ;  /* 0x000033402a737816 */ /* 0x000fe4000000002c */
[----:B------:R-:W-:Y:S01]  /*29b60*/  PRMT R121, R41, 0x3340, R121 ;  /* 0x0000334029797816 */ /* 0x000fe20000000079 */
[----:B------:R-:W1:Y:S01]  /*29b70*/  LDS.128 R56, [R2] ;  /* 0x0000000002387984 */ /* 0x000e620000000c00 */
        /* <DEDUP_REMOVED lines=11> */
[----:B------:R-:W-:Y:S02]  /*29c30*/  PRMT R39, R39, 0x3340, R82 ;  /* 0x0000334027277816 */ /* 0x000fe40000000052 */
[----:B------:R-:W-:Y:S02]  /*29c40*/  PRMT R41, R41, 0x3340, R250 ;  /* 0x0000334029297816 */ /* 0x000fe400000000fa */
[----:B------:R-:W-:Y:S02]  /*29c50*/  PRMT R42, R42, 0x3340, R81 ;  /* 0x000033402a2a7816 */ /* 0x000fe40000000051 */
[--C-:B------:R-:W-:Y:S02]  /*29c60*/  PRMT R43, R43, 0x3340, R0.reuse ;  /* 0x000033402b2b7816 */ /* 0x100fe40000000000 */
[----:B------:R-:W-:-:S02]  /*29c70*/  PRMT R44, R44, 0x3340, R0 ;  /* 0x000033402c2c7816 */ /* 0x000fc40000000000 */
[----:B------:R-:W-:Y:S02]  /*29c80*/  PRMT R45, R45, 0x3340, R249 ;  /* 0x000033402d2d7816 */ /* 0x000fe400000000f9 */
[----:B------:R-:W-:Y:S02]  /*29c90*/  PRMT R46, R46, 0x3340, R0 ;  /* 0x000033402e2e7816 */ /* 0x000fe40000000000 */
[----:B------:R-:W-:Y:S02]  /*29ca0*/  PRMT R39, R39, 0x5410, R40 ;  /* 0x0000541027277816 */ /* 0x000fe40000000028 */
[----:B------:R-:W-:Y:S02]  /*29cb0*/  PRMT R42, R42, 0x5410, R43 ;  /* 0x000054102a2a7816 */ /* 0x000fe4000000002b */
[----:B------:R-:W-:Y:S02]  /*29cc0*/  PRMT R41, R41, 0x5410, R44 ;  /* 0x0000541029297816 */ /* 0x000fe4000000002c */
[----:B------:R-:W-:-:S02]  /*29cd0*/  PRMT R45, R45, 0x5410, R46 ;  /* 0x000054102d2d7816 */ /* 0x000fc4000000002e */
[----:B----4-:R-:W-:Y:S02]  /*29ce0*/  PRMT R20, R39, 0x5210, R92 ;  /* 0x0000521027147816 */ /* 0x010fe4000000005c */
[----:B------:R-:W-:Y:S02]  /*29cf0*/  PRMT R21, R42, 0x5210, R94 ;  /* 0x000052102a157816 */ /* 0x000fe4000000005e */
[----:B------:R-:W-:Y:S02]  /*29d00*/  PRMT R22, R41, 0x5210, R28 ;  /* 0x0000521029167816 */ /* 0x000fe4000000001c */
[----:B------:R-:W-:Y:S01]  /*29d10*/  PRMT R23, R45, 0x5210, R30 ;  /* 0x000052102d177816 */ /* 0x000fe2000000001e */
[----:B------:R-:W-:Y:S01]  /*29d20*/  BAR.SYNC.DEFER_BLOCKING 0x0 ;  /* 0x0000000000007b1d */ /* 0x000fe20000010000 */
[----:B------:R-:W-:Y:S02]  /*29d30*/  SHF.R.U32.HI R52, RZ, 0x8, R107 ;  /* 0x00000008ff347819 */ /* 0x000fe4000001166b */
[----:B------:R-:W-:-:S02]  /*29d40*/  LOP3.LUT R54, R54, 0xffff, RZ, 0xc0, !PT ;  /* 0x0000ffff36367812 */ /* 0x000fc400078ec0ff */
[----:B------:R-:W-:-:S03]  /*29d50*/  LOP3.LUT R52, R52, 0xffff, RZ, 0xc0, !PT ;  /* 0x0000ffff34347812 */ /* 0x000fc600078ec0ff */
[----:B------:R-:W4:Y:S01]  /*29d60*/  LDC R28, c[0x0][0x244] ;  /* 0x00009100ff1c7b82 */ /* 0x000f220000000800 */
[----:B------:R-:W-:Y:S01]  /*29d70*/  LOP3.LUT R53, R53, 0xffff, RZ, 0xc0, !PT ;  /* 0x0000ffff35357812 */ /* 0x000fe200078ec0ff */
[----:B------:R2:W-:Y:S01]  /*29d80*/  STSM.16.M88.4 [R4], R20 ;  /* 0x0000001404007844 */ /* 0x0005e20000000200 */
[----:B------:R-:W-:Y:S02]  /*29d90*/  PRMT R52, R52, 0x3340, R54 ;  /* 0x0000334034347816 */ /* 0x000fe40000000036 */
[----:B------:R-:W-:-:S04]  /*29da0*/  PRMT R53, R53, 0x3340, R0 ;  /* 0x0000334035357816 */ /* 0x000fc80000000000 */
[----:B------:R-:W-:Y:S01]  /*29db0*/  PRMT R29, R52, 0x5410, R53 ;  /* 0x00005410341d7816 */ /* 0x000fe20000000035 */
[----:B------:R-:W-:Y:S01]  /*29dc0*/  BAR.SYNC.DEFER_BLOCKING 0x0 ;  /* 0x0000000000007b1d */ /* 0x000fe20000010000 */
[----:B------:R-:W-:Y:S01]  /*29dd0*/  IMAD R31, R217, UR5, RZ ;  /* 0x00000005d91f7c24 */ /* 0x000fe2000f8e02ff */
[----:B------:R-:W-:Y:S02]  /*29de0*/  @P3 LOP3.LUT R6, R6, 0x100000, RZ, 0xfc, !PT ;  /* 0x0010000006063812 */ /* 0x000fe400078efcff */
[----:B------:R-:W-:Y:S02]  /*29df0*/  LOP3.LUT R9, R32, 0xffff, RZ, 0xc0, !PT ;  /* 0x0000ffff20097812 */ /* 0x000fe400078ec0ff */
[----:B------:R-:W-:Y:S02]  /*29e00*/  LOP3.LUT R6, R6, 0xfffbffff, RZ, 0xc0, !PT ;  /* 0xfffbffff06067812 */ /* 0x000fe400078ec0ff */
[----:B------:R-:W-:Y:S01]  /*29e10*/  LOP3.LUT R153, R153, 0xffff, RZ, 0xc0, !PT ;  /* 0x0000ffff99997812 */ /* 0x000fe200078ec0ff */
[----:B--2---:R-:W-:Y:S01]  /*29e20*/  IMAD R21, R36, 0x80, R31 ;  /* 0x0000008024157824 */ /* 0x004fe200078e021f */
[----:B------:R-:W2:Y:S01]  /*29e30*/  LDS.128 R52, [R2] ;  /* 0x0000000002347984 */ /* 0x000ea20000000c00 */
[----:B------:R-:W-:-:S02]  /*29e40*/  LOP3.LUT R22, R34, 0xffff, RZ, 0xc0, !PT ;  /* 0x0000ffff22167812 */ /* 0x000fc400078ec0ff */
[----:B------:R-:W-:Y:S02]  /*29e50*/  PRMT R24, R80, 0x4210, R96 ;  /* 0x0000421050187816 */ /* 0x000fe40000000060 */
[----:B------:R-:W-:Y:S02]  /*29e60*/  PRMT R25, R78, 0x4210, R98 ;  /* 0x000042104e197816 */ /* 0x000fe40000000062 */
[----:B------:R-:W-:Y:S01]  /*29e70*/  LOP3.LUT R221, R221, 0xffff, RZ, 0xc0, !PT ;  /* 0x0000ffffdddd7812 */ /* 0x000fe200078ec0ff */
[----:B------:R-:W-:Y:S01]  /*29e80*/  IMAD.MOV.U32 R211, RZ, RZ, R190 ;  /* 0x000000ffffd37224 */ /* 0x000fe200078e00be */
[----:B------:R-:W-:Y:S01]  /*29e90*/  PRMT R26, R8, 0x4210, R9 ;  /* 0x00004210081a7816 */ /* 0x000fe20000000009 */
[----:B----4-:R-:W-:Y:S01]  /*29ea0*/  IMAD R8, R28, 0x80, R21 ;  /* 0x000000801c087824 */ /* 0x010fe200078e0215 */
[----:B------:R-:W-:Y:S02]  /*29eb0*/  @P2 LOP3.LUT R6, R6, 0x40000, RZ, 0xfc, !PT ;  /* 0x0004000006062812 */ /* 0x000fe400078efcff */
[----:B------:R-:W-:-:S02]  /*29ec0*/  LOP3.LUT R200, R200, 0xffff, RZ, 0xc0, !PT ;  /* 0x0000ffffc8c87812 */ /* 0x000fc400078ec0ff */
[----:B------:R-:W-:Y:S01]  /*29ed0*/  SHF.R.U32.HI R48, RZ, 0x8, R244 ;  /* 0x00000008ff307819 */ /* 0x000fe200000116f4 */
[----:B------:R-:W-:Y:S01]  /*29ee0*/  IMAD.MOV.U32 R228, RZ, RZ, R198 ;  /* 0x000000ffffe47224 */ /* 0x000fe200078e00c6 */
[----:B------:R-:W-:Y:S01]  /*29ef0*/  PRMT R27, R33, 0x4210, R22 ;  /* 0x00004210211b7816 */ /* 0x000fe20000000016 */
[----:B------:R-:W-:Y:S01]  /*29f00*/  BAR.SYNC.DEFER_BLOCKING 0x0 ;  /* 0x0000000000007b1d */ /* 0x000fe20000010000 */
[----:B------:R-:W-:Y:S01]  /*29f10*/  IADD3 R20, P3, R21, UR14, RZ ;  /* 0x0000000e15147c10 */ /* 0x000fe2000ff7e0ff */
[----:B0-----:R-:W-:Y:S01]  /*29f20*/  IMAD R69, R69, 0x80, R8 ;  /* 0x0000008045457824 */ /* 0x001fe200078e0208 */
[----:B------:R-:W-:Y:S02]  /*29f30*/  IADD3 R30, P2, R31, UR12, RZ ;  /* 0x0000000c1f1e7c10 */ /* 0x000fe4000ff5e0ff */
[----:B------:R-:W-:Y:S01]  /*29f40*/  PRMT R134, R153, 0x3340, R134 ;  /* 0x0000334099867816 */ /* 0x000fe20000000086 */
[----:B------:R-:W-:Y:S01]  /*29f50*/  ULDC UR5, c[0x0][0x248] ;  /* 0x0000920000057ab9 */ /* 0x000fe20000000800 */
[----:B------:R-:W-:-:S02]  /*29f60*/  LOP3.LUT R153, R11, 0xffff, RZ, 0xc0, !PT ;  /* 0x0000ffff0b997812 */ /* 0x000fc400078ec0ff */
[----:B------:R-:W-:Y:S01]  /*29f70*/  LEA.HI.X.SX32 R21, R21, UR15, 0x1, P3 ;  /* 0x0000000f15157c11 */ /* 0x000fe200098f0eff */
[----:B------:R-:W-:Y:S01]  /*29f80*/  ULDC.64 UR14, c[0x0][0x220] ;  /* 0x00008800000e7ab9 */ /* 0x000fe20000000a00 */
[----:B------:R-:W-:Y:S01]  /*29f90*/  LEA.HI.X.SX32 R31, R31, UR13, 0x1, P2 ;  /* 0x0000000d1f1f7c11 */ /* 0x000fe200090f0eff */
[----:B------:R-:W-:Y:S01]  /*29fa0*/  ULDC.64 UR12, c[0x0][0x220] ;  /* 0x00008800000c7ab9 */ /* 0x000fe20000000a00 */
[----:B------:R-:W-:Y:S01]  /*29fb0*/  PRMT R125, R221, 0x3340, R125 ;  /* 0x00003340dd7d7816 */ /* 0x000fe2000000007d */
[----:B------:R-:W-:Y:S01]  /*29fc0*/  IMAD R190, R216, UR29, RZ ;  /* 0x0000001dd8be7c24 */ /* 0x000fe2000f8e02ff */
[----:B------:R-:W-:Y:S01]  /*29fd0*/  SHF.R.U32.HI R221, RZ, 0x8, R153 ;  /* 0x00000008ffdd7819 */ /* 0x000fe20000011699 */
[----:B------:R-:W4:Y:S01]  /*29fe0*/  LDL.LU R11, [R1+0x1320] ;  /* 0x00132000010b7983 */ /* 0x000f220000300800 */
[----:B------:R-:W-:-:S03]  /*29ff0*/  IADD3 R28, P2, R8, UR12, RZ ;  /* 0x0000000c081c7c10 */ /* 0x000fc6000ff5e0ff */
[----:B------:R0:W-:Y:S01]  /*2a000*/  STSM.16.M88.4 [R4], R24 ;  /* 0x0000001804007844 */ /* 0x0001e20000000200 */
[----:B------:R-:W-:Y:S02]  /*2a010*/  LOP3.LUT R239, R239, 0xffff, RZ, 0xc0, !PT ;  /* 0x0000ffffefef7812 */ /* 0x000fe400078ec0ff */
[----:B------:R-:W-:Y:S02]  /*2a020*/  PRMT R150, R200, 0x3340, R150 ;  /* 0x00003340c8967816 */ /* 0x000fe40000000096 */
[----:B------:R-:W-:Y:S02]  /*2a030*/  LOP3.LUT R48, R48, 0xffff, RZ, 0xc0, !PT ;  /* 0x0000ffff30307812 */ /* 0x000fe400078ec0ff */
[----:B------:R-:W-:Y:S02]  /*2a040*/  PRMT R34, R29, 0x5210, R9 ;  /* 0x000052101d227816 */ /* 0x000fe40000000009 */
[----:B------:R-:W-:Y:S02]  /*2a050*/  SHF.R.U32.HI R112, RZ, 0x8, R112 ;  /* 0x00000008ff707819 */ /* 0x000fe40000011670 */
[----:B------:R-:W-:-:S02]  /*2a060*/  SHF.R.U32.HI R247, RZ, 0x8, R247 ;  /* 0x00000008fff77819 */ /* 0x000fc400000116f7 */
[----:B------:R-:W-:Y:S02]  /*2a070*/  SHF.R.U32.HI R51, RZ, 0x8, R162 ;  /* 0x00000008ff337819 */ /* 0x000fe400000116a2 */
[----:B------:R-:W-:Y:S02]  /*2a080*/  LOP3.LUT R196, R196, 0xffff, RZ, 0xc0, !PT ;  /* 0x0000ffffc4c47812 */ /* 0x000fe400078ec0ff */
[----:B------:R-:W-:Y:S01]  /*2a090*/  SHF.R.U32.HI R188, RZ, 0x8, R188 ;  /* 0x00000008ffbc7819 */ /* 0x000fe200000116bc */
[----:B------:R-:W-:Y:S01]  /*2a0a0*/  VIADD R182, R190, UR61 ;  /* 0x0000003dbeb67c36 */ /* 0x000fe20008000000 */
[----:B0-----:R-:W-:Y:S01]  /*2a0b0*/  IADD3 R24, P3, R69, UR14, RZ ;  /* 0x0000000e45187c10 */ /* 0x001fe2000ff7e0ff */
[----:B------:R-:W-:Y:S01]  /*2a0c0*/  ULDC UR14, c[0x0][0x248] ;  /* 0x00009200000e7ab9 */ /* 0x000fe20000000800 */
[----:B------:R-:W-:Y:S01]  /*2a0d0*/  LOP3.LUT R221, R221, 0xffff, RZ, 0xc0, !PT ;  /* 0x0000ffffdddd7812 */ /* 0x000fe200078ec0ff */
[----:B------:R-:W-:Y:S01]  /*2a0e0*/  ULDC UR12, c[0x0][0x248] ;  /* 0x00009200000c7ab9 */ /* 0x000fe20000000800 */
[----:B------:R-:W-:-:S02]  /*2a0f0*/  LEA.HI.X.SX32 R69, R69, UR15, 0x1, P3 ;  /* 0x0000000f45457c11 */ /* 0x000fc400098f0eff */
[----:B------:R-:W-:Y:S02]  /*2a100*/  LOP3.LUT R212, R212, 0xffff, RZ, 0xc0, !PT ;  /* 0x0000ffffd4d47812 */ /* 0x000fe400078ec0ff */
[----:B------:R-:W-:Y:S02]  /*2a110*/  PRMT R50, R50, 0x3340, R0 ;  /* 0x0000334032327816 */ /* 0x000fe40000000000 */
[----:B------:R-:W-:Y:S02]  /*2a120*/  LOP3.LUT R156, R235, 0xffff, RZ, 0xc0, !PT ;  /* 0x0000ffffeb9c7812 */ /* 0x000fe400078ec0ff */
[----:B------:R-:W-:Y:S02]  /*2a130*/  LOP3.LUT R243, R243, 0xffff, RZ, 0xc0, !PT ;  /* 0x0000fffff3f37812 */ /* 0x000fe400078ec0ff */
[----:B------:R-:W-:Y:S02]  /*2a140*/  PRMT R32, R35, 0x5210, R96 ;  /* 0x0000521023207816 */ /* 0x000fe40000000060 */
[----:B------:R-:W-:-:S02]  /*2a150*/  LOP3.LUT R245, R245, 0xffff, RZ, 0xc0, !PT ;  /* 0x0000fffff5f57812 */ /* 0x000fc400078ec0ff */
[----:B------:R-:W-:Y:S02]  /*2a160*/  LOP3.LUT R241, R241, 0xffff, RZ, 0xc0, !PT ;  /* 0x0000fffff1f17812 */ /* 0x000fe400078ec0ff */
[----:B------:R-:W-:Y:S02]  /*2a170*/  SHF.R.U32.HI R208, RZ, 0x8, R208 ;  /* 0x00000008ffd07819 */ /* 0x000fe400000116d0 */
[----:B------:R-:W-:Y:S02]  /*2a180*/  SHF.R.U32.HI R237, RZ, 0x8, R237 ;  /* 0x00000008ffed7819 */ /* 0x000fe400000116ed */
[----:B------:R-:W-:Y:S02]  /*2a190*/  SHF.R.U32.HI R233, RZ, 0x8, R233 ;  /* 0x00000008ffe97819 */ /* 0x000fe400000116e9 */
[----:B------:R-:W-:Y:S02]  /*2a1a0*/  PRMT R123, R123, 0x3340, R232 ;  /* 0x000033407b7b7816 */ /* 0x000fe400000000e8 */
[----:B------:R-:W-:-:S02]  /*2a1b0*/  SHF.R.U32.HI R231, RZ, 0x8, R231 ;  /* 0x00000008ffe77819 */ /* 0x000fc400000116e7 */
[----:B------:R-:W-:Y:S02]  /*2a1c0*/  SHF.R.U32.HI R229, RZ, 0x8, R229 ;  /* 0x00000008ffe57819 */ /* 0x000fe400000116e5 */
[----:B------:R-:W-:Y:S02]  /*2a1d0*/  SHF.R.U32.HI R79, RZ, 0x8, R79 ;  /* 0x00000008ff4f7819 */ /* 0x000fe4000001164f */
[----:B------:R-:W-:Y:S02]  /*2a1e0*/  SHF.R.U32.HI R227, RZ, 0x8, R227 ;  /* 0x00000008ffe37819 */ /* 0x000fe400000116e3 */
[----:B------:R-:W-:Y:S02]  /*2a1f0*/  SHF.R.U32.HI R225, RZ, 0x8, R225 ;  /* 0x00000008ffe17819 */ /* 0x000fe400000116e1 */
[----:B------:R-:W-:Y:S02]  /*2a200*/  SHF.R.U32.HI R223, RZ, 0x8, R223 ;  /* 0x00000008ffdf7819 */ /* 0x000fe400000116df */
[----:B------:R-:W-:-:S02]  /*2a210*/  SHF.R.U32.HI R93, RZ, 0x8, R93 ;  /* 0x00000008ff5d7819 */ /* 0x000fc4000001165d */
[----:B------:R-:W-:Y:S02]  /*2a220*/  SHF.R.U32.HI R100, RZ, 0x8, R100 ;  /* 0x00000008ff647819 */ /* 0x000fe40000011664 */
[----:B------:R-:W-:Y:S02]  /*2a230*/  SHF.R.U32.HI R104, RZ, 0x8, R104 ;  /* 0x00000008ff687819 */ /* 0x000fe40000011668 */
[----:B------:R-:W-:Y:S01]  /*2a240*/  SHF.R.U32.HI R204, RZ, 0x8, R204 ;  /* 0x00000008ffcc7819 */ /* 0x000fe200000116cc */
[----:B------:R-:W-:Y:S01]  /*2a250*/  IMAD.MOV.U32 R202, RZ, RZ, R211 ;  /* 0x000000ffffca7224 */ /* 0x000fe200078e00d3 */
[----:B------:R-:W-:Y:S01]  /*2a260*/  LEA.HI.X.SX32 R29, R8, UR13, 0x1, P2 ;  /* 0x0000000d081d7c11 */ /* 0x000fe200090f0eff */
[----:B------:R-:W-:Y:S01]  /*2a270*/  ULDC UR29, c[0x0][0x248] ;  /* 0x00009200001d7ab9 */ /* 0x000fe20000000800 */
[----:B------:R-:W-:Y:S02]  /*2a280*/  SHF.R.S32.HI R9, RZ, 0x1f, R190 ;  /* 0x0000001fff097819 */ /* 0x000fe400000114be */
[----:B------:R-:W-:-:S02]  /*2a290*/  PRMT R164, R239, 0x3340, R164 ;  /* 0x00003340efa47816 */ /* 0x000fc400000000a4 */
[----:B------:R-:W-:Y:S02]  /*2a2a0*/  LOP3.LUT R247, R247, 0xffff, RZ, 0xc0, !PT ;  /* 0x0000fffff7f77812 */ /* 0x000fe400078ec0ff */
[----:B------:R-:W-:Y:S02]  /*2a2b0*/  LOP3.LUT R51, R51, 0xffff, RZ, 0xc0, !PT ;  /* 0x0000ffff33337812 */ /* 0x000fe400078ec0ff */
[----:B------:R-:W-:Y:S02]  /*2a2c0*/  PRMT R142, R196, 0x3340, R142 ;  /* 0x00003340c48e7816 */ /* 0x000fe4000000008e */
[----:B------:R-:W-:Y:S01]  /*2a2d0*/  LOP3.LUT R188, R188, 0xffff, RZ, 0xc0, !PT ;  /* 0x0000ffffbcbc7812 */ /* 0x000fe200078ec0ff */
[----:B------:R-:W-:Y:S01]  /*2a2e0*/  VIADD R25, R182, UR28 ;  /* 0x0000001cb6197c36 */ /* 0x000fe20008000000 */
[C---:B------:R-:W-:Y:S02]  /*2a2f0*/  IADD3 R200, P3, R190.reuse, R30, RZ ;  /* 0x0000001ebec87210 */ /* 0x040fe40007f7e0ff */
[----:B------:R-:W-:Y:S01]  /*2a300*/  SHF.R.U32.HI R105, RZ, 0x8, R105 ;  /* 0x00000008ff697819 */ /* 0x000fe20000011669 */
[----:B------:R-:W-:Y:S01]  /*2a310*/  IMAD.MOV.U32 R91, RZ, RZ, R203 ;  /* 0x000000ffff5b7224 */ /* 0x000fe200078e00cb */
[----:B------:R-:W-:Y:S01]  /*2a320*/  IADD3 R198, P2, R190, R20, RZ ;  /* 0x00000014bec67210 */ /* 0x000fe20007f5e0ff */
[----:B------:R-:W-:Y:S01]  /*2a330*/  IMAD.MOV.U32 R239, RZ, RZ, R201 ;  /* 0x000000ffffef7224 */ /* 0x000fe200078e00c9 */
[----:B------:R-:W-:Y:S01]  /*2a340*/  PRMT R221, R221, 0x3340, R48 ;  /* 0x00003340dddd7816 */ /* 0x000fe20000000030 */
[C---:B------:R-:W-:Y:S01]  /*2a350*/  IMAD.X R201, R9.reuse, 0x1, R31, P3 ;  /* 0x0000000109c97824 */ /* 0x040fe200018e061f */
[----:B------:R-:W-:Y:S01]  /*2a360*/  LOP3.LUT R48, R112, 0xffff, RZ, 0xc0, !PT ;  /* 0x0000ffff70307812 */ /* 0x000fe200078ec0ff */
[----:B------:R-:W-:Y:S01]  /*2a370*/  IMAD.X R199, R9, 0x1, R21, P2 ;  /* 0x0000000109c77824 */ /* 0x000fe200010e0615 */
[C---:B------:R-:W-:Y:S01]  /*2a380*/  IADD3 R196, P3, R190.reuse, R28, RZ ;  /* 0x0000001cbec47210 */ /* 0x040fe20007f7e0ff */
[----:B------:R-:W-:Y:S01]  /*2a390*/  IMAD.MOV.U32 R235, RZ, RZ, R189 ;  /* 0x000000ffffeb7224 */ /* 0x000fe200078e00bd */
[----:B------:R-:W-:Y:S01]  /*2a3a0*/  IADD3 R190, P2, R190, R24, RZ ;  /* 0x00000018bebe7210 */ /* 0x000fe20007f5e0ff */
[----:B------:R-:W-:Y:S01]  /*2a3b0*/  ULDC UR15, c[0x0][0x248] ;  /* 0x00009200000f7ab9 */ /* 0x000fe20000000800 */
[----:B------:R-:W-:Y:S01]  /*2a3c0*/  PRMT R48, R48, 0x3340, R247 ;  /* 0x0000334030307816 */ /* 0x000fe200000000f7 */
[----:B------:R-:W-:Y:S01]  /*2a3d0*/  ULDC UR13, c[0x0][0x248] ;  /* 0x00009200000d7ab9 */ /* 0x000fe20000000800 */
[----:B------:R-:W-:Y:S01]  /*2a3e0*/  PRMT R51, R51, 0x3340, R0 ;  /* 0x0000334033337816 */ /* 0x000fe20000000000 */
[C---:B------:R-:W-:Y:S01]  /*2a3f0*/  IMAD.X R197, R9.reuse, 0x1, R29, P3 ;  /* 0x0000000109c57824 */ /* 0x040fe200018e061d */
[----:B------:R-:W-:Y:S01]  /*2a400*/  PRMT R126, R188, 0x3340, R126 ;  /* 0x00003340bc7e7816 */ /* 0x000fe2000000007e */
[----:B------:R-:W-:Y:S01]  /*2a410*/  IMAD.X R191, R9, 0x1, R69, P2 ;  /* 0x0000000109bf7824 */ /* 0x000fe200010e0645 */
[----:B------:R-:W-:Y:S01]  /*2a420*/  PRMT R48, R48, 0x5410, R51 ;  /* 0x0000541030307816 */ /* 0x000fe20000000033 */
[----:B------:R-:W-:Y:S01]  /*2a430*/  ULDC UR28, c[0x0][0x248] ;  /* 0x00009200001c7ab9 */ /* 0x000fe20000000800 */
[----:B------:R-:W-:Y:S01]  /*2a440*/  SHF.R.S32.HI R8, RZ, 0x1f, R182 ;  /* 0x0000001fff087819 */ /* 0x000fe200000114b6 */
[----:B------:R-:W-:Y:S01]  /*2a450*/  ULDC UR61, c[0x0][0x228] ;  /* 0x00008a00003d7ab9 */ /* 0x000fe20000000800 */
[----:B------:R-:W-:-:S02]  /*2a460*/  IADD3 R188, P3, R182, R30, RZ ;  /* 0x0000001eb6bc7210 */ /* 0x000fc40007f7e0ff */
[----:B------:R-:W-:Y:S02]  /*2a470*/  IADD3 R186, P2, R182, R20, RZ ;  /* 0x00000014b6ba7210 */ /* 0x000fe40007f5e0ff */
[----:B------:R-:W-:Y:S01]  /*2a480*/  PRMT R174, R212, 0x3340, R174 ;  /* 0x00003340d4ae7816 */ /* 0x000fe200000000ae */
[----:B------:R-:W-:Y:S01]  /*2a490*/  IMAD.MOV.U32 R212, RZ, RZ, R213 ;  /* 0x000000ffffd47224 */ /* 0x000fe200078e00d5 */
[----:B------:R-:W-:Y:S01]  /*2a4a0*/  PRMT R47, R47, 0x5410, R50 ;  /* 0x000054102f2f7816 */ /* 0x000fe20000000032 */
[----:B------:R-:W-:Y:S01]  /*2a4b0*/  IMAD.MOV.U32 R213, RZ, RZ, R187 ;  /* 0x000000ffffd57224 */ /* 0x000fe200078e00bb */
[----:B------:R-:W-:Y:S01]  /*2a4c0*/  PRMT R35, R48, 0x5210, R22 ;  /* 0x0000521030237816 */ /* 0x000fe20000000016 */
[----:B------:R-:W-:Y:S01]  /*2a4d0*/  BAR.SYNC.DEFER_BLOCKING 0x0 ;  /* 0x0000000000007b1d */ /* 0x000fe20000010000 */
[----:B------:R-:W-:Y:S01]  /*2a4e0*/  IMAD.X R189, R8, 0x1, R31, P3 ;  /* 0x0000000108bd7824 */ /* 0x000fe200018e061f */
[----:B------:R-:W-:Y:S01]  /*2a4f0*/  IADD3 R184, P3, R182, R28, RZ ;  /* 0x0000001cb6b87210 */ /* 0x000fe20007f7e0ff */
[----:B------:R-:W-:Y:S01]  /*2a500*/  IMAD.X R187, R8, 0x1, R21, P2 ;  /* 0x0000000108bb7824 */ /* 0x000fe200010e0615 */
[----:B------:R-:W-:-:S02]  /*2a510*/  IADD3 R182, P2, R182, R24, RZ ;  /* 0x00000018b6b67210 */ /* 0x000fc40007f5e0ff */
[----:B------:R-:W-:Y:S01]  /*2a520*/  PRMT R175, R243, 0x3340, R175 ;  /* 0x00003340f3af7816 */ /* 0x000fe200000000af */
[----:B------:R-:W-:Y:S01]  /*2a530*/  IMAD.MOV.U32 R243, RZ, RZ, R214 ;  /* 0x000000fffff37224 */ /* 0x000fe200078e00d6 */
[----:B------:R-:W-:Y:S01]  /*2a540*/  PRMT R173, R245, 0x3340, R173 ;  /* 0x00003340f5ad7816 */ /* 0x000fe200000000ad */
[----:B------:R-:W-:Y:S01]  /*2a550*/  IMAD.MOV.U32 R214, RZ, RZ, R185 ;  /* 0x000000ffffd67224 */ /* 0x000fe200078e00b9 */
[----:B------:R-:W-:Y:S01]  /*2a560*/  SHF.R.S32.HI R9, RZ, 0x1f, R25 ;  /* 0x0000001fff097819 */ /* 0x000fe20000011419 */
[----:B------:R-:W-:Y:S02]  /*2a570*/  IMAD.MOV.U32 R245, RZ, RZ, R207 ;  /* 0x000000fffff57224 */ /* 0x000fe400078e00cf */
[C---:B------:R-:W-:Y:S01]  /*2a580*/  IMAD.X R185, R8.reuse, 0x1, R29, P3 ;  /* 0x0000000108b97824 */ /* 0x040fe200018e061d */
[C---:B------:R-:W-:Y:S01]  /*2a590*/  IADD3 R180, P3, R25.reuse, R30, RZ ;  /* 0x0000001e19b47210 */ /* 0x040fe20007f7e0ff */
[----:B------:R-:W-:Y:S02]  /*2a5a0*/  IMAD.MOV.U32 R207, RZ, RZ, R178 ;  /* 0x000000ffffcf7224 */ /* 0x000fe400078e00b2 */
[----:B------:R-:W-:Y:S01]  /*2a5b0*/  IMAD.X R183, R8, 0x1, R69, P2 ;  /* 0x0000000108b77824 */ /* 0x000fe200010e0645 */
[----:B------:R-:W0:Y:S01]  /*2a5c0*/  LDS.128 R48, [R2] ;  /* 0x0000000002307984 */ /* 0x000e220000000c00 */
[----:B------:R-:W-:-:S02]  /*2a5d0*/  IADD3 R178, P2, R25, R20, RZ ;  /* 0x0000001419b27210 */ /* 0x000fc40007f5e0ff */
[----:B------:R-:W-:Y:S01]  /*2a5e0*/  PRMT R165, R241, 0x3340, R165 ;  /* 0x00003340f1a57816 */ /* 0x000fe200000000a5 */
[----:B------:R-:W-:Y:S01]  /*2a5f0*/  IMAD.MOV.U32 R241, RZ, RZ, R206 ;  /* 0x000000fffff17224 */ /* 0x000fe200078e00ce */
[----:B------:R-:W-:Y:S01]  /*2a600*/  LOP3.LUT R208, R208, 0xffff, RZ, 0xc0, !PT ;  /* 0x0000ffffd0d07812 */ /* 0x000fe200078ec0ff */
[----:B------:R-:W-:Y:S02]  /*2a610*/  IMAD.MOV.U32 R206, RZ, RZ, R176 ;  /* 0x000000ffffce7224 */ /* 0x000fe400078e00b0 */
[----:B------:R-:W-:Y:S01]  /*2a620*/  IMAD.X R181, R9, 0x1, R31, P3 ;  /* 0x0000000109b57824 */ /* 0x000fe200018e061f */
[----:B------:R-:W-:Y:S01]  /*2a630*/  IADD3 R176, P3, R25, R28, RZ ;  /* 0x0000001c19b07210 */ /* 0x000fe20007f7e0ff */
[----:B------:R-:W-:Y:S01]  /*2a640*/  IMAD.X R179, R9, 0x1, R21, P2 ;  /* 0x0000000109b37824 */ /* 0x000fe200010e0615 */
[C---:B------:R-:W-:Y:S01]  /*2a650*/  IADD3 R82, P2, R25.reuse, R24, RZ ;  /* 0x0000001819527210 */ /* 0x040fe20007f5e0ff */
[----:B------:R-:W-:Y:S01]  /*2a660*/  VIADD R23, R25, UR27 ;  /* 0x0000001b19177c36 */ /* 0x000fe20008000000 */
[----:B------:R-:W-:Y:S01]  /*2a670*/  PRMT R166, R208, 0x3340, R166 ;  /* 0x00003340d0a67816 */ /* 0x000fe200000000a6 */
[----:B------:R-:W-:Y:S01]  /*2a680*/  IMAD.MOV.U32 R208, RZ, RZ, R205 ;  /* 0x000000ffffd07224 */ /* 0x000fe200078e00cd */
[----:B------:R-:W-:Y:S01]  /*2a690*/  PRMT R33, R47, 0x5210, R98 ;  /* 0x000052102f217816 */ /* 0x000fe20000000062 */
[----:B------:R-:W-:Y:S01]  /*2a6a0*/  BAR.SYNC.DEFER_BLOCKING 0x0 ;  /* 0x0000000000007b1d */ /* 0x000fe20000010000 */
[----:B------:R-:W-:Y:S01]  /*2a6b0*/  IMAD.MOV.U32 R205, RZ, RZ, R177 ;  /* 0x000000ffffcd7224 */ /* 0x000fe200078e00b1 */
[----:B------:R-:W-:Y:S01]  /*2a6c0*/  SHF.R.S32.HI R22, RZ, 0x1f, R23 ;  /* 0x0000001fff167819 */ /* 0x000fe20000011417 */
[----:B------:R-:W-:Y:S01]  /*2a6d0*/  IMAD.X R177, R9, 0x1, R29, P3 ;  /* 0x0000000109b17824 */ /* 0x000fe200018e061d */
[----:B------:R-:W-:Y:S01]  /*2a6e0*/  IADD3 R76, P3, R23, R30, RZ ;  /* 0x0000001e174c7210 */ /* 0x000fe20007f7e0ff */
[----:B------:R-:W-:Y:S01]  /*2a6f0*/  IMAD.X R83, R9, 0x1, R69, P2 ;  /* 0x0000000109537824 */ /* 0x000fe200010e0645 */
[----:B------:R-:W-:-:S02]  /*2a700*/  IADD3 R26, P2, R23, R20, RZ ;  /* 0x00000014171a7210 */ /* 0x000fc40007f5e0ff */
[----:B------:R-:W-:Y:S01]  /*2a710*/  PRMT R153, R153, 0x3340, R244 ;  /* 0x0000334099997816 */ /* 0x000fe200000000f4 */
[C---:B------:R-:W-:Y:S01]  /*2a720*/  IMAD.X R77, R22.reuse, 0x1, R31, P3 ;  /* 0x00000001164d7824 */ /* 0x040fe200018e061f */
[----:B------:R-:W-:Y:S01]  /*2a730*/  LOP3.LUT R237, R237, 0xffff, RZ, 0xc0, !PT ;  /* 0x0000ffffeded7812 */ /* 0x000fe200078ec0ff */
[----:B------:R-:W-:Y:S01]  /*2a740*/  IMAD.X R27, R22, 0x1, R21, P2 ;  /* 0x00000001161b7824 */ /* 0x000fe200010e0615 */
[----:B------:R3:W-:Y:S01]  /*2a750*/  STL.64 [R1+0x1c8], R82 ;  /* 0x0001c85201007387 */ /* 0x0007e20000100a00 */
[----:B------:R-:W-:Y:S01]  /*2a760*/  IMAD.MOV.U32 R84, RZ, RZ, R245 ;  /* 0x000000ffff547224 */ /* 0x000fe200078e00f5 */
[----:B------:R-:W-:Y:S01]  /*2a770*/  LOP3.LUT R233, R233, 0xffff, RZ, 0xc0, !PT ;  /* 0x0000ffffe9e97812 */ /* 0x000fe200078ec0ff */
[----:B------:R-:W-:Y:S01]  /*2a780*/  IMAD.MOV.U32 R152, RZ, RZ, R243 ;  /* 0x000000ffff987224 */ /* 0x000fe200078e00f3 */
[----:B------:R-:W-:Y:S01]  /*2a790*/  STL.64 [R1+0x1c0], R76 ;  /* 0x0001c04c01007387 */ /* 0x000fe20000100a00 */
[----:B------:R-:W-:Y:S01]  /*2a7a0*/  VIADD R8, R23, UR26 ;  /* 0x0000001a17087c36 */ /* 0x000fe20008000000 */
[----:B------:R-:W-:Y:S01]  /*2a7b0*/  LOP3.LUT R231, R231, 0xffff, RZ, 0xc0, !PT ;  /* 0x0000ffffe7e77812 */ /* 0x000fe200078ec0ff */
[----:B------:R-:W-:Y:S01]  /*2a7c0*/  IMAD.MOV.U32 R154, RZ, RZ, R241 ;  /* 0x000000ffff9a7224 */ /* 0x000fe200078e00f1 */
[----:B------:R1:W-:Y:S01]  /*2a7d0*/  STL.64 [R1+0x1b8], R26 ;  /* 0x0001b81a01007387 */ /* 0x0003e20000100a00 */
[----:B------:R-:W-:Y:S01]  /*2a7e0*/  IMAD.MOV.U32 R86, RZ, RZ, R239 ;  /* 0x000000ffff567224 */ /* 0x000fe200078e00ef */
[----:B------:R-:W-:Y:S01]  /*2a7f0*/  LOP3.LUT R229, R229, 0xffff, RZ, 0xc0, !PT ;  /* 0x0000ffffe5e57812 */ /* 0x000fe200078ec0ff */
[----:B------:R-:W-:Y:S01]  /*2a800*/  IMAD.MOV.U32 R75, RZ, RZ, R235 ;  /* 0x000000ffff4b7224 */ /* 0x000fe200078e00eb */
[----:B------:R2:W-:Y:S01]  /*2a810*/  STSM.16.M88.4 [R4], R32 ;  /* 0x0000002004007844 */ /* 0x0005e20000000200 */
[----:B------:R-:W-:Y:S01]  /*2a820*/  PRMT R157, R237, 0x3340, R157 ;  /* 0x00003340ed9d7816 */ /* 0x000fe2000000009d */
[----:B---3--:R-:W-:Y:S01]  /*2a830*/  IMAD.MOV.U32 R83, RZ, RZ, R228 ;  /* 0x000000ffff537224 */ /* 0x008fe200078e00e4 */
[----:B------:R-:W-:-:S02]  /*2a840*/  PRMT R149, R233, 0x3340, R149 ;  /* 0x00003340e9957816 */ /* 0x000fc40000000095 */
[----:B------:R-:W-:Y:S02]  /*2a850*/  LOP3.LUT R79, R79, 0xffff, RZ, 0xc0, !PT ;  /* 0x0000ffff4f4f7812 */ /* 0x000fe400078ec0ff */
[----:B------:R-:W-:Y:S02]  /*2a860*/  LOP3.LUT R227, R227, 0xffff, RZ, 0xc0, !PT ;  /* 0x0000ffffe3e37812 */ /* 0x000fe400078ec0ff */
[----:B------:R-:W-:Y:S01]  /*2a870*/  LOP3.LUT R225, R225, 0xffff, RZ, 0xc0, !PT ;  /* 0x0000ffffe1e17812 */ /* 0x000fe200078ec0ff */
[----:B------:R-:W-:Y:S01]  /*2a880*/  IMAD.MOV.U32 R89, RZ, RZ, R214 ;  /* 0x000000ffff597224 */ /* 0x000fe200078e00d6 */
[----:B-1----:R-:W-:Y:S02]  /*2a890*/  IADD3 R26, P2, R23, R24, RZ ;  /* 0x00000018171a7210 */ /* 0x002fe40007f5e0ff */
[----:B------:R-:W-:Y:S02]  /*2a8a0*/  LOP3.LUT R223, R223, 0xffff, RZ, 0xc0, !PT ;  /* 0x0000ffffdfdf7812 */ /* 0x000fe400078ec0ff */
[----:B------:R-:W-:-:S02]  /*2a8b0*/  LOP3.LUT R93, R93, 0xffff, RZ, 0xc0, !PT ;  /* 0x0000ffff5d5d7812 */ /* 0x000fc400078ec0ff */
[----:B------:R-:W-:Y:S02]  /*2a8c0*/  LOP3.LUT R100, R100, 0xffff, RZ, 0xc0, !PT ;  /* 0x0000ffff64647812 */ /* 0x000fe400078ec0ff */
[----:B------:R-:W-:Y:S02]  /*2a8d0*/  LOP3.LUT R104, R104, 0xffff, RZ, 0xc0, !PT ;  /* 0x0000ffff68687812 */ /* 0x000fe400078ec0ff */
[----:B------:R-:W-:Y:S01]  /*2a8e0*/  LOP3.LUT R158, R204, 0xffff, RZ, 0xc0, !PT ;  /* 0x0000ffffcc9e7812 */ /* 0x000fe200078ec0ff */
[----:B------:R-:W-:Y:S01]  /*2a8f0*/  IMAD.MOV.U32 R76, RZ, RZ, R208 ;  /* 0x000000ffff4c7224 */ /* 0x000fe200078e00d0 */
[----:B--2---:R-:W-:Y:S01]  /*2a900*/  IADD3 R32, P3, R23, R28, RZ ;  /* 0x0000001c17207210 */ /* 0x004fe20007f7e0ff */
[C---:B------:R-:W-:Y:S01]  /*2a910*/  IMAD.X R27, R22.reuse, 0x1, R69, P2 ;  /* 0x00000001161b7824 */ /* 0x040fe200010e0645 */
[----:B------:R-:W-:Y:S01]  /*2a920*/  ULDC UR27, c[0x0][0x248] ;  /* 0x00009200001b7ab9 */ /* 0x000fe20000000800 */
[----:B------:R-:W-:Y:S02]  /*2a930*/  ULDC UR26, c[0x0][0x248] ;  /* 0x00009200001a7ab9 */ /* 0x000fe40000000800 */
[----:B------:R-:W-:Y:S01]  /*2a940*/  IMAD.X R33, R22, 0x1, R29, P3 ;  /* 0x0000000116217824 */ /* 0x000fe200018e061d */
[----:B------:R-:W-:-:S04]  /*2a950*/  SHF.R.S32.HI R23, RZ, 0x1f, R8 ;  /* 0x0000001fff177819 */ /* 0x000fc80000011408 */
[----:B------:R1:W-:Y:S04]  /*2a960*/  STL.64 [R1+0x1b0], R32 ;  /* 0x0001b02001007387 */ /* 0x0003e80000100a00 */
[----:B------:R2:W-:Y:S01]  /*2a970*/  STL.64 [R1+0x1a8], R26 ;  /* 0x0001a81a01007387 */ /* 0x0005e20000100a00 */
[C---:B-1----:R-:W-:Y:S02]  /*2a980*/  IADD3 R32, P3, R8.reuse, R30, RZ ;  /* 0x0000001e08207210 */ /* 0x042fe40007f7e0ff */
[----:B--2---:R-:W-:-:S03]  /*2a990*/  IADD3 R26, P2, R8, R20, RZ ;  /* 0x00000014081a7210 */ /* 0x004fc60007f5e0ff */
[C---:B------:R-:W-:Y:S02]  /*2a9a0*/  IMAD.X R33, R23.reuse, 0x1, R31, P3 ;  /* 0x0000000117217824 */ /* 0x040fe400018e061f */
[----:B------:R-:W-:-:S03]  /*2a9b0*/  IMAD.X R27, R23, 0x1, R21, P2 ;  /* 0x00000001171b7824 */ /* 0x000fc600010e0615 */
[----:B------:R1:W-:Y:S01]  /*2a9c0*/  STL.64 [R1+0x1a0], R32 ;  /* 0x0001a02001007387 */ /* 0x0003e20000100a00 */
[C---:B------:R-:W-:Y:S01]  /*2a9d0*/  VIADD R9, R8.reuse, UR25 ;  /* 0x0000001908097c36 */ /* 0x040fe20008000000 */
[----:B------:R-:W-:Y:S02]  /*2a9e0*/  PRMT R148, R231, 0x3340, R148 ;  /* 0x00003340e7947816 */ /* 0x000fe40000000094 */
[----:B------:R-:W-:Y:S01]  /*2a9f0*/  PRMT R141, R229, 0x3340, R141 ;  /* 0x00003340e58d7816 */ /* 0x000fe2000000008d */
[----:B------:R2:W-:Y:S01]  /*2aa00*/  STL.64 [R1+0x198], R26 ;  /* 0x0001981a01007387 */ /* 0x0005e20000100a00 */
[C---:B-1----:R-:W-:Y:S02]  /*2aa10*/  IADD3 R32, P3, R8.reuse, R28, RZ ;  /* 0x0000001c08207210 */ /* 0x042fe40007f7e0ff */
[----:B------:R-:W-:Y:S02]  /*2aa20*/  PRMT R124, R79, 0x3340, R124 ;  /* 0x000033404f7c7816 */ /* 0x000fe4000000007c */
[----:B------:R-:W-:Y:S01]  /*2aa30*/  PRMT R140, R227, 0x3340, R140 ;  /* 0x00003340e38c7816 */ /* 0x000fe2000000008c */
[----:B------:R-:W-:Y:S01]  /*2aa40*/  IMAD.X R33, R23, 0x1, R29, P3 ;  /* 0x0000000117217824 */ /* 0x000fe200018e061d */
[----:B--2---:R-:W-:-:S02]  /*2aa50*/  IADD3 R26, P2, R8, R24, RZ ;  /* 0x00000018081a7210 */ /* 0x004fc40007f5e0ff */
[----:B------:R-:W-:Y:S01]  /*2aa60*/  PRMT R133, R225, 0x3340, R133 ;  /* 0x00003340e1857816 */ /* 0x000fe20000000085 */
[----:B------:R-:W-:Y:S01]  /*2aa70*/  IMAD.MOV.U32 R204, RZ, RZ, R144 ;  /* 0x000000ffffcc7224 */ /* 0x000fe200078e0090 */
[----:B------:R1:W-:Y:S01]  /*2aa80*/  STL.64 [R1+0x190], R32 ;  /* 0x0001902001007387 */ /* 0x0003e20000100a00 */
[----:B------:R-:W-:Y:S01]  /*2aa90*/  IMAD.X R27, R23, 0x1, R69, P2 ;  /* 0x00000001171b7824 */ /* 0x000fe200010e0645 */
[----:B------:R-:W-:Y:S02]  /*2aaa0*/  SHF.R.S32.HI R22, RZ, 0x1f, R9 ;  /* 0x0000001fff167819 */ /* 0x000fe40000011409 */
[----:B------:R-:W-:Y:S02]  /*2aab0*/  PRMT R132, R223, 0x3340, R132 ;  /* 0x00003340df847816 */ /* 0x000fe40000000084 */
[----:B------:R-:W-:Y:S01]  /*2aac0*/  PRMT R146, R93, 0x3340, R100 ;  /* 0x000033405d927816 */ /* 0x000fe20000000064 */
[----:B------:R2:W-:Y:S01]  /*2aad0*/  STL.64 [R1+0x188], R26 ;  /* 0x0001881a01007387 */ /* 0x0005e20000100a00 */
[----:B------:R-:W-:Y:S01]  /*2aae0*/  PRMT R116, R104, 0x3340, R116 ;  /* 0x0000334068747816 */ /* 0x000fe20000000074 */
[----:B------:R-:W-:Y:S01]  /*2aaf0*/  IMAD.MOV.U32 R208, RZ, RZ, R143 ;  /* 0x000000ffffd07224 */ /* 0x000fe200078e008f */
[----:B------:R-:W-:Y:S01]  /*2ab00*/  ULDC UR25, c[0x0][0x248] ;  /* 0x0000920000197ab9 */ /* 0x000fe20000000800 */
[----:B-1----:R-:W-:-:S05]  /*2ab10*/  IADD3 R32, P3, R9, R30, RZ ;  /* 0x0000001e09207210 */ /* 0x002fca0007f7e0ff */
[----:B------:R-:W-:Y:S01]  /*2ab20*/  IMAD.X R33, R22, 0x1, R31, P3 ;  /* 0x0000000116217824 */ /* 0x000fe200018e061f */
[----:B--2---:R-:W-:-:S04]  /*2ab30*/  IADD3 R26, P2, R9, R20, RZ ;  /* 0x00000014091a7210 */ /* 0x004fc80007f5e0ff */
[----:B------:R1:W-:Y:S01]  /*2ab40*/  STL.64 [R1+0x180], R32 ;  /* 0x0001802001007387 */ /* 0x0003e20000100a00 */
[----:B------:R-:W-:Y:S02]  /*2ab50*/  IMAD.X R27, R22, 0x1, R21, P2 ;  /* 0x00000001161b7824 */ /* 0x000fe400010e0615 */
[C---:B------:R-:W-:Y:S01]  /*2ab60*/  VIADD R8, R9.reuse, UR24 ;  /* 0x0000001809087c36 */ /* 0x040fe20008000000 */
[----:B------:R-:W-:Y:S02]  /*2ab70*/  ULDC UR24, c[0x0][0x248] ;  /* 0x0000920000187ab9 */ /* 0x000fe40000000800 */
[----:B------:R2:W-:Y:S01]  /*2ab80*/  STL.64 [R1+0x178], R26 ;  /* 0x0001781a01007387 */ /* 0x0005e20000100a00 */
[----:B-1----:R-:W-:-:S05]  /*2ab90*/  IADD3 R32, P3, R9, R28, RZ ;  /* 0x0000001c09207210 */ /* 0x002fca0007f7e0ff */
[C---:B------:R-:W-:Y:S01]  /*2aba0*/  IMAD.X R33, R22.reuse, 0x1, R29, P3 ;  /* 0x0000000116217824 */ /* 0x040fe200018e061d */
[----:B--2---:R-:W-:Y:S02]  /*2abb0*/  IADD3 R26, P2, R9, R24, RZ ;  /* 0x00000018091a7210 */ /* 0x004fe40007f5e0ff */
[----:B------:R-:W-:Y:S02]  /*2abc0*/  SHF.R.S32.HI R23, RZ, 0x1f, R8 ;  /* 0x0000001fff177819 */ /* 0x000fe40000011408 */
[----:B------:R1:W-:Y:S01]  /*2abd0*/  STL.64 [R1+0x170], R32 ;  /* 0x0001702001007387 */ /* 0x0003e20000100a00 */
[----:B------:R-:W-:-:S05]  /*2abe0*/  IMAD.X R27, R22, 0x1, R69, P2 ;  /* 0x00000001161b7824 */ /* 0x000fca00010e0645 */
[----:B------:R2:W-:Y:S01]  /*2abf0*/  STL.64 [R1+0x168], R26 ;  /* 0x0001681a01007387 */ /* 0x0005e20000100a00 */
        /* <DEDUP_REMOVED lines=152> */
[C---:B--2---:R-:W-:Y:S02]  /*2b580*/  IADD3 R26, P2, R8.reuse, R20, RZ ;  /* 0x00000014081a7210 */ /* 0x044fe40007f5e0ff */
[----:B------:R-:W-:-:S03]  /*2b590*/  IADD3 R22, P3, R8, R28, RZ ;  /* 0x0000001c08167210 */ /* 0x000fc60007f7e0ff */
[C---:B------:R-:W-:Y:S02]  /*2b5a0*/  IMAD.X R27, R9.reuse, 0x1, R21, P2 ;  /* 0x00000001091b7824 */ /* 0x040fe400010e0615 */
[----:B------:R-:W-:Y:S01]  /*2b5b0*/  IMAD.X R23, R9, 0x1, R29, P3 ;  /* 0x0000000109177824 */ /* 0x000fe200018e061d */
[----:B------:R-:W-:Y:S01]  /*2b5c0*/  STL.64 [R1+0x20], R32 ;  /* 0x0000202001007387 */ /* 0x000fe20000100a00 */
[C---:B------:R-:W-:Y:S01]  /*2b5d0*/  VIADD R246, R8.reuse, UR7 ;  /* 0x0000000708f67c36 */ /* 0x040fe20008000000 */
[----:B------:R-:W-:Y:S02]  /*2b5e0*/  ULDC UR7, c[0x0][0x248] ;  /* 0x0000920000077ab9 */ /* 0x000fe40000000800 */
[----:B------:R1:W-:Y:S04]  /*2b5f0*/  STL.64 [R1+0x18], R26 ;  /* 0x0000181a01007387 */ /* 0x0003e80000100a00 */
[----:B------:R2:W-:Y:S01]  /*2b600*/  STL.64 [R1+0x10], R22 ;  /* 0x0000101601007387 */ /* 0x0005e20000100a00 */
[----:B-1----:R-:W-:-:S02]  /*2b610*/  IADD3 R26, P2, R8, R24, RZ ;  /* 0x00000018081a7210 */ /* 0x002fc40007f5e0ff */
[----:B------:R-:W-:Y:S02]  /*2b620*/  SHF.R.S32.HI R8, RZ, 0x1f, R246 ;  /* 0x0000001fff087819 */ /* 0x000fe400000114f6 */
[C---:B--2---:R-:W-:Y:S01]  /*2b630*/  IADD3 R22, P3, R246.reuse, R30, RZ ;  /* 0x0000001ef6167210 */ /* 0x044fe20007f7e0ff */
[----:B------:R-:W-:Y:S01]  /*2b640*/  IMAD.X R27, R9, 0x1, R69, P2 ;  /* 0x00000001091b7824 */ /* 0x000fe200010e0645 */
[C---:B------:R-:W-:Y:S01]  /*2b650*/  IADD3 R250, P2, R246.reuse, R20, RZ ;  /* 0x00000014f6fa7210 */ /* 0x040fe20007f5e0ff */
[----:B------:R-:W-:Y:S01]  /*2b660*/  VIADD R238, R246, UR5 ;  /* 0x00000005f6ee7c36 */ /* 0x000fe20008000000 */
[----:B------:R-:W-:Y:S01]  /*2b670*/  ULDC UR5, c[0x0][0x248] ;  /* 0x0000920000057ab9 */ /* 0x000fe20000000800 */
[----:B------:R-:W-:Y:S01]  /*2b680*/  IMAD.X R23, R8, 0x1, R31, P3 ;  /* 0x0000000108177824 */ /* 0x000fe200018e061f */
[----:B------:R-:W-:Y:S01]  /*2b690*/  IADD3 R248, P3, R246, R28, RZ ;  /* 0x0000001cf6f87210 */ /* 0x000fe20007f7e0ff */
[----:B------:R-:W-:Y:S01]  /*2b6a0*/  IMAD.X R251, R8, 0x1, R21, P2 ;  /* 0x0000000108fb7824 */ /* 0x000fe200010e0615 */
[----:B------:R-:W-:-:S02]  /*2b6b0*/  IADD3 R246, P2, R246, R24, RZ ;  /* 0x00000018f6f67210 */ /* 0x000fc40007f5e0ff */
[----:B------:R-:W-:Y:S01]  /*2b6c0*/  SHF.R.S32.HI R9, RZ, 0x1f, R238 ;  /* 0x0000001fff097819 */ /* 0x000fe200000114ee */
[----:B------:R-:W-:Y:S01]  /*2b6d0*/  IMAD.X R249, R8, 0x1, R29, P3 ;  /* 0x0000000108f97824 */ /* 0x000fe200018e061d */
[----:B------:R-:W-:Y:S01]  /*2b6e0*/  IADD3 R244, P3, R238, R30, RZ ;  /* 0x0000001eeef47210 */ /* 0x000fe20007f7e0ff */
[----:B------:R-:W-:Y:S01]  /*2b6f0*/  IMAD.X R247, R8, 0x1, R69, P2 ;  /* 0x0000000108f77824 */ /* 0x000fe200010e0645 */
[C---:B------:R-:W-:Y:S01]  /*2b700*/  IADD3 R242, P2, R238.reuse, R20, RZ ;  /* 0x00000014eef27210 */ /* 0x040fe20007f5e0ff */
[C---:B------:R-:W-:Y:S01]  /*2b710*/  VIADD R230, R238.reuse, UR15 ;  /* 0x0000000feee67c36 */ /* 0x040fe20008000000 */
[----:B------:R-:W-:Y:S01]  /*2b720*/  STL.64 [R1+0x8], R26 ;  /* 0x0000081a01007387 */ /* 0x000fe20000100a00 */
[C---:B------:R-:W-:Y:S01]  /*2b730*/  IMAD.X R245, R9.reuse, 0x1, R31, P3 ;  /* 0x0000000109f57824 */ /* 0x040fe200018e061f */
[C---:B------:R-:W-:Y:S01]  /*2b740*/  IADD3 R240, P3, R238.reuse, R28, RZ ;  /* 0x0000001ceef07210 */ /* 0x040fe20007f7e0ff */
[C---:B------:R-:W-:Y:S01]  /*2b750*/  IMAD.X R243, R9.reuse, 0x1, R21, P2 ;  /* 0x0000000109f37824 */ /* 0x040fe200010e0615 */
[----:B------:R-:W-:Y:S01]  /*2b760*/  IADD3 R238, P2, R238, R24, RZ ;  /* 0x00000018eeee7210 */ /* 0x000fe20007f5e0ff */
[----:B------:R-:W-:Y:S01]  /*2b770*/  IMAD.MOV.U32 R79, RZ, RZ, R224 ;  /* 0x000000ffff4f7224 */ /* 0x000fe200078e00e0 */
[----:B------:R-:W-:Y:S01]  /*2b780*/  SHF.R.S32.HI R8, RZ, 0x1f, R230 ;  /* 0x0000001fff087819 */ /* 0x000fe200000114e6 */
[C---:B------:R-:W-:Y:S01]  /*2b790*/  IMAD.X R241, R9.reuse, 0x1, R29, P3 ;  /* 0x0000000109f17824 */ /* 0x040fe200018e061d */
[C---:B------:R-:W-:Y:S01]  /*2b7a0*/  IADD3 R236, P3, R230.reuse, R30, RZ ;  /* 0x0000001ee6ec7210 */ /* 0x040fe20007f7e0ff */
[----:B------:R-:W-:Y:S01]  /*2b7b0*/  IMAD.X R239, R9, 0x1, R69, P2 ;  /* 0x0000000109ef7824 */ /* 0x000fe200010e0645 */
[C---:B------:R-:W-:Y:S01]  /*2b7c0*/  IADD3 R234, P2, R230.reuse, R20, RZ ;  /* 0x00000014e6ea7210 */ /* 0x040fe20007f5e0ff */
[----:B------:R-:W-:Y:S01]  /*2b7d0*/  VIADD R222, R230, UR14 ;  /* 0x0000000ee6de7c36 */ /* 0x000fe20008000000 */
[----:B------:R1:W-:Y:S01]  /*2b7e0*/  STL.64 [R1], R22 ;  /* 0x0000001601007387 */ /* 0x0003e20000100a00 */
[----:B------:R-:W-:Y:S01]  /*2b7f0*/  IMAD.X R237, R8, 0x1, R31, P3 ;  /* 0x0000000108ed7824 */ /* 0x000fe200018e061f */
[----:B------:R-:W-:Y:S01]  /*2b800*/  IADD3 R232, P3, R230, R28, RZ ;  /* 0x0000001ce6e87210 */ /* 0x000fe20007f7e0ff */
[----:B------:R-:W-:Y:S01]  /*2b810*/  IMAD.X R235, R8, 0x1, R21, P2 ;  /* 0x0000000108eb7824 */ /* 0x000fe200010e0615 */
[----:B------:R-:W-:Y:S01]  /*2b820*/  IADD3 R230, P2, R230, R24, RZ ;  /* 0x00000018e6e67210 */ /* 0x000fe20007f5e0ff */
[----:B------:R-:W-:Y:S01]  /*2b830*/  IMAD.MOV.U32 R100, RZ, RZ, R212 ;  /* 0x000000ffff647224 */ /* 0x000fe200078e00d4 */
[----:B------:R-:W-:Y:S01]  /*2b840*/  ULDC UR15, c[0x0][0x248] ;  /* 0x00009200000f7ab9 */ /* 0x000fe20000000800 */
[----:B------:R-:W-:Y:S01]  /*2b850*/  IMAD.X R233, R8, 0x1, R29, P3 ;  /* 0x0000000108e97824 */ /* 0x000fe200018e061d */
[----:B------:R-:W-:Y:S01]  /*2b860*/  IADD3 R228, P3, R222, R30, RZ ;  /* 0x0000001edee47210 */ /* 0x000fe20007f7e0ff */
[----:B------:R-:W-:Y:S01]  /*2b870*/  IMAD.X R231, R8, 0x1, R69, P2 ;  /* 0x0000000108e77824 */ /* 0x000fe200010e0645 */
[----:B------:R-:W-:Y:S01]  /*2b880*/  ULDC UR14, c[0x0][0x248] ;  /* 0x00009200000e7ab9 */ /* 0x000fe20000000800 */
[----:B-1----:R-:W-:-:S02]  /*2b890*/  SHF.R.S32.HI R23, RZ, 0x1f, R222 ;  /* 0x0000001fff177819 */ /* 0x002fc400000114de */
[C---:B------:R-:W-:Y:S01]  /*2b8a0*/  IADD3 R226, P2, R222.reuse, R20, RZ ;  /* 0x00000014dee27210 */ /* 0x040fe20007f5e0ff */
[C---:B------:R-:W-:Y:S01]  /*2b8b0*/  VIADD R22, R222.reuse, UR13 ;  /* 0x0000000dde167c36 */ /* 0x040fe20008000000 */
[----:B------:R-:W-:Y:S01]  /*2b8c0*/  ULDC UR13, c[0x0][0x248] ;  /* 0x00009200000d7ab9 */ /* 0x000fe20000000800 */
[C---:B------:R-:W-:Y:S01]  /*2b8d0*/  IMAD.X R229, R23.reuse, 0x1, R31, P3 ;  /* 0x0000000117e57824 */ /* 0x040fe200018e061f */
[C---:B------:R-:W-:Y:S01]  /*2b8e0*/  IADD3 R224, P3, R222.reuse, R28, RZ ;  /* 0x0000001cdee07210 */ /* 0x040fe20007f7e0ff */
[C---:B------:R-:W-:Y:S01]  /*2b8f0*/  IMAD.X R227, R23.reuse, 0x1, R21, P2 ;  /* 0x0000000117e37824 */ /* 0x040fe200010e0615 */
[----:B------:R-:W-:Y:S02]  /*2b900*/  IADD3 R222, P2, R222, R24, RZ ;  /* 0x00000018dede7210 */ /* 0x000fe40007f5e0ff */
[----:B------:R-:W-:Y:S01]  /*2b910*/  SHF.R.S32.HI R9, RZ, 0x1f, R22 ;  /* 0x0000001fff097819 */ /* 0x000fe20000011416 */
[C---:B------:R-:W-:Y:S01]  /*2b920*/  IMAD.X R225, R23.reuse, 0x1, R29, P3 ;  /* 0x0000000117e17824 */ /* 0x040fe200018e061d */
[C---:B------:R-:W-:Y:S01]  /*2b930*/  IADD3 R214, P3, R22.reuse, R30, RZ ;  /* 0x0000001e16d67210 */ /* 0x040fe20007f7e0ff */
[----:B------:R-:W-:Y:S01]  /*2b940*/  IMAD.X R223, R23, 0x1, R69, P2 ;  /* 0x0000000117df7824 */ /* 0x000fe200010e0645 */
[----:B------:R-:W-:Y:S01]  /*2b950*/  IADD3 R212, P2, R22, R20, RZ ;  /* 0x0000001416d47210 */ /* 0x000fe20007f5e0ff */
[----:B------:R-:W-:-:S02]  /*2b960*/  IMAD.MOV.U32 R144, RZ, RZ, R215 ;  /* 0x000000ffff907224 */ /* 0x000fc400078e00d7 */
[----:B------:R-:W-:Y:S02]  /*2b970*/  IMAD.MOV.U32 R104, RZ, RZ, R210 ;  /* 0x000000ffff687224 */ /* 0x000fe400078e00d2 */
[C---:B------:R-:W-:Y:S01]  /*2b980*/  IMAD.X R215, R9.reuse, 0x1, R31, P3 ;  /* 0x0000000109d77824 */ /* 0x040fe200018e061f */
[C---:B------:R-:W-:Y:S01]  /*2b990*/  IADD3 R210, P3, R22.reuse, R28, RZ ;  /* 0x0000001c16d27210 */ /* 0x040fe20007f7e0ff */
[C---:B------:R-:W-:Y:S01]  /*2b9a0*/  VIADD R8, R22.reuse, UR12 ;  /* 0x0000000c16087c36 */ /* 0x040fe20008000000 */
[----:B------:R-:W-:Y:S01]  /*2b9b0*/  ULDC UR12, c[0x0][0x248] ;  /* 0x00009200000c7ab9 */ /* 0x000fe20000000800 */
[----:B------:R-:W-:Y:S02]  /*2b9c0*/  IMAD.MOV.U32 R143, RZ, RZ, R213 ;  /* 0x000000ffff8f7224 */ /* 0x000fe400078e00d5 */
[C---:B------:R-:W-:Y:S01]  /*2b9d0*/  IMAD.X R213, R9.reuse, 0x1, R21, P2 ;  /* 0x0000000109d57824 */ /* 0x040fe200010e0615 */
[----:B------:R-:W-:Y:S01]  /*2b9e0*/  IADD3 R32, P2, R22, R24, RZ ;  /* 0x0000001816207210 */ /* 0x000fe20007f5e0ff */
[----:B------:R-:W-:Y:S01]  /*2b9f0*/  IMAD.X R211, R9, 0x1, R29, P3 ;  /* 0x0000000109d37824 */ /* 0x000fe200018e061d */
[----:B------:R-:W-:-:S02]  /*2ba00*/  SHF.R.S32.HI R23, RZ, 0x1f, R8 ;  /* 0x0000001fff177819 */ /* 0x000fc40000011408 */
[----:B------:R-:W-:Y:S01]  /*2ba10*/  IADD3 R26, P3, R8, R30, RZ ;  /* 0x0000001e081a7210 */ /* 0x000fe20007f7e0ff */
[----:B------:R-:W-:-:S04]  /*2ba20*/  IMAD.X R33, R9, 0x1, R69, P2 ;  /* 0x0000000109217824 */ /* 0x000fc800010e0645 */
[----:B------:R-:W-:Y:S01]  /*2ba30*/  IMAD.X R27, R23, 0x1, R31, P3 ;  /* 0x00000001171b7824 */ /* 0x000fe200018e061f */
[----:B------:R1:W-:Y:S04]  /*2ba40*/  STL.64 [R1+0xe78], R32 ;  /* 0x000e782001007387 */ /* 0x0003e80000100a00 */
[----:B------:R2:W-:Y:S01]  /*2ba50*/  STL.64 [R1+0xe70], R26 ;  /* 0x000e701a01007387 */ /* 0x0005e20000100a00 */
[C---:B-1----:R-:W-:Y:S02]  /*2ba60*/  IADD3 R32, P2, R8.reuse, R20, RZ ;  /* 0x0000001408207210 */ /* 0x042fe40007f5e0ff */
[----:B--2---:R-:W-:-:S03]  /*2ba70*/  IADD3 R26, P3, R8, R28, RZ ;  /* 0x0000001c081a7210 */ /* 0x004fc60007f7e0ff */
[C---:B------:R-:W-:Y:S02]  /*2ba80*/  IMAD.X R33, R23.reuse, 0x1, R21, P2 ;  /* 0x0000000117217824 */ /* 0x040fe400010e0615 */
[C---:B------:R-:W-:Y:S01]  /*2ba90*/  VIADD R22, R8.reuse, UR55 ;  /* 0x0000003708167c36 */ /* 0x040fe20008000000 */
[----:B------:R-:W-:Y:S01]  /*2baa0*/  ULDC UR55, c[0x0][0x248] ;  /* 0x0000920000377ab9 */ /* 0x000fe20000000800 */
[----:B------:R-:W-:Y:S01]  /*2bab0*/  IMAD.X R27, R23, 0x1, R29, P3 ;  /* 0x00000001171b7824 */ /* 0x000fe200018e061d */
[----:B------:R1:W-:Y:S02]  /*2bac0*/  STL.64 [R1+0xe68], R32 ;  /* 0x000e682001007387 */ /* 0x0003e40000100a00 */
[----:B------:R-:W-:Y:S02]  /*2bad0*/  SHF.R.S32.HI R9, RZ, 0x1f, R22 ;  /* 0x0000001fff097819 */ /* 0x000fe40000011416 */
[----:B------:R2:W-:Y:S01]  /*2bae0*/  STL.64 [R1+0xe60], R26 ;  /* 0x000e601a01007387 */ /* 0x0005e20000100a00 */
[----:B-1----:R-:W-:-:S02]  /*2baf0*/  IADD3 R32, P2, R8, R24, RZ ;  /* 0x0000001808207210 */ /* 0x002fc40007f5e0ff */
[----:B--2---:R-:W-:-:S03]  /*2bb00*/  IADD3 R26, P3, R22, R30, RZ ;  /* 0x0000001e161a7210 */ /* 0x004fc60007f7e0ff */
[----:B------:R-:W-:Y:S02]  /*2bb10*/  IMAD.X R33, R23, 0x1, R69, P2 ;  /* 0x0000000117217824 */ /* 0x000fe400010e0645 */
[----:B------:R-:W-:-:S03]  /*2bb20*/  IMAD.X R27, R9, 0x1, R31, P3 ;  /* 0x00000001091b7824 */ /* 0x000fc600018e061f */
        /* <DEDUP_REMOVED lines=728> */
[----:B------:R1:W-:Y:S04]  /*2e8b0*/  STL.64 [R1+0x588], R32 ;  /* 0x0005882001007387 */ /* 0x0003e80000100a00 */
[----:B------:R2:W-:Y:S01]  /*2e8c0*/  STL.64 [R1+0x568], R26 ;  /* 0x0005681a01007387 */ /* 0x0005e20000100a00 */
[----:B-1----:R-:W-:-:S02]  /*2e8d0*/  IADD3 R32, P2, R22, R24, RZ ;  /* 0x0000001816207210 */ /* 0x002fc40007f5e0ff */
[----:B------:R-:W-:Y:S02]  /*2e8e0*/  SHF.R.S32.HI R22, RZ, 0x1f, R8 ;  /* 0x0000001fff167819 */ /* 0x000fe40000011408 */
[----:B--2---:R-:W-:Y:S01]  /*2e8f0*/  IADD3 R26, P3, R8, R30, RZ ;  /* 0x0000001e081a7210 */ /* 0x004fe20007f7e0ff */
[----:B------:R-:W-:-:S04]  /*2e900*/  IMAD.X R33, R9, 0x1, R69, P2 ;  /* 0x0000000109217824 */ /* 0x000fc800010e0645 */
[----:B------:R-:W-:Y:S01]  /*2e910*/  IMAD.X R27, R22, 0x1, R31, P3 ;  /* 0x00000001161b7824 */ /* 0x000fe200018e061f */
[----:B------:R1:W-:Y:S04]  /*2e920*/  STL.64 [R1+0x560], R32 ;  /* 0x0005602001007387 */ /* 0x0003e80000100a00 */
[----:B------:R2:W-:Y:S01]  /*2e930*/  STL.64 [R1+0x548], R26 ;  /* 0x0005481a01007387 */ /* 0x0005e20000100a00 */
[C---:B-1----:R-:W-:Y:S02]  /*2e940*/  IADD3 R32, P2, R8.reuse, R20, RZ ;  /* 0x0000001408207210 */ /* 0x042fe40007f5e0ff */
[----:B--2---:R-:W-:-:S03]  /*2e950*/  IADD3 R26, P3, R8, R28, RZ ;  /* 0x0000001c081a7210 */ /* 0x004fc60007f7e0ff */
[----:B------:R-:W-:Y:S02]  /*2e960*/  IMAD.X R33, R22, 0x1, R21, P2 ;  /* 0x0000000116217824 */ /* 0x000fe400010e0615 */
[----:B------:R-:W-:Y:S01]  /*2e970*/  VIADD R9, R8, UR12 ;  /* 0x0000000c08097c36 */ /* 0x000fe20008000000 */
        /* <DEDUP_REMOVED lines=13> */
[C---:B------:R-:W-:Y:S02]  /*2ea50*/  IMAD.X R33, R8.reuse, 0x1, R21, P2 ;  /* 0x0000000108217824 */ /* 0x040fe400010e0615 */
[----:B------:R-:W-:Y:S01]  /*2ea60*/  VIADD R22, R9, UR55 ;  /* 0x0000003709167c36 */ /* 0x000fe20008000000 */
[----:B------:R-:W-:Y:S01]  /*2ea70*/  LOP3.LUT R105, R105, 0xffff, RZ, 0xc0, !PT ;  /* 0x0000ffff69697812 */ /* 0x000fe200078ec0ff */
[----:B------:R-:W-:Y:S01]  /*2ea80*/  IMAD.X R27, R8, 0x1, R29, P3 ;  /* 0x00000001081b7824 */ /* 0x000fe200018e061d */
[----:B------:R1:W-:Y:S01]  /*2ea90*/  STL.64 [R1+0x500], R32 ;  /* 0x0005002001007387 */ /* 0x0003e20000100a00 */
[----:B------:R-:W-:Y:S02]  /*2eaa0*/  IMAD.MOV.U32 R93, RZ, RZ, R89 ;  /* 0x000000ffff5d7224 */ /* 0x000fe400078e0059 */
[----:B------:R-:W-:Y:S01]  /*2eab0*/  IMAD.MOV.U32 R77, RZ, RZ, R206 ;  /* 0x000000ffff4d7224 */ /* 0x000fe200078e00ce */
[----:B------:R2:W-:Y:S01]  /*2eac0*/  STL.64 [R1+0x4e8], R26 ;  /* 0x0004e81a01007387 */ /* 0x0005e20000100a00 */
[----:B------:R-:W-:-:S02]  /*2ead0*/  IMAD.MOV.U32 R101, RZ, RZ, R208 ;  /* 0x000000ffff657224 */ /* 0x000fc400078e00d0 */
[----:B------:R-:W-:Y:S02]  /*2eae0*/  IMAD.MOV.U32 R95, RZ, RZ, R207 ;  /* 0x000000ffff5f7224 */ /* 0x000fe400078e00cf */
[----:B------:R-:W-:Y:S01]  /*2eaf0*/  IMAD.MOV.U32 R97, RZ, RZ, R205 ;  /* 0x000000ffff617224 */ /* 0x000fe200078e00cd */
[----:B------:R-:W-:Y:S01]  /*2eb00*/  LOP3.LUT R6, R6, 0xffff7fff, RZ, 0xc0, !PT ;  /* 0xffff7fff06067812 */ /* 0x000fe200078ec0ff */
[----:B------:R-:W-:Y:S01]  /*2eb10*/  ULDC UR55, c[0x0][0x228] ;  /* 0x00008a0000377ab9 */ /* 0x000fe20000000800 */
[----:B-1----:R-:W-:Y:S02]  /*2eb20*/  IADD3 R32, P2, R9, R24, RZ ;  /* 0x0000001809207210 */ /* 0x002fe40007f5e0ff */
        /* <DEDUP_REMOVED lines=9> */
[C---:B------:R-:W-:Y:S01]  /*2ebc0*/  VIADD R8, R22.reuse, UR54 ;  /* 0x0000003616087c36 */ /* 0x040fe20008000000 */
[----:B------:R-:W-:Y:S01]  /*2ebd0*/  PRMT R117, R105, 0x3340, R117 ;  /* 0x0000334069757816 */ /* 0x000fe20000000075 */
[----:B------:R-:W-:Y:S01]  /*2ebe0*/  IMAD.X R27, R9, 0x1, R29, P3 ;  /* 0x00000001091b7824 */ /* 0x000fe200018e061d */
[----:B------:R1:W-:Y:S01]  /*2ebf0*/  STL.64 [R1+0x4c0], R32 ;  /* 0x0004c02001007387 */ /* 0x0003e20000100a00 */
[----:B------:R-:W-:Y:S01]  /*2ec00*/  IMAD.MOV.U32 R89, RZ, RZ, R202 ;  /* 0x000000ffff597224 */ /* 0x000fe200078e00ca */
[----:B------:R-:W-:Y:S01]  /*2ec10*/  LOP3.LUT R7, R7, 0xff7fffff, RZ, 0xc0, !PT ;  /* 0xff7fffff07077812 */ /* 0x000fe200078ec0ff */
[----:B------:R-:W-:Y:S01]  /*2ec20*/  ULDC UR54, c[0x0][0x228] ;  /* 0x00008a0000367ab9 */ /* 0x000fe20000000800 */
        /* <DEDUP_REMOVED lines=12> */
[----:B------:R-:W-:Y:S01]  /*2ecf0*/  LOP3.LUT R3, R3, 0xffdfffff, RZ, 0xc0, !PT ;  /* 0xffdfffff03037812 */ /* 0x000fe200078ec0ff */
[----:B------:R-:W-:Y:S01]  /*2ed00*/  IMAD.X R27, R22, 0x1, R29, P3 ;  /* 0x00000001161b7824 */ /* 0x000fe200018e061d */
[----:B------:R1:W-:Y:S01]  /*2ed10*/  STL.64 [R1+0x4d0], R32 ;  /* 0x0004d02001007387 */ /* 0x0003e20000100a00 */
[----:B------:R-:W-:Y:S01]  /*2ed20*/  IMAD.MOV.U32 R82, RZ, RZ, R89 ;  /* 0x000000ffff527224 */ /* 0x000fe200078e0059 */
[----:B------:R-:W-:Y:S01]  /*2ed30*/  PRMT R156, R156, 0x3340, R0 ;  /* 0x000033409c9c7816 */ /* 0x000fe20000000000 */
[----:B------:R-:W-:Y:S01]  /*2ed40*/  IMAD.MOV.U32 R105, RZ, RZ, R204 ;  /* 0x000000ffff697224 */ /* 0x000fe200078e00cc */
[----:B------:R2:W-:Y:S01]  /*2ed50*/  STL.64 [R1+0x4f8], R26 ;  /* 0x0004f81a01007387 */ /* 0x0005e20000100a00 */
[----:B------:R-:W-:Y:S01]  /*2ed60*/  PRMT R158, R158, 0x3340, R0 ;  /* 0x000033409e9e7816 */ /* 0x000fe20000000000 */
[----:B------:R-:W-:Y:S01]  /*2ed70*/  ULDC UR53, c[0x0][0x228] ;  /* 0x00008a0000357ab9 */ /* 0x000fe20000000800 */
        /* <DEDUP_REMOVED lines=10> */
[C---:B------:R-:W-:Y:S02]  /*2ee20*/  VIADD R22, R9.reuse, UR52 ;  /* 0x0000003409167c36 */ /* 0x040fe40008000000 */
[----:B------:R-:W-:Y:S02]  /*2ee30*/  IMAD.MOV.U32 R89, RZ, RZ, R144 ;  /* 0x000000ffff597224 */ /* 0x000fe400078e0090 */
[----:B------:R-:W-:Y:S01]  /*2ee40*/  IMAD.X R27, R8, 0x1, R29, P3 ;  /* 0x00000001081b7824 */ /* 0x000fe200018e061d */
[----:B------:R1:W-:Y:S01]  /*2ee50*/  STL.64 [R1+0x510], R32 ;  /* 0x0005102001007387 */ /* 0x0003e20000100a00 */
[----:B------:R-:W-:Y:S01]  /*2ee60*/  LOP3.LUT R0, R0, 0x7fffffff, RZ, 0xc0, !PT ;  /* 0x7fffffff00007812 */ /* 0x000fe200078ec0ff */
[----:B------:R-:W-:Y:S02]  /*2ee70*/  ULDC UR52, c[0x0][0x228] ;  /* 0x00008a0000347ab9 */ /* 0x000fe40000000800 */
        /* <DEDUP_REMOVED lines=162> */
[----:B----4-:R-:W-:Y:S01]  /*2f8a0*/  LOP3.LUT R11, R11, 0x7fffffff, RZ, 0xc0, !PT ;  /* 0x7fffffff0b0b7812 */ /* 0x010fe200078ec0ff */
        /* <DEDUP_REMOVED lines=242> */
[----:B------:R-:W-:Y:S02]  /*307d0*/  VIADD R9, R8, UR29 ;  /* 0x0000001d08097c36 */ /* 0x000fe40008000000 */
        /* <DEDUP_REMOVED lines=14> */
[----:B------:R-:W-:Y:S01]  /*308c0*/  ULDC.64 UR28, c[0x0][0x228] ;  /* 0x00008a00001c7ab9 */ /* 0x000fe20000000a00 */
        /* <DEDUP_REMOVED lines=164> */
[C---:B--2---:R-:W-:Y:S01]  /*31310*/  IADD3 R26, P3, R9.reuse, R30, RZ ;  /* 0x0000001e091a7210 */ /* 0x044fe20007f7e0ff */
[----:B------:R-:W-:Y:S01]  /*31320*/  IMAD.X R33, R22, 0x1, R69, P2 ;  /* 0x0000000116217824 */ /* 0x000fe200010e0645 */
[----:B------:R-:W-:-:S03]  /*31330*/  IADD3 R22, P2, R9, R20, RZ ;  /* 0x0000001409167210 */ /* 0x000fc60007f5e0ff */
[C---:B------:R-:W-:Y:S01]  /*31340*/  IMAD.X R27, R8.reuse, 0x1, R31, P3 ;  /* 0x00000001081b7824 */ /* 0x040fe200018e061f */
[----:B------:R-:W-:Y:S01]  /*31350*/  STL.64 [R1+0x320], R32 ;  /* 0x0003202001007387 */ /* 0x000fe20000100a00 */
[----:B------:R-:W-:-:S03]  /*31360*/  IMAD.X R23, R8, 0x1, R21, P2 ;  /* 0x0000000108177824 */ /* 0x000fc600010e0615 */
[----:B------:R1:W-:Y:S04]  /*31370*/  STL.64 [R1+0x318], R26 ;  /* 0x0003181a01007387 */ /* 0x0003e80000100a00 */
[----:B------:R2:W-:Y:S01]  /*31380*/  STL.64 [R1+0x310], R22 ;  /* 0x0003101601007387 */ /* 0x0005e20000100a00 */
[C---:B-1----:R-:W-:Y:S02]  /*31390*/  IADD3 R26, P3, R9.reuse, R28, RZ ;  /* 0x0000001c091a7210 */ /* 0x042fe40007f7e0ff */
[----:B--2---:R-:W-:-:S03]  /*313a0*/  IADD3 R22, P2, R9, R24, RZ ;  /* 0x0000001809167210 */ /* 0x004fc60007f5e0ff */
[C---:B------:R-:W-:Y:S02]  /*313b0*/  IMAD.X R27, R8.reuse, 0x1, R29, P3 ;  /* 0x00000001081b7824 */ /* 0x040fe400018e061d */
[----:B------:R-:W-:Y:S01]  /*313c0*/  VIADD R9, R9, UR16 ;  /* 0x0000001009097c36 */ /* 0x000fe20008000000 */
[----:B------:R-:W-:Y:S01]  /*313d0*/  ULDC UR16, c[0x0][0x248] ;  /* 0x0000920000107ab9 */ /* 0x000fe20000000800 */
[----:B------:R-:W-:Y:S01]  /*313e0*/  IMAD.X R23, R8, 0x1, R69, P2 ;  /* 0x0000000108177824 */ /* 0x000fe200010e0645 */
[----:B------:R1:W-:Y:S02]  /*313f0*/  STL.64 [R1+0x308], R26 ;  /* 0x0003081a01007387 */ /* 0x0003e40000100a00 */
[----:B------:R-:W-:Y:S02]  /*31400*/  SHF.R.S32.HI R8, RZ, 0x1f, R9 ;  /* 0x0000001fff087819 */ /* 0x000fe40000011409 */
[----:B------:R2:W-:Y:S01]  /*31410*/  STL.64 [R1+0x300], R22 ;  /* 0x0003001601007387 */ /* 0x0005e20000100a00 */
[----:B-1----:R-:W-:-:S02]  /*31420*/  IADD3 R26, P3, R9, R30, RZ ;  /* 0x0000001e091a7210 */ /* 0x002fc40007f7e0ff */
[----:B--2---:R-:W-:-:S03]  /*31430*/  IADD3 R22, P2, R9, R20, RZ ;  /* 0x0000001409167210 */ /* 0x004fc60007f5e0ff */
[C---:B------:R-:W-:Y:S02]  /*31440*/  IMAD.X R27, R8.reuse, 0x1, R31, P3 ;  /* 0x00000001081b7824 */ /* 0x040fe400018e061f */
        /* <DEDUP_REMOVED lines=31> */
[----:B------:R1:W-:Y:S01]  /*31640*/  STL.64 [R1+0x2b8], R26 ;  /* 0x0002b81a01007387 */ /* 0x0003e20000100a00 */
[C---:B------:R-:W-:Y:S01]  /*31650*/  VIADD R25, R9.reuse, UR7 ;  /* 0x0000000709197c36 */ /* 0x040fe20008000000 */
[----:B------:R-:W-:Y:S02]  /*31660*/  ULDC UR7, c[0x0][0x228] ;  /* 0x00008a0000077ab9 */ /* 0x000fe40000000800 */
[----:B------:R2:W-:Y:S01]  /*31670*/  STL.64 [R1+0x2b0], R22 ;  /* 0x0002b01601007387 */ /* 0x0005e20000100a00 */
[C---:B-1----:R-:W-:Y:S02]  /*31680*/  IADD3 R26, P3, R9.reuse, R28, RZ ;  /* 0x0000001c091a7210 */ /* 0x042fe40007f7e0ff */
[----:B--2---:R-:W-:-:S03]  /*31690*/  IADD3 R22, P2, R9, R24, RZ ;  /* 0x0000001809167210 */ /* 0x004fc60007f5e0ff */
[C---:B------:R-:W-:Y:S01]  /*316a0*/  IMAD.X R27, R8.reuse, 0x1, R29, P3 ;  /* 0x00000001081b7824 */ /* 0x040fe200018e061d */
[----:B------:R-:W-:Y:S01]  /*316b0*/  IADD3 R32, P3, R25, R30, RZ ;  /* 0x0000001e19207210 */ /* 0x000fe20007f7e0ff */
[----:B------:R-:W-:-:S03]  /*316c0*/  IMAD.X R23, R8, 0x1, R69, P2 ;  /* 0x0000000108177824 */ /* 0x000fc600010e0645 */
[----:B------:R1:W-:Y:S01]  /*316d0*/  STL.64 [R1+0x2a8], R26 ;  /* 0x0002a81a01007387 */ /* 0x0003e20000100a00 */
[----:B------:R-:W-:-:S05]  /*316e0*/  SHF.R.S32.HI R8, RZ, 0x1f, R25 ;  /* 0x0000001fff087819 */ /* 0x000fca0000011419 */
[C---:B------:R-:W-:Y:S01]  /*316f0*/  IMAD.X R33, R8.reuse, 0x1, R31, P3 ;  /* 0x0000000108217824 */ /* 0x040fe200018e061f */
[C---:B-1----:R-:W-:Y:S01]  /*31700*/  IADD3 R26, P2, R25.reuse, R20, RZ ;  /* 0x00000014191a7210 */ /* 0x042fe20007f5e0ff */
[----:B------:R1:W-:Y:S04]  /*31710*/  STL.64 [R1+0x2a0], R22 ;  /* 0x0002a01601007387 */ /* 0x0003e80000100a00 */
[----:B------:R-:W-:Y:S01]  /*31720*/  IMAD.X R27, R8, 0x1, R21, P2 ;  /* 0x00000001081b7824 */ /* 0x000fe200010e0615 */
[----:B------:R2:W-:Y:S01]  /*31730*/  STL.64 [R1+0x298], R32 ;  /* 0x0002982001007387 */ /* 0x0005e20000100a00 */
[----:B------:R-:W-:Y:S01]  /*31740*/  VIADD R9, R25, UR5 ;  /* 0x0000000519097c36 */ /* 0x000fe20008000000 */
[----:B------:R-:W-:Y:S02]  /*31750*/  ULDC UR5, c[0x0][0x22c] ;  /* 0x00008b0000057ab9 */ /* 0x000fe40000000800 */
[----:B------:R3:W-:Y:S01]  /*31760*/  STL.64 [R1+0x290], R26 ;  /* 0x0002901a01007387 */ /* 0x0007e20000100a00 */
[----:B-1----:R-:W-:Y:S01]  /*31770*/  VIADD R22, R9, UR15 ;  /* 0x0000000f09167c36 */ /* 0x002fe20008000000 */
[----:B--2---:R-:W-:-:S02]  /*31780*/  IADD3 R32, P3, R25, R28, RZ ;  /* 0x0000001c19207210 */ /* 0x004fc40007f7e0ff */
[----:B---3--:R-:W-:-:S03]  /*31790*/  IADD3 R26, P2, R25, R24, RZ ;  /* 0x00000018191a7210 */ /* 0x008fc60007f5e0ff */
[C---:B------:R-:W-:Y:S02]  /*317a0*/  IMAD.X R33, R8.reuse, 0x1, R29, P3 ;  /* 0x0000000108217824 */ /* 0x040fe400018e061d */
[----:B------:R-:W-:-:S03]  /*317b0*/  IMAD.X R27, R8, 0x1, R69, P2 ;  /* 0x00000001081b7824 */ /* 0x000fc600010e0645 */
[----:B------:R-:W-:Y:S01]  /*317c0*/  STL.64 [R1+0x288], R32 ;  /* 0x0002882001007387 */ /* 0x000fe20000100a00 */
[----:B------:R-:W-:Y:S01]  /*317d0*/  VIADD R23, R22, UR14 ;  /* 0x0000000e16177c36 */ /* 0x000fe20008000000 */
[----:B------:R-:W-:Y:S01]  /*317e0*/  SHF.R.S32.HI R25, RZ, 0x1f, R9 ;  /* 0x0000001fff197819 */ /* 0x000fe20000011409 */
[----:B------:R-:W-:Y:S01]  /*317f0*/  ULDC.64 UR14, c[0x0][0x228] ;  /* 0x00008a00000e7ab9 */ /* 0x000fe20000000a00 */
[----:B------:R1:W-:Y:S01]  /*31800*/  STL.64 [R1+0x278], R26 ;  /* 0x0002781a01007387 */ /* 0x0003e20000100a00 */
[----:B------:R-:W-:-:S04]  /*31810*/  VIADD R202, R23, UR13 ;  /* 0x0000000d17ca7c36 */ /* 0x000fc80008000000 */
[----:B------:R-:W-:Y:S01]  /*31820*/  VIADD R40, R202, UR12 ;  /* 0x0000000cca287c36 */ /* 0x000fe20008000000 */
[C---:B------:R-:W-:Y:S01]  /*31830*/  IADD3 R34, P3, R9.reuse, R20, RZ ;  /* 0x0000001409227210 */ /* 0x040fe20007f7e0ff */
[----:B------:R-:W-:Y:S01]  /*31840*/  ULDC.64 UR12, c[0x0][0x228] ;  /* 0x00008a00000c7ab9 */ /* 0x000fe20000000a00 */
[----:B-1----:R-:W-:Y:S01]  /*31850*/  IADD3 R26, P2, R9, R30, RZ ;  /* 0x0000001e091a7210 */ /* 0x002fe20007f5e0ff */
[----:B------:R-:W-:Y:S01]  /*31860*/  VIADD R32, R40, UR16 ;  /* 0x0000001028207c36 */ /* 0x000fe20008000000 */
[----:B------:R-:W-:-:S03]  /*31870*/  ULDC.64 UR16, c[0x0][0x228] ;  /* 0x00008a0000107ab9 */ /* 0x000fc60000000a00 */
[C---:B------:R-:W-:Y:S02]  /*31880*/  IMAD.X R27, R25.reuse, 0x1, R31, P2 ;  /* 0x00000001191b7824 */ /* 0x040fe400010e061f */
[----:B------:R-:W-:Y:S01]  /*31890*/  VIADD R71, R32, UR11 ;  /* 0x0000000b20477c36 */ /* 0x000fe20008000000 */
[----:B------:R-:W-:Y:S02]  /*318a0*/  ULDC UR11, c[0x0][0x228] ;  /* 0x00008a00000b7ab9 */ /* 0x000fe40000000800 */
[----:B------:R1:W-:Y:S01]  /*318b0*/  STL.64 [R1+0x270], R26 ;  /* 0x0002701a01007387 */ /* 0x0003e20000100a00 */
[----:B------:R-:W-:Y:S02]  /*318c0*/  IMAD.X R35, R25, 0x1, R21, P3 ;  /* 0x0000000119237824 */ /* 0x000fe400018e0615 */
[----:B------:R-:W-:Y:S01]  /*318d0*/  VIADD R8, R71, UR9 ;  /* 0x0000000947087c36 */ /* 0x000fe20008000000 */
[----:B------:R-:W-:Y:S01]  /*318e0*/  ULDC UR9, c[0x0][0x228] ;  /* 0x00008a0000097ab9 */ /* 0x000fe20000000800 */
[----:B-1----:R-:W-:Y:S01]  /*318f0*/  IADD3 R26, P2, R9, R28, RZ ;  /* 0x0000001c091a7210 */ /* 0x002fe20007f5e0ff */
[----:B------:R1:W-:Y:S04]  /*31900*/  STL.64 [R1+0x268], R34 ;  /* 0x0002682201007387 */ /* 0x0003e80000100a00 */
[----:B------:R-:W-:-:S05]  /*31910*/  IMAD.X R27, R25, 0x1, R29, P2 ;  /* 0x00000001191b7824 */ /* 0x000fca00010e061d */
[----:B------:R2:W-:Y:S01]  /*31920*/  STL.64 [R1+0x260], R26 ;  /* 0x0002601a01007387 */ /* 0x0005e20000100a00 */
[----:B-1----:R-:W-:Y:S02]  /*31930*/  IADD3 R34, P3, R9, R24, RZ ;  /* 0x0000001809227210 */ /* 0x002fe40007f7e0ff */
[----:B------:R-:W-:-:S03]  /*31940*/  SHF.R.S32.HI R9, RZ, 0x1f, R8 ;  /* 0x0000001fff097819 */ /* 0x000fc60000011408 */
[----:B------:R-:W-:Y:S01]  /*31950*/  IMAD.X R35, R25, 0x1, R69, P3 ;  /* 0x0000000119237824 */ /* 0x000fe200018e0645 */
[----:B--2---:R-:W-:-:S04]  /*31960*/  IADD3 R26, P2, R8, R30, RZ ;  /* 0x0000001e081a7210 */ /* 0x004fc80007f5e0ff */
[----:B------:R-:W-:Y:S01]  /*31970*/  STL.64 [R1+0x250], R34 ;  /* 0x0002502201007387 */ /* 0x000fe20000100a00 */
[----:B------:R-:W-:Y:S01]  /*31980*/  IMAD.X R27, R9, 0x1, R31, P2 ;  /* 0x00000001091b7824 */ /* 0x000fe200010e061f */
[----:B------:R-:W-:-:S04]  /*31990*/  SHF.R.S32.HI R25, RZ, 0x1f, R22 ;  /* 0x0000001fff197819 */ /* 0x000fc80000011416 */
[----:B------:R1:W-:Y:S02]  /*319a0*/  STL.64 [R1+0x248], R26 ;  /* 0x0002481a01007387 */ /* 0x0003e40000100a00 */
[----:B-1----:R-:W-:-:S05]  /*319b0*/  IADD3 R26, P2, R22, R30, RZ ;  /* 0x0000001e161a7210 */ /* 0x002fca0007f5e0ff */
[----:B------:R-:W-:Y:S01]  /*319c0*/  IMAD.X R27, R25, 0x1, R31, P2 ;  /* 0x00000001191b7824 */ /* 0x000fe200010e061f */
[----:B------:R-:W-:-:S04]  /*319d0*/  IADD3 R34, P3, R22, R20, RZ ;  /* 0x0000001416227210 */ /* 0x000fc80007f7e0ff */
[----:B------:R1:W-:Y:S01]  /*319e0*/  STL.64 [R1+0x240], R26 ;  /* 0x0002401a01007387 */ /* 0x0003e20000100a00 */
[----:B------:R-:W-:Y:S01]  /*319f0*/  IMAD.X R35, R25, 0x1, R21, P3 ;  /* 0x0000000119237824 */ /* 0x000fe200018e0615 */
[----:B-1----:R-:W-:-:S04]  /*31a00*/  IADD3 R26, P2, R22, R28, RZ ;  /* 0x0000001c161a7210 */ /* 0x002fc80007f5e0ff */
[----:B------:R1:W-:Y:S01]  /*31a10*/  STL.64 [R1+0x238], R34 ;  /* 0x0002382201007387 */ /* 0x0003e20000100a00 */
[----:B------:R-:W-:-:S05]  /*31a20*/  IMAD.X R27, R25, 0x1, R29, P2 ;  /* 0x00000001191b7824 */ /* 0x000fca00010e061d */
[----:B------:R2:W-:Y:S01]  /*31a30*/  STL.64 [R1+0x230], R26 ;  /* 0x0002301a01007387 */ /* 0x0005e20000100a00 */
[----:B-1----:R-:W-:Y:S02]  /*31a40*/  IADD3 R34, P3, R22, R24, RZ ;  /* 0x0000001816227210 */ /* 0x002fe40007f7e0ff */
[----:B------:R-:W-:-:S03]  /*31a50*/  SHF.R.S32.HI R22, RZ, 0x1f, R23 ;  /* 0x0000001fff167819 */ /* 0x000fc60000011417 */
[----:B------:R-:W-:Y:S01]  /*31a60*/  IMAD.X R35, R25, 0x1, R69, P3 ;  /* 0x0000000119237824 */ /* 0x000fe200018e0645 */
[----:B--2---:R-:W-:-:S04]  /*31a70*/  IADD3 R26, P2, R23, R30, RZ ;  /* 0x0000001e171a7210 */ /* 0x004fc80007f5e0ff */
[----:B------:R1:W-:Y:S01]  /*31a80*/  STL.64 [R1+0x220], R34 ;  /* 0x0002202201007387 */ /* 0x0003e20000100a00 */
[----:B------:R-:W-:-:S05]  /*31a90*/  IMAD.X R27, R22, 0x1, R31, P2 ;  /* 0x00000001161b7824 */ /* 0x000fca00010e061f */
[----:B------:R2:W-:Y:S01]  /*31aa0*/  STL.64 [R1+0x218], R26 ;  /* 0x0002181a01007387 */ /* 0x0005e20000100a00 */
[----:B-1----:R-:W-:-:S05]  /*31ab0*/  IADD3 R34, P3, R23, R20, RZ ;  /* 0x0000001417227210 */ /* 0x002fca0007f7e0ff */
[----:B------:R-:W-:Y:S01]  /*31ac0*/  IMAD.X R35, R22, 0x1, R21, P3 ;  /* 0x0000000116237824 */ /* 0x000fe200018e0615 */
[----:B--2---:R-:W-:-:S04]  /*31ad0*/  IADD3 R26, P2, R23, R28, RZ ;  /* 0x0000001c171a7210 */ /* 0x004fc80007f5e0ff */
[----:B------:R1:W-:Y:S01]  /*31ae0*/  STL.64 [R1+0x210], R34 ;  /* 0x0002102201007387 */ /* 0x0003e20000100a00 */
[----:B------:R-:W-:-:S05]  /*31af0*/  IMAD.X R27, R22, 0x1, R29, P2 ;  /* 0x00000001161b7824 */ /* 0x000fca00010e061d */
[----:B------:R2:W-:Y:S01]  /*31b00*/  STL.64 [R1+0x208], R26 ;  /* 0x0002081a01007387 */ /* 0x0005e20000100a00 */
[----:B-1----:R-:W-:Y:S02]  /*31b10*/  IADD3 R34, P3, R23, R24, RZ ;  /* 0x0000001817227210 */ /* 0x002fe40007f7e0ff */
[----:B--2---:R-:W-:-:S03]  /*31b20*/  IADD3 R26, P2, R8, R20, RZ ;  /* 0x00000014081a7210 */ /* 0x004fc60007f5e0ff */
[----:B------:R-:W-:Y:S01]  /*31b30*/  IMAD.X R35, R22, 0x1, R69, P3 ;  /* 0x0000000116237824 */ /* 0x000fe200018e0645 */
[----:B------:R-:W-:Y:S01]  /*31b40*/  SHF.R.S32.HI R22, RZ, 0x1f, R202 ;  /* 0x0000001fff167819 */ /* 0x000fe200000114ca */
[----:B------:R-:W-:Y:S01]  /*31b50*/  IMAD.X R27, R9, 0x1, R21, P2 ;  /* 0x00000001091b7824 */ /* 0x000fe200010e0615 */
[C---:B------:R-:W-:Y:S02]  /*31b60*/  IADD3 R208, P2, R202.reuse, R30, RZ ;  /* 0x0000001ecad07210 */ /* 0x040fe40007f5e0ff */
[----:B------:R-:W-:-:S03]  /*31b70*/  IADD3 R206, P3, R202, R20, RZ ;  /* 0x00000014cace7210 */ /* 0x000fc60007f7e0ff */
[----:B------:R-:W-:Y:S01]  /*31b80*/  IMAD.X R209, R22, 0x1, R31, P2 ;  /* 0x0000000116d17824 */ /* 0x000fe200010e061f */
[----:B------:R-:W-:Y:S01]  /*31b90*/  IADD3 R204, P2, R202, R28, RZ ;  /* 0x0000001ccacc7210 */ /* 0x000fe20007f5e0ff */
[----:B------:R-:W-:Y:S01]  /*31ba0*/  IMAD.X R207, R22, 0x1, R21, P3 ;  /* 0x0000000116cf7824 */ /* 0x000fe200018e0615 */
[----:B------:R-:W-:-:S03]  /*31bb0*/  IADD3 R202, P3, R202, R24, RZ ;  /* 0x00000018caca7210 */ /* 0x000fc60007f7e0ff */
[C---:B------:R-:W-:Y:S02]  /*31bc0*/  IMAD.X R205, R22.reuse, 0x1, R29, P2 ;  /* 0x0000000116cd7824 */ /* 0x040fe400010e061d */
[----:B------:R-:W-:Y:S01]  /*31bd0*/  IMAD.X R203, R22, 0x1, R69, P3 ;  /* 0x0000000116cb7824 */ /* 0x000fe200018e0645 */
[----:B------:R-:W-:Y:S02]  /*31be0*/  SHF.R.S32.HI R22, RZ, 0x1f, R40 ;  /* 0x0000001fff167819 */ /* 0x000fe40000011428 */
[----:B------:R-:W-:-:S05]  /*31bf0*/  IADD3 R46, P3, R40, R30, RZ ;  /* 0x0000001e282e7210 */ /* 0x000fca0007f7e0ff */
[----:B------:R-:W-:Y:S01]  /*31c00*/  IMAD.X R47, R22, 0x1, R31, P3 ;  /* 0x00000001162f7824 */ /* 0x000fe200018e061f */
[----:B------:R-:W-:Y:S01]  /*31c10*/  IADD3 R44, P3, R40, R20, RZ ;  /* 0x00000014282c7210 */ /* 0x000fe20007f7e0ff */
[----:B------:R-:W-:-:S04]  /*31c20*/  VIADD R23, R216, 0x1 ;  /* 0x00000001d8177836 */ /* 0x000fc80000000000 */
[----:B------:R-:W-:Y:S01]  /*31c30*/  IMAD.X R45, R22, 0x1, R21, P3 ;  /* 0x00000001162d7824 */ /* 0x000fe200018e0615 */
[----:B------:R-:W-:Y:S02]  /*31c40*/  IADD3 R42, P3, R40, R28, RZ ;  /* 0x0000001c282a7210 */ /* 0x000fe40007f7e0ff */
[----:B------:R-:W-:Y:S01]  /*31c50*/  ISETP.GE.AND P2, PT, R23, UR5, PT ;  /* 0x0000000517007c0c */ /* 0x000fe2000bf46270 */
[C---:B------:R-:W-:Y:S02]  /*31c60*/  VIADD R23, R216.reuse, 0x79 ;  /* 0x00000079d8177836 */ /* 0x040fe40000000000 */
[----:B------:R-:W-:Y:S01]  /*31c70*/  VIADD R25, R216, 0x7b ;  /* 0x0000007bd8197836 */ /* 0x000fe20000000000 */
[----:B------:R1:W-:Y:S01]  /*31c80*/  STL.64 [R1+0x1d0], R34 ;  /* 0x0001d02201007387 */ /* 0x0003e20000100a00 */
[----:B------:R-:W-:Y:S01]  /*31c90*/  IMAD.X R43, R22, 0x1, R29, P3 ;  /* 0x00000001162b7824 */ /* 0x000fe200018e061d */
[----:B------:R-:W-:Y:S01]  /*31ca0*/  IADD3 R40, P3, R40, R24, RZ ;  /* 0x0000001828287210 */ /* 0x000fe20007f7e0ff */
[----:B------:R-:W-:-:S04]  /*31cb0*/  ULDC UR5, c[0x0][0x228] ;  /* 0x00008a0000057ab9 */ /* 0x000fc80000000800 */
[----:B------:R-:W-:Y:S01]  /*31cc0*/  IMAD.X R41, R22, 0x1, R69, P3 ;  /* 0x0000000116297824 */ /* 0x000fe200018e0645 */
[----:B------:R-:W-:Y:S01]  /*31cd0*/  ISETP.GE.AND P3, PT, R23, UR25, PT ;  /* 0x0000001917007c0c */ /* 0x000fe2000bf66270 */
[----:B------:R-:W-:Y:S01]  /*31ce0*/  VIADD R22, R216, 0x7a ;  /* 0x0000007ad8167836 */ /* 0x000fe20000000000 */
[----:B------:R-:W-:-:S04]  /*31cf0*/  ULDC UR25, c[0x0][0x228] ;  /* 0x00008a0000197ab9 */ /* 0x000fc80000000800 */
[----:B------:R-:W-:Y:S01]  /*31d00*/  ISETP.GE.AND P4, PT, R22, UR27, PT ;  /* 0x0000001b16007c0c */ /* 0x000fe2000bf86270 */
[----:B------:R-:W-:Y:S01]  /*31d10*/  VIADD R23, R216, 0x78 ;  /* 0x00000078d8177836 */ /* 0x000fe20000000000 */
[----:B------:R-:W-:-:S05]  /*31d20*/  ULDC UR27, c[0x0][0x228] ;  /* 0x00008a00001b7ab9 */ /* 0x000fca0000000800 */
[----:B------:R-:W-:Y:S02]  /*31d30*/  @P3 LOP3.LUT R6, R6, 0x8000, RZ, 0xfc, !PT ;  /* 0x0000800006063812 */ /* 0x000fe400078efcff */
[----:B------:R-:W-:Y:S01]  /*31d40*/  ISETP.GE.AND P3, PT, R25, UR29, PT ;  /* 0x0000001d19007c0c */ /* 0x000fe2000bf66270 */
[----:B------:R-:W-:Y:S01]  /*31d50*/  VIADD R22, R216, 0x76 ;  /* 0x00000076d8167836 */ /* 0x000fe20000000000 */
[----:B------:R-:W-:Y:S01]  /*31d60*/  LOP3.LUT R6, R6, 0xfffeffff, RZ, 0xc0, !PT ;  /* 0xfffeffff06067812 */ /* 0x000fe200078ec0ff */
[----:B------:R-:W-:-:S03]  /*31d70*/  ULDC UR29, c[0x0][0x228] ;  /* 0x00008a00001d7ab9 */ /* 0x000fc60000000800 */
[----:B------:R-:W-:Y:S02]  /*31d80*/  @P4 LOP3.LUT R6, R6, 0x10000, RZ, 0xfc, !PT ;  /* 0x0001000006064812 */ /* 0x000fe400078efcff */
[----:B------:R-:W-:Y:S02]  /*31d90*/  ISETP.GE.AND P4, PT, R23, UR23, PT ;  /* 0x0000001717007c0c */ /* 0x000fe4000bf86270 */
[----:B------:R-:W-:Y:S01]  /*31da0*/  LOP3.LUT R6, R6, 0xfffdffff, RZ, 0xc0, !PT ;  /* 0xfffdffff06067812 */ /* 0x000fe200078ec0ff */
[----:B------:R-:W-:Y:S01]  /*31db0*/  VIADD R23, R216, 0x77 ;  /* 0x00000077d8177836 */ /* 0x000fe20000000000 */
[----:B------:R-:W-:Y:S01]  /*31dc0*/  SHF.R.S32.HI R25, RZ, 0x1f, R32 ;  /* 0x0000001fff197819 */ /* 0x000fe20000011420 */
[----:B------:R-:W-:Y:S01]  /*31dd0*/  ULDC UR23, c[0x0][0x228] ;  /* 0x00008a0000177ab9 */ /* 0x000fe20000000800 */
[----:B------:R-:W-:Y:S02]  /*31de0*/  @P3 LOP3.LUT R6, R6, 0x20000, RZ, 0xfc, !PT ;  /* 0x0002000006063812 */ /* 0x000fe400078efcff */
[----:B------:R-:W-:-:S02]  /*31df0*/  ISETP.GE.AND P3, PT, R22, UR19, PT ;  /* 0x0000001316007c0c */ /* 0x000fc4000bf66270 */
[----:B------:R-:W-:Y:S01]  /*31e00*/  LOP3.LUT R6, R6, 0xffffbfff, RZ, 0xc0, !PT ;  /* 0xffffbfff06067812 */ /* 0x000fe200078ec0ff */
[----:B------:R-:W-:Y:S01]  /*31e10*/  VIADD R22, R216, 0x75 ;  /* 0x00000075d8167836 */ /* 0x000fe20000000000 */
[----:B------:R-:W-:Y:S01]  /*31e20*/  ISETP.GE.AND P5, PT, R23, UR21, PT ;  /* 0x0000001517007c0c */ /* 0x000fe2000bfa6270 */
[----:B------:R-:W-:Y:S01]  /*31e30*/  ULDC UR21, c[0x0][0x228] ;  /* 0x00008a0000157ab9 */ /* 0x000fe20000000800 */
[----:B------:R-:W-:Y:S01]  /*31e40*/  @P4 LOP3.LUT R6, R6, 0x4000, RZ, 0xfc, !PT ;  /* 0x0000400006064812 */ /* 0x000fe200078efcff */
[----:B------:R-:W-:-:S03]  /*31e50*/  ULDC UR19, c[0x0][0x228] ;  /* 0x00008a0000137ab9 */ /* 0x000fc60000000800 */
[----:B------:R-:W-:Y:S02]  /*31e60*/  LOP3.LUT R6, R6, 0xffffefff, RZ, 0xc0, !PT ;  /* 0xffffefff06067812 */ /* 0x000fe400078ec0ff */
[----:B------:R-:W-:Y:S01]  /*31e70*/  ISETP.GE.AND P4, PT, R22, UR17, PT ;  /* 0x0000001116007c0c */ /* 0x000fe2000bf86270 */
[----:B------:R-:W-:Y:S01]  /*31e80*/  ULDC UR17, c[0x0][0x228] ;  /* 0x00008a0000117ab9 */ /* 0x000fe20000000800 */
[----:B------:R-:W-:Y:S02]  /*31e90*/  @P3 LOP3.LUT R6, R6, 0x1000, RZ, 0xfc, !PT ;  /* 0x0000100006063812 */ /* 0x000fe400078efcff */
[----:B------:R-:W-:-:S05]  /*31ea0*/  IADD3 R22, P3, R8, R28, RZ ;  /* 0x0000001c08167210 */ /* 0x000fca0007f7e0ff */
[----:B------:R-:W-:Y:S01]  /*31eb0*/  IMAD.X R23, R9, 0x1, R29, P3 ;  /* 0x0000000109177824 */ /* 0x000fe200018e061d */
[----:B------:R-:W-:-:S05]  /*31ec0*/  IADD3 R8, P3, R8, R24, RZ ;  /* 0x0000001808087210 */ /* 0x000fca0007f7e0ff */
[----:B------:R-:W-:Y:S01]  /*31ed0*/  IMAD.X R9, R9, 0x1, R69, P3 ;  /* 0x0000000109097824 */ /* 0x000fe200018e0645 */
[----:B------:R-:W-:-:S05]  /*31ee0*/  IADD3 R38, P3, R32, R30, RZ ;  /* 0x0000001e20267210 */ /* 0x000fca0007f7e0ff */
[----:B------:R-:W-:Y:S01]  /*31ef0*/  IMAD.X R39, R25, 0x1, R31, P3 ;  /* 0x0000000119277824 */ /* 0x000fe200018e061f */
[----:B------:R-:W-:-:S05]  /*31f00*/  IADD3 R36, P3, R32, R20, RZ ;  /* 0x0000001420247210 */ /* 0x000fca0007f7e0ff */
[----:B------:R-:W-:Y:S01]  /*31f10*/  IMAD.X R37, R25, 0x1, R21, P3 ;  /* 0x0000000119257824 */ /* 0x000fe200018e0615 */
[----:B-1----:R-:W-:-:S05]  /*31f20*/  IADD3 R34, P3, R32, R28, RZ ;  /* 0x0000001c20227210 */ /* 0x002fca0007f7e0ff */
[----:B------:R-:W-:Y:S01]  /*31f30*/  IMAD.X R35, R25, 0x1, R29, P3 ;  /* 0x0000000119237824 */ /* 0x000fe200018e061d */
[----:B------:R-:W-:-:S05]  /*31f40*/  IADD3 R32, P3, R32, R24, RZ ;  /* 0x0000001820207210 */ /* 0x000fca0007f7e0ff */
[----:B------:R-:W-:Y:S01]  /*31f50*/  IMAD.X R33, R25, 0x1, R69, P3 ;  /* 0x0000000119217824 */ /* 0x000fe200018e0645 */
[----:B------:R-:W-:Y:S02]  /*31f60*/  SHF.R.S32.HI R25, RZ, 0x1f, R71 ;  /* 0x0000001fff197819 */ /* 0x000fe40000011447 */
[----:B------:R-:W-:Y:S02]  /*31f70*/  IADD3 R30, P3, R71, R30, RZ ;  /* 0x0000001e471e7210 */ /* 0x000fe40007f7e0ff */
[----:B------:R-:W-:-:S03]  /*31f80*/  LOP3.LUT R6, R6, 0xffffdfff, RZ, 0xc0, !PT ;  /* 0xffffdfff06067812 */ /* 0x000fc600078ec0ff */
[----:B------:R-:W-:Y:S01]  /*31f90*/  IMAD.X R31, R25, 0x1, R31, P3 ;  /* 0x00000001191f7824 */ /* 0x000fe200018e061f */
[----:B------:R-:W-:Y:S02]  /*31fa0*/  IADD3 R20, P3, R71, R20, RZ ;  /* 0x0000001447147210 */ /* 0x000fe40007f7e0ff */
[----:B------:R-:W-:Y:S02]  /*31fb0*/  @P5 LOP3.LUT R6, R6, 0x2000, RZ, 0xfc, !PT ;  /* 0x0000200006065812 */ /* 0x000fe400078efcff */
[----:B------:R-:W-:Y:S01]  /*31fc0*/  ISETP.LT.AND P5, PT, R217, UR5, !P0 ;  /* 0x00000005d9007c0c */ /* 0x000fe2000c7a1270 */
[----:B------:R-:W-:Y:S01]  /*31fd0*/  IMAD.X R21, R25, 0x1, R21, P3 ;  /* 0x0000000119157824 */ /* 0x000fe200018e0615 */
[----:B------:R-:W-:Y:S01]  /*31fe0*/  LOP3.LUT R6, R6, 0xfffff7ff, RZ, 0xc0, !PT ;  /* 0xfffff7ff06067812 */ /* 0x000fe200078ec0ff */
[----:B------:R-:W-:Y:S01]  /*31ff0*/  ULDC UR5, c[0x0][0x228] ;  /* 0x00008a0000057ab9 */ /* 0x000fe20000000800 */
[----:B------:R-:W-:Y:S02]  /*32000*/  IADD3 R28, P3, R71, R28, RZ ;  /* 0x0000001c471c7210 */ /* 0x000fe40007f7e0ff */
[----:B------:R-:W-:-:S02]  /*32010*/  @P4 LOP3.LUT R6, R6, 0x800, RZ, 0xfc, !PT ;  /* 0x0000080006064812 */ /* 0x000fc400078efcff */
[----:B------:R-:W-:Y:S01]  /*32020*/  ISETP.LT.AND P4, PT, R220, UR7, !P0 ;  /* 0x00000007dc007c0c */ /* 0x000fe2000c781270 */
[----:B------:R-:W-:Y:S01]  /*32030*/  IMAD.X R29, R25, 0x1, R29, P3 ;  /* 0x00000001191d7824 */ /* 0x000fe200018e061d */
[----:B------:R-:W-:Y:S01]  /*32040*/  IADD3 R24, P3, R71, R24, RZ ;  /* 0x0000001847187210 */ /* 0x000fe20007f7e0ff */
[----:B------:R-:W-:Y:S02]  /*32050*/  ULDC UR7, c[0x0][0x228] ;  /* 0x00008a0000077ab9 */ /* 0x000fe40000000800 */
[----:B------:R-:W-:Y:S02]  /*32060*/  @P5 LOP3.LUT R7, R7, 0x800000, RZ, 0xfc, !PT ;  /* 0x0080000007075812 */ /* 0x000fe400078efcff */
[----:B------:R-:W-:Y:S01]  /*32070*/  IMAD.X R25, R25, 0x1, R69, P3 ;  /* 0x0000000119197824 */ /* 0x000fe200018e0645 */
[----:B------:R-:W-:Y:S02]  /*32080*/  ISETP.LT.AND P3, PT, R219, UR9, !P0 ;  /* 0x00000009db007c0c */ /* 0x000fe4000c761270 */
[----:B------:R-:W-:Y:S01]  /*32090*/  LOP3.LUT R7, R7, 0xffbfffff, RZ, 0xc0, !PT ;  /* 0xffbfffff07077812 */ /* 0x000fe200078ec0ff */
[----:B------:R-:W-:Y:S01]  /*320a0*/  VIADD R69, R216, 0x3 ;  /* 0x00000003d8457836 */ /* 0x000fe20000000000 */
[----:B------:R-:W-:Y:S01]  /*320b0*/  LOP3.LUT R6, R6, 0xfffffffe, RZ, 0xc0, !PT ;  /* 0xfffffffe06067812 */ /* 0x000fe200078ec0ff */
[----:B------:R-:W-:Y:S01]  /*320c0*/  ULDC UR9, c[0x0][0x228] ;  /* 0x00008a0000097ab9 */ /* 0x000fe20000000800 */
[----:B------:R-:W-:-:S02]  /*320d0*/  @P4 LOP3.LUT R7, R7, 0x400000, RZ, 0xfc, !PT ;  /* 0x0040000007074812 */ /* 0x000fc400078efcff */
[----:B------:R-:W-:Y:S01]  /*320e0*/  ISETP.LT.AND P0, PT, R218, UR11, !P0 ;  /* 0x0000000bda007c0c */ /* 0x000fe2000c701270 */
[----:B------:R-:W-:Y:S01]  /*320f0*/  ULDC UR11, c[0x0][0x228] ;  /* 0x00008a00000b7ab9 */ /* 0x000fe20000000800 */
[----:B------:R-:W-:-:S04]  /*32100*/  LOP3.LUT R7, R7, 0xffdfffff, RZ, 0xc0, !PT ;  /* 0xffdfffff07077812 */ /* 0x000fc800078ec0ff */
[----:B------:R-:W-:-:S04]  /*32110*/  @P3 LOP3.LUT R7, R7, 0x200000, RZ, 0xfc, !PT ;  /* 0x0020000007073812 */ /* 0x000fc800078efcff */
[----:B------:R-:W-:-:S04]  /*32120*/  LOP3.LUT R7, R7, 0xffefffff, RZ, 0xc0, !PT ;  /* 0xffefffff07077812 */ /* 0x000fc800078ec0ff */
[----:B------:R-:W-:Y:S02]  /*32130*/  @P0 LOP3.LUT R7, R7, 0x100000, RZ, 0xfc, !PT ;  /* 0x0010000007070812 */ /* 0x000fe400078efcff */
[----:B------:R-:W-:Y:S01]  /*32140*/  ISETP.GE.AND P0, PT, R217, UR14, PT ;  /* 0x0000000ed9007c0c */ /* 0x000fe2000bf06270 */
[----:B------:R-:W-:-:S03]  /*32150*/  ULDC UR14, c[0x0][0x228] ;  /* 0x00008a00000e7ab9 */ /* 0x000fc60000000800 */
[----:B------:R-:W-:Y:S01]  /*32160*/  ISETP.LT.AND P0, PT, R216, UR13, !P0 ;  /* 0x0000000dd8007c0c */ /* 0x000fe2000c701270 */
[----:B------:R-:W-:Y:S01]  /*32170*/  ULDC UR13, c[0x0][0x228] ;  /* 0x00008a00000d7ab9 */ /* 0x000fe20000000800 */
[----:B------:R-:W-:Y:S01]  /*32180*/  ISETP.LT.AND P3, PT, R220, UR4, !P1 ;  /* 0x00000004dc007c0c */ /* 0x000fe2000cf61270 */
[----:B------:R-:W-:Y:S01]  /*32190*/  ULDC UR4, c[0x0][0x22c] ;  /* 0x00008b0000047ab9 */ /* 0x000fe20000000800 */
[----:B------:R-:W-:Y:S02]  /*321a0*/  LOP3.LUT R7, R7, 0xfff7ffff, RZ, 0xc0, !PT ;  /* 0xfff7ffff07077812 */ /* 0x000fe400078ec0ff */
[----:B------:R-:W-:Y:S01]  /*321b0*/  ISETP.LT.AND P4, PT, R219, UR6, !P1 ;  /* 0x00000006db007c0c */ /* 0x000fe2000cf81270 */
[----:B------:R-:W-:-:S06]  /*321c0*/  ULDC UR6, c[0x0][0x228] ;  /* 0x00008a0000067ab9 */ /* 0x000fcc0000000800 */
[----:B------:R-:W-:-:S04]  /*321d0*/  @P0 LOP3.LUT R7, R7, 0x80000, RZ, 0xfc, !PT ;  /* 0x0008000007070812 */ /* 0x000fc800078efcff */
[----:B------:R-:W-:-:S04]  /*321e0*/  LOP3.LUT R7, R7, 0xfffdffff, RZ, 0xc0, !PT ;  /* 0xfffdffff07077812 */ /* 0x000fc800078ec0ff */
[----:B------:R-:W-:Y:S02]  /*321f0*/  @P3 LOP3.LUT R7, R7, 0x20000, RZ, 0xfc, !PT ;  /* 0x0002000007073812 */ /* 0x000fe400078efcff */
[----:B------:R-:W-:Y:S01]  /*32200*/  ISETP.LT.AND P0, PT, R217, UR8, !P1 ;  /* 0x00000008d9007c0c */ /* 0x000fe2000cf01270 */
[----:B------:R-:W-:Y:S01]  /*32210*/  ULDC UR8, c[0x0][0x228] ;  /* 0x00008a0000087ab9 */ /* 0x000fe20000000800 */
        /* <DEDUP_REMOVED lines=20> */
[----:B------:R-:W-:Y:S02]  /*32360*/  LOP3.LUT R7, R7, 0xffff7fff, RZ, 0xc0, !PT ;  /* 0xffff7fff07077812 */ /* 0x000fe400078ec0ff */
[----:B------:R-:W-:Y:S01]  /*32370*/  ISETP.GE.AND P0, PT, R216, UR15, PT ;  /* 0x0000000fd8007c0c */ /* 0x000fe2000bf06270 */
[----:B------:R-:W-:Y:S01]  /*32380*/  ULDC UR15, c[0x0][0x228] ;  /* 0x00008a00000f7ab9 */ /* 0x000fe20000000800 */
        /* <DEDUP_REMOVED lines=12> */
[----:B------:R-:W-:-:S04]  /*32450*/  @P1 LOP3.LUT R7, R7, 0x800, RZ, 0xfc, !PT ;  /* 0x0000080007071812 */ /* 0x000fc800078efcff */
[----:B------:R-:W-:-:S04]  /*32460*/  LOP3.LUT R7, R7, 0xfffffeff, RZ, 0xc0, !PT ;  /* 0xfffffeff07077812 */ /* 0x000fc800078ec0ff */
[----:B------:R-:W-:Y:S02]  /*32470*/  @P0 LOP3.LUT R7, R7, 0x100, RZ, 0xfc, !PT ;  /* 0x0000010007070812 */ /* 0x000fe400078efcff */
[----:B------:R-:W-:Y:S01]  /*32480*/  ISETP.GE.AND P0, PT, R69, UR4, PT ;  /* 0x0000000445007c0c */ /* 0x000fe2000bf06270 */
[----:B------:R-:W-:Y:S01]  /*32490*/  VIADD R69, R216, 0x4 ;  /* 0x00000004d8457836 */ /* 0x000fe20000000000 */
[----:B------:R-:W-:-:S11]  /*324a0*/  ULDC UR4, c[0x0][0x22c] ;  /* 0x00008b0000047ab9 */ /* 0x000fd60000000800 */
[----:B------:R-:W-:Y:S02]  /*324b0*/  @P0 LOP3.LUT R3, R3, 0x200000, RZ, 0xfc, !PT ;  /* 0x0020000003030812 */ /* 0x000fe400078efcff */
[----:B------:R-:W-:Y:S01]  /*324c0*/  ISETP.GE.AND P0, PT, R69, UR4, PT ;  /* 0x0000000445007c0c */ /* 0x000fe2000bf06270 */
[----:B------:R-:W-:Y:S01]  /*324d0*/  VIADD R69, R216, 0x5 ;  /* 0x00000005d8457836 */ /* 0x000fe20000000000 */
[----:B------:R-:W-:Y:S01]  /*324e0*/  LOP3.LUT R3, R3, 0xffefffff, RZ, 0xc0, !PT ;  /* 0xffefffff03037812 */ /* 0x000fe200078ec0ff */
[----:B------:R-:W-:-:S10]  /*324f0*/  ULDC UR4, c[0x0][0x22c] ;  /* 0x00008b0000047ab9 */ /* 0x000fd40000000800 */
        /* <DEDUP_REMOVED lines=421> */
[----:B------:R-:W-:-:S04]  /*33f50*/  ULDC UR4, c[0x0][0x22c] ;  /* 0x00008b0000047ab9 */ /* 0x000fc80000000800 */
        /* <DEDUP_REMOVED lines=17> */
[----:B------:R-:W-:Y:S01]  /*34070*/  ULDC UR4, c[0x0][0x22c] ;  /* 0x00008b0000047ab9 */ /* 0x000fe20000000800 */
[----:B------:R-:W-:-:S03]  /*34080*/  @P0 LOP3.LUT R68, R68, 0x2000, RZ, 0xfc, !PT ;  /* 0x0000200044440812 */ /* 0x000fc600078efcff */
        /* <DEDUP_REMOVED lines=82> */
[----:B------:R-:W-:Y:S01]  /*345b0*/  ULDC UR4, c[0x0][0x22c] ;  /* 0x00008b0000047ab9 */ /* 0x000fe20000000800 */
[----:B------:R-:W-:-:S09]  /*345c0*/  LOP3.LUT R68, R68, 0xffffefff, RZ, 0xc0, !PT ;  /* 0xffffefff44447812 */ /* 0x000fd200078ec0ff */
[----:B------:R-:W-:Y:S02]  /*345d0*/  @P0 LOP3.LUT R6, R6, 0x40, RZ, 0xfc, !PT ;  /* 0x0000004006060812 */ /* 0x000fe400078efcff */
[----:B------:R-:W-:Y:S01]  /*345e0*/  ISETP.GE.AND P0, PT, R69, UR4, PT ;  /* 0x0000000445007c0c */ /* 0x000fe2000bf06270 */
[----:B------:R-:W-:Y:S01]  /*345f0*/  VIADD R69, R216, 0x72 ;  /* 0x00000072d8457836 */ /* 0x000fe20000000000 */
[----:B------:R-:W-:Y:S01]  /*34600*/  LOP3.LUT R6, R6, 0xffffff7f, RZ, 0xc0, !PT ;  /* 0xffffff7f06067812 */ /* 0x000fe200078ec0ff */
[----:B------:R-:W-:Y:S01]  /*34610*/  ULDC UR4, c[0x0][0x22c] ;  /* 0x00008b0000047ab9 */ /* 0x000fe20000000800 */
[----:B------:R-:W-:-:S04]  /*34620*/  @P1 LOP3.LUT R68, R68, 0x1000, RZ, 0xfc, !PT ;  /* 0x0000100044441812 */ /* 0x000fc800078efcff */
[----:B------:R-:W-:-:S05]  /*34630*/  LOP3.LUT R68, R68, 0xffffbfff, RZ, 0xc0, !PT ;  /* 0xffffbfff44447812 */ /* 0x000fca00078ec0ff */
[----:B------:R-:W-:Y:S02]  /*34640*/  @P0 LOP3.LUT R6, R6, 0x80, RZ, 0xfc, !PT ;  /* 0x0000008006060812 */ /* 0x000fe400078efcff */
[----:B------:R-:W-:Y:S02]  /*34650*/  ISETP.GE.AND P0, PT, R69, UR4, PT ;  /* 0x0000000445007c0c */ /* 0x000fe4000bf06270 */
[----:B------:R-:W-:Y:S01]  /*34660*/  @P2 LOP3.LUT R68, R68, 0x4000, RZ, 0xfc, !PT ;  /* 0x0000400044442812 */ /* 0x000fe200078efcff */
[----:B------:R-:W-:Y:S01]  /*34670*/  VIADD R69, R216, 0x73 ;  /* 0x00000073d8457836 */ /* 0x000fe20000000000 */
[----:B------:R-:W-:Y:S01]  /*34680*/  LOP3.LUT R6, R6, 0xfffffeff, RZ, 0xc0, !PT ;  /* 0xfffffeff06067812 */ /* 0x000fe200078ec0ff */
[----:B------:R-:W-:Y:S01]  /*34690*/  ULDC UR4, c[0x0][0x22c] ;  /* 0x00008b0000047ab9 */ /* 0x000fe20000000800 */
[----:B------:R-:W-:-:S04]  /*346a0*/  LOP3.LUT R68, R68, 0xffff7fff, RZ, 0xc0, !PT ;  /* 0xffff7fff44447812 */ /* 0x000fc800078ec0ff */
[----:B------:R-:W-:-:S03]  /*346b0*/  @P3 LOP3.LUT R68, R68, 0x8000, RZ, 0xfc, !PT ;  /* 0x0000800044443812 */ /* 0x000fc600078efcff */
[----:B------:R-:W-:Y:S02]  /*346c0*/  @P0 LOP3.LUT R6, R6, 0x100, RZ, 0xfc, !PT ;  /* 0x0000010006060812 */ /* 0x000fe400078efcff */
[----:B------:R-:W-:Y:S01]  /*346d0*/  ISETP.GE.AND P0, PT, R69, UR4, PT ;  /* 0x0000000445007c0c */ /* 0x000fe2000bf06270 */
[----:B------:R-:W-:Y:S01]  /*346e0*/  VIADD R216, R216, 0x74 ;  /* 0x00000074d8d87836 */ /* 0x000fe20000000000 */
[----:B------:R-:W-:Y:S01]  /*346f0*/  LOP3.LUT R68, R68, 0xfffeffff, RZ, 0xc0, !PT ;  /* 0xfffeffff44447812 */ /* 0x000fe200078ec0ff */
[----:B------:R-:W-:Y:S01]  /*34700*/  ULDC UR4, c[0x0][0x22c] ;  /* 0x00008b0000047ab9 */ /* 0x000fe20000000800 */
[----:B------:R-:W-:Y:S02]  /*34710*/  LOP3.LUT R6, R6, 0xfffffdff, RZ, 0xc0, !PT ;  /* 0xfffffdff06067812 */ /* 0x000fe400078ec0ff */
[----:B------:R-:W-:Y:S02]  /*34720*/  @P4 LOP3.LUT R68, R68, 0x10000, RZ, 0xfc, !PT ;  /* 0x0001000044444812 */ /* 0x000fe400078efcff */
[----:B------:R-:W-:Y:S01]  /*34730*/  ISETP.GE.AND P4, PT, R216, UR4, PT ;  /* 0x00000004d8007c0c */ /* 0x000fe2000bf86270 */
[----:B------:R-:W-:-:S04]  /*34740*/  ULDC UR4, c[0x0][0x228] ;  /* 0x00008a0000047ab9 */ /* 0x000fc80000000800 */
[----:B------:R-:W-:Y:S02]  /*34750*/  @P0 LOP3.LUT R6, R6, 0x200, RZ, 0xfc, !PT ;  /* 0x0000020006060812 */ /* 0x000fe400078efcff */
[----:B------:R-:W-:Y:S02]  /*34760*/  LOP3.LUT R68, R68, 0xfffdffff, RZ, 0xc0, !PT ;  /* 0xfffdffff44447812 */ /* 0x000fe400078ec0ff */
[----:B------:R-:W-:Y:S02]  /*34770*/  LOP3.LUT R6, R6, 0xfffffbff, RZ, 0xc0, !PT ;  /* 0xfffffbff06067812 */ /* 0x000fe400078ec0ff */
[----:B------:R-:W-:Y:S02]  /*34780*/  LOP3.LUT P3, RZ, R3, 0x200000, RZ, 0xc0, !PT ;  /* 0x0020000003ff7812 */ /* 0x000fe4000786c0ff */
[----:B------:R-:W-:Y:S02]  /*34790*/  @P5 LOP3.LUT R68, R68, 0x20000, RZ, 0xfc, !PT ;  /* 0x0002000044445812 */ /* 0x000fe400078efcff */
[----:B------:R-:W-:-:S02]  /*347a0*/  @P4 LOP3.LUT R6, R6, 0x400, RZ, 0xfc, !PT ;  /* 0x0000040006064812 */ /* 0x000fc400078efcff */
[----:B------:R-:W-:Y:S01]  /*347b0*/  ISETP.LT.AND P4, PT, R217, UR12, !P3 ;  /* 0x0000000cd9007c0c */ /* 0x000fe2000df81270 */
[----:B------:R-:W-:Y:S01]  /*347c0*/  ULDC UR12, c[0x0][0x228] ;  /* 0x00008a00000c7ab9 */ /* 0x000fe20000000800 */
[----:B------:R-:W-:Y:S02]  /*347d0*/  LOP3.LUT R68, R68, 0xfffbffff, RZ, 0xc0, !PT ;  /* 0xfffbffff44447812 */ /* 0x000fe400078ec0ff */
[----:B------:R-:W-:Y:S02]  /*347e0*/  LOP3.LUT R7, R7, 0xffffff7f, RZ, 0xc0, !PT ;  /* 0xffffff7f07077812 */ /* 0x000fe400078ec0ff */
[----:B------:R-:W-:Y:S02]  /*347f0*/  @P6 LOP3.LUT R68, R68, 0x40000, RZ, 0xfc, !PT ;  /* 0x0004000044446812 */ /* 0x000fe400078efcff */
[----:B------:R-:W-:Y:S01]  /*34800*/  ISETP.LT.AND P6, PT, R220, UR4, !P3 ;  /* 0x00000004dc007c0c */ /* 0x000fe2000dfc1270 */
[----:B------:R-:W-:Y:S01]  /*34810*/  ULDC UR4, c[0x0][0x228] ;  /* 0x00008a0000047ab9 */ /* 0x000fe20000000800 */
[----:B------:R-:W-:Y:S01]  /*34820*/  ISETP.LT.AND P5, PT, R219, UR5, !P3 ;  /* 0x00000005db007c0c */ /* 0x000fe2000dfa1270 */
[----:B------:R-:W-:-:S02]  /*34830*/  ULDC UR5, c[0x0][0x228] ;  /* 0x00008a0000057ab9 */ /* 0x000fc40000000800 */
[----:B------:R-:W-:-:S04]  /*34840*/  @P4 LOP3.LUT R7, R7, 0x80, RZ, 0xfc, !PT ;  /* 0x0000008007074812 */ /* 0x000fc800078efcff */
[----:B------:R-:W-:-:S04]  /*34850*/  LOP3.LUT R7, R7, 0xffffffbf, RZ, 0xc0, !PT ;  /* 0xffffffbf07077812 */ /* 0x000fc800078ec0ff */
[----:B------:R-:W-:Y:S02]  /*34860*/  @P6 LOP3.LUT R7, R7, 0x40, RZ, 0xfc, !PT ;  /* 0x0000004007076812 */ /* 0x000fe400078efcff */
[----:B------:R-:W-:Y:S01]  /*34870*/  ISETP.LT.AND P4, PT, R218, UR6, !P3 ;  /* 0x00000006da007c0c */ /* 0x000fe2000df81270 */
[----:B------:R-:W-:Y:S01]  /*34880*/  ULDC UR6, c[0x0][0x228] ;  /* 0x00008a0000067ab9 */ /* 0x000fe20000000800 */
[----:B------:R-:W-:-:S04]  /*34890*/  LOP3.LUT R7, R7, 0xffffffdf, RZ, 0xc0, !PT ;  /* 0xffffffdf07077812 */ /* 0x000fc800078ec0ff */
[----:B------:R-:W-:Y:S02]  /*348a0*/  @P5 LOP3.LUT R7, R7, 0x20, RZ, 0xfc, !PT ;  /* 0x0000002007075812 */ /* 0x000fe400078efcff */
[----:B------:R-:W-:Y:S02]  /*348b0*/  LOP3.LUT P2, RZ, R3, 0x100000, RZ, 0xc0, !PT ;  /* 0x0010000003ff7812 */ /* 0x000fe4000784c0ff */
[----:B------:R-:W-:-:S04]  /*348c0*/  LOP3.LUT R7, R7, 0xffffffef, RZ, 0xc0, !PT ;  /* 0xffffffef07077812 */ /* 0x000fc800078ec0ff */
[----:B------:R-:W-:Y:S02]  /*348d0*/  @P4 LOP3.LUT R7, R7, 0x10, RZ, 0xfc, !PT ;  /* 0x0000001007074812 */ /* 0x000fe400078efcff */
        /* <DEDUP_REMOVED lines=21> */
[----:B------:R-:W-:Y:S01]  /*34a30*/  ISETP.LT.AND P5, PT, R219, UR6, !P1 ;  /* 0x00000006db007c0c */ /* 0x000fe2000cfa1270 */
[----:B------:R-:W-:-:S08]  /*34a40*/  ULDC UR6, c[0x0][0x228] ;  /* 0x00008a0000067ab9 */ /* 0x000fd00000000800 */
        /* <DEDUP_REMOVED lines=519> */
[----:B------:R-:W-:Y:S02]  /*36ac0*/  LOP3.LUT R18, R18, 0xfffffff7, RZ, 0xc0, !PT ;  /* 0xfffffff712127812 */ /* 0x000fe400078ec0ff */
[----:B------:R-:W-:Y:S01]  /*36ad0*/  ISETP.LT.AND P6, PT, R219, UR5, !P2 ;  /* 0x00000005db007c0c */ /* 0x000fe2000d7c1270 */
[----:B------:R-:W-:Y:S01]  /*36ae0*/  ULDC UR5, c[0x0][0x228] ;  /* 0x00008a0000057ab9 */ /* 0x000fe20000000800 */
[----:B------:R-:W-:Y:S01]  /*36af0*/  ISETP.LT.AND P5, PT, R220, UR6, !P2 ;  /* 0x00000006dc007c0c */ /* 0x000fe2000d7a1270 */
[----:B------:R-:W-:-:S06]  /*36b00*/  ULDC UR6, c[0x0][0x228] ;  /* 0x00008a0000067ab9 */ /* 0x000fcc0000000800 */
[----:B------:R-:W-:Y:S02]  /*36b10*/  @P4 LOP3.LUT R18, R18, 0x8, RZ, 0xfc, !PT ;  /* 0x0000000812124812 */ /* 0x000fe400078efcff */
[----:B------:R-:W-:Y:S01]  /*36b20*/  ISETP.LT.AND P4, PT, R217, UR7, !P2 ;  /* 0x00000007d9007c0c */ /* 0x000fe2000d781270 */
[----:B------:R-:W-:Y:S01]  /*36b30*/  ULDC UR7, c[0x0][0x228] ;  /* 0x00008a0000077ab9 */ /* 0x000fe20000000800 */
[----:B------:R-:W-:Y:S02]  /*36b40*/  LOP3.LUT R18, R18, 0xfffffffb, RZ, 0xc0, !PT ;  /* 0xfffffffb12127812 */ /* 0x000fe400078ec0ff */
[----:B------:R-:W-:Y:S02]  /*36b50*/  LOP3.LUT P1, RZ, R0, 0x200000, RZ, 0xc0, !PT ;  /* 0x0020000000ff7812 */ /* 0x000fe4000782c0ff */
[----:B------:R-:W-:Y:S02]  /*36b60*/  @P6 LOP3.LUT R18, R18, 0x4, RZ, 0xfc, !PT ;  /* 0x0000000412126812 */ /* 0x000fe400078efcff */
[----:B------:R-:W-:Y:S01]  /*36b70*/  ISETP.LT.AND P6, PT, R220, UR5, !P1 ;  /* 0x00000005dc007c0c */ /* 0x000fe2000cfc1270 */
[----:B------:R-:W-:Y:S01]  /*36b80*/  ULDC UR5, c[0x0][0x228] ;  /* 0x00008a0000057ab9 */ /* 0x000fe20000000800 */
[----:B------:R-:W-:-:S03]  /*36b90*/  LOP3.LUT R18, R18, 0xfffffffd, RZ, 0xc0, !PT ;  /* 0xfffffffd12127812 */ /* 0x000fc600078ec0ff */
[----:B------:R-:W-:Y:S02]  /*36ba0*/  @P4 LOP3.LUT R17, R17, 0x20000000, RZ, 0xfc, !PT ;  /* 0x2000000011114812 */ /* 0x000fe400078efcff */
[----:B------:R-:W-:Y:S01]  /*36bb0*/  ISETP.LT.AND P4, PT, R217, UR4, !P1 ;  /* 0x00000004d9007c0c */ /* 0x000fe2000cf81270 */
[----:B------:R-:W-:Y:S01]  /*36bc0*/  ULDC UR4, c[0x0][0x228] ;  /* 0x00008a0000047ab9 */ /* 0x000fe20000000800 */
[----:B------:R-:W-:Y:S02]  /*36bd0*/  @P5 LOP3.LUT R18, R18, 0x2, RZ, 0xfc, !PT ;  /* 0x0000000212125812 */ /* 0x000fe400078efcff */
[----:B------:R-:W-:Y:S01]  /*36be0*/  ISETP.LT.AND P5, PT, R219, UR6, !P1 ;  /* 0x00000006db007c0c */ /* 0x000fe2000cfa1270 */
[----:B------:R-:W-:Y:S01]  /*36bf0*/  ULDC UR6, c[0x0][0x228] ;  /* 0x00008a0000067ab9 */ /* 0x000fe20000000800 */
[----:B------:R-:W-:Y:S02]  /*36c00*/  LOP3.LUT R17, R17, 0x7fffffff, RZ, 0xc0, !PT ;  /* 0x7fffffff11117812 */ /* 0x000fe400078ec0ff */
[----:B------:R-:W-:-:S02]  /*36c10*/  LOP3.LUT R18, R18, 0xfffffffe, RZ, 0xc0, !PT ;  /* 0xfffffffe12127812 */ /* 0x000fc400078ec0ff */
[----:B------:R-:W-:-:S03]  /*36c20*/  @P6 LOP3.LUT R17, R17, 0x80000000, RZ, 0xfc, !PT ;  /* 0x8000000011116812 */ /* 0x000fc600078efcff */
        /* <DEDUP_REMOVED lines=516> */
[----:B------:R-:W-:-:S04]  /*38c70*/  @P4 LOP3.LUT R14, R14, 0x10, RZ, 0xfc, !PT ;  /* 0x000000100e0e4812 */ /* 0x000fc800078efcff */
[----:B------:R-:W-:Y:S02]  /*38c80*/  LOP3.LUT R14, R14, 0xfffffff7, RZ, 0xc0, !PT ;  /* 0xfffffff70e0e7812 */ /* 0x000fe400078ec0ff */
[----:B------:R-:W-:Y:S01]  /*38c90*/  ISETP.LT.AND P5, PT, R220, UR5, !P3 ;  /* 0x00000005dc007c0c */ /* 0x000fe2000dfa1270 */
[----:B------:R-:W-:Y:S01]  /*38ca0*/  ULDC UR5, c[0x0][0x228] ;  /* 0x00008a0000057ab9 */ /* 0x000fe20000000800 */
[----:B------:R-:W-:Y:S02]  /*38cb0*/  @P6 LOP3.LUT R14, R14, 0x8, RZ, 0xfc, !PT ;  /* 0x000000080e0e6812 */ /* 0x000fe400078efcff */
[----:B------:R-:W-:Y:S02]  /*38cc0*/  LOP3.LUT P6, RZ, R5, 0x40, RZ, 0xc0, !PT ;  /* 0x0000004005ff7812 */ /* 0x000fe400078cc0ff */
[----:B------:R-:W-:Y:S01]  /*38cd0*/  ISETP.LT.AND P4, PT, R219, UR6, !P3 ;  /* 0x00000006db007c0c */ /* 0x000fe2000df81270 */
[----:B------:R-:W-:Y:S01]  /*38ce0*/  ULDC UR6, c[0x0][0x228] ;  /* 0x00008a0000067ab9 */ /* 0x000fe20000000800 */
[----:B------:R-:W-:-:S02]  /*38cf0*/  LOP3.LUT R14, R14, 0xfffffffb, RZ, 0xc0, !PT ;  /* 0xfffffffb0e0e7812 */ /* 0x000fc400078ec0ff */
[----:B------:R-:W-:Y:S02]  /*38d00*/  LOP3.LUT R68, R68, 0xfff7ffff, RZ, 0xc0, !PT ;  /* 0xfff7ffff44447812 */ /* 0x000fe400078ec0ff */
[----:B------:R-:W-:Y:S02]  /*38d10*/  LOP3.LUT P2, RZ, R5, 0x80000, RZ, 0xc0, !PT ;  /* 0x0008000005ff7812 */ /* 0x000fe4000784c0ff */
[----:B------:R-:W-:Y:S02]  /*38d20*/  @P5 LOP3.LUT R14, R14, 0x4, RZ, 0xfc, !PT ;  /* 0x000000040e0e5812 */ /* 0x000fe400078efcff */
[----:B------:R-:W-:Y:S01]  /*38d30*/  ISETP.LT.AND P5, PT, R217, UR4, !P2 ;  /* 0x00000004d9007c0c */ /* 0x000fe2000d7a1270 */
[----:B------:R-:W-:Y:S01]  /*38d40*/  ULDC UR4, c[0x0][0x228] ;  /* 0x00008a0000047ab9 */ /* 0x000fe20000000800 */
[----:B------:R-:W-:Y:S02]  /*38d50*/  @P6 LOP3.LUT R68, R68, 0x80000, RZ, 0xfc, !PT ;  /* 0x0008000044446812 */ /* 0x000fe400078efcff */
[----:B------:R-:W-:-:S02]  /*38d60*/  LOP3.LUT P6, RZ, R5, 0x80, RZ, 0xc0, !PT ;  /* 0x0000008005ff7812 */ /* 0x000fc400078cc0ff */
[----:B------:R-:W-:Y:S01]  /*38d70*/  ISETP.LT.AND P3, PT, R218, UR7, !P3 ;  /* 0x00000007da007c0c */ /* 0x000fe2000df61270 */
[----:B------:R-:W-:Y:S01]  /*38d80*/  ULDC UR7, c[0x0][0x228] ;  /* 0x00008a0000077ab9 */ /* 0x000fe20000000800 */
[----:B------:R-:W-:Y:S02]  /*38d90*/  LOP3.LUT R14, R14, 0xfffffffd, RZ, 0xc0, !PT ;  /* 0xfffffffd0e0e7812 */ /* 0x000fe400078ec0ff */
[----:B------:R-:W-:Y:S02]  /*38da0*/  LOP3.LUT R68, R68, 0xffefffff, RZ, 0xc0, !PT ;  /* 0xffefffff44447812 */ /* 0x000fe400078ec0ff */
[----:B------:R-:W-:Y:S02]  /*38db0*/  @P4 LOP3.LUT R14, R14, 0x2, RZ, 0xfc, !PT ;  /* 0x000000020e0e4812 */ /* 0x000fe400078efcff */
[----:B------:R-:W-:Y:S01]  /*38dc0*/  ISETP.LT.AND P4, PT, R220, UR5, !P2 ;  /* 0x00000005dc007c0c */ /* 0x000fe2000d781270 */
[----:B------:R-:W-:Y:S01]  /*38dd0*/  ULDC UR5, c[0x0][0x228] ;  /* 0x00008a0000057ab9 */ /* 0x000fe20000000800 */
[----:B------:R-:W-:-:S02]  /*38de0*/  LOP3.LUT R14, R14, 0xfffffffe, RZ, 0xc0, !PT ;  /* 0xfffffffe0e0e7812 */ /* 0x000fc400078ec0ff */
[----:B------:R-:W-:Y:S02]  /*38df0*/  @P5 LOP3.LUT R13, R13, 0x80000000, RZ, 0xfc, !PT ;  /* 0x800000000d0d5812 */ /* 0x000fe400078efcff */
[----:B------:R-:W-:Y:S02]  /*38e00*/  @P6 LOP3.LUT R68, R68, 0x100000, RZ, 0xfc, !PT ;  /* 0x0010000044446812 */ /* 0x000fe400078efcff */
[----:B------:R-:W-:Y:S02]  /*38e10*/  LOP3.LUT P6, RZ, R5, 0x100, RZ, 0xc0, !PT ;  /* 0x0000010005ff7812 */ /* 0x000fe400078cc0ff */
[----:B------:R-:W-:Y:S02]  /*38e20*/  @P3 LOP3.LUT R14, R14, 0x1, RZ, 0xfc, !PT ;  /* 0x000000010e0e3812 */ /* 0x000fe400078efcff */
[----:B------:R-:W-:Y:S01]  /*38e30*/  ISETP.LT.AND P3, PT, R219, UR6, !P2 ;  /* 0x00000006db007c0c */ /* 0x000fe2000d761270 */
[----:B------:R-:W-:Y:S01]  /*38e40*/  ULDC UR6, c[0x0][0x228] ;  /* 0x00008a0000067ab9 */ /* 0x000fe20000000800 */
[----:B------:R-:W-:-:S02]  /*38e50*/  LOP3.LUT R13, R13, 0xbfffffff, RZ, 0xc0, !PT ;  /* 0xbfffffff0d0d7812 */ /* 0x000fc400078ec0ff */
[----:B------:R-:W-:Y:S02]  /*38e60*/  LOP3.LUT R68, R68, 0xffdfffff, RZ, 0xc0, !PT ;  /* 0xffdfffff44447812 */ /* 0x000fe400078ec0ff */
[----:B------:R-:W-:Y:S02]  /*38e70*/  @P4 LOP3.LUT R13, R13, 0x40000000, RZ, 0xfc, !PT ;  /* 0x400000000d0d4812 */ /* 0x000fe400078efcff */
[----:B------:R-:W-:Y:S01]  /*38e80*/  ISETP.LT.AND P2, PT, R218, UR7, !P2 ;  /* 0x00000007da007c0c */ /* 0x000fe2000d741270 */
[----:B------:R-:W-:Y:S01]  /*38e90*/  ULDC UR7, c[0x0][0x228] ;  /* 0x00008a0000077ab9 */ /* 0x000fe20000000800 */
[----:B------:R-:W-:Y:S02]  /*38ea0*/  LOP3.LUT R13, R13, 0xdfffffff, RZ, 0xc0, !PT ;  /* 0xdfffffff0d0d7812 */ /* 0x000fe400078ec0ff */
[----:B------:R-:W-:Y:S02]  /*38eb0*/  @P6 LOP3.LUT R68, R68, 0x200000, RZ, 0xfc, !PT ;  /* 0x0020000044446812 */ /* 0x000fe400078efcff */
[----:B------:R-:W-:-:S02]  /*38ec0*/  LOP3.LUT P1, RZ, R5, 0x40000, RZ, 0xc0, !PT ;  /* 0x0004000005ff7812 */ /* 0x000fc4000782c0ff */
[----:B------:R-:W-:Y:S02]  /*38ed0*/  LOP3.LUT P6, RZ, R5, 0x200, RZ, 0xc0, !PT ;  /* 0x0000020005ff7812 */ /* 0x000fe400078cc0ff */
[----:B------:R-:W-:Y:S02]  /*38ee0*/  @P3 LOP3.LUT R13, R13, 0x20000000, RZ, 0xfc, !PT ;  /* 0x200000000d0d3812 */ /* 0x000fe400078efcff */
[----:B------:R-:W-:Y:S01]  /*38ef0*/  ISETP.LT.AND P4, PT, R217, UR4, !P1 ;  /* 0x00000004d9007c0c */ /* 0x000fe2000cf81270 */
[----:B------:R-:W-:Y:S01]  /*38f00*/  ULDC UR4, c[0x0][0x228] ;  /* 0x00008a0000047ab9 */ /* 0x000fe20000000800 */
[----:B------:R-:W-:Y:S02]  /*38f10*/  LOP3.LUT R13, R13, 0xefffffff, RZ, 0xc0, !PT ;  /* 0xefffffff0d0d7812 */ /* 0x000fe400078ec0ff */
[----:B------:R-:W-:Y:S02]  /*38f20*/  LOP3.LUT R68, R68, 0xffbfffff, RZ, 0xc0, !PT ;  /* 0xffbfffff44447812 */ /* 0x000fe400078ec0ff */
[----:B------:R-:W-:-:S02]  /*38f30*/  @P2 LOP3.LUT R13, R13, 0x10000000, RZ, 0xfc, !PT ;  /* 0x100000000d0d2812 */ /* 0x000fc400078efcff */
[----:B------:R-:W-:Y:S01]  /*38f40*/  ISETP.LT.AND P3, PT, R220, UR5, !P1 ;  /* 0x00000005dc007c0c */ /* 0x000fe2000cf61270 */
[----:B------:R-:W-:Y:S01]  /*38f50*/  ULDC UR5, c[0x0][0x228] ;  /* 0x00008a0000057ab9 */ /* 0x000fe20000000800 */
[----:B------:R-:W-:Y:S02]  /*38f60*/  LOP3.LUT R13, R13, 0xf7ffffff, RZ, 0xc0, !PT ;  /* 0xf7ffffff0d0d7812 */ /* 0x000fe400078ec0ff */
        /* <DEDUP_REMOVED lines=10> */
[----:B------:R-:W-:Y:S02]  /*39010*/  @P6 LOP3.LUT R68, R68, 0x800000, RZ, 0xfc, !PT ;  /* 0x0080000044446812 */ /* 0x000fe400078efcff */
[----:B------:R-:W-:Y:S02]  /*39020*/  LOP3.LUT P6, RZ, R5, 0x800, RZ, 0xc0, !PT ;  /* 0x0000080005ff7812 */ /* 0x000fe400078cc0ff */
[----:B------:R-:W-:-:S04]  /*39030*/  LOP3.LUT R13, R13, 0xfdffffff, RZ, 0xc0, !PT ;  /* 0xfdffffff0d0d7812 */ /* 0x000fc800078ec0ff */
        /* <DEDUP_REMOVED lines=8> */
[----:B------:R-:W-:Y:S02]  /*390c0*/  LOP3.LUT P6, RZ, R5, 0x1000, RZ, 0xc0, !PT ;  /* 0x0000100005ff7812 */ /* 0x000fe400078cc0ff */
[----:B------:R-:W-:Y:S01]  /*390d0*/  ISETP.LT.AND P3, PT, R220, UR5, !P0 ;  /* 0x00000005dc007c0c */ /* 0x000fe2000c761270 */
[----:B------:R-:W-:Y:S01]  /*390e0*/  ULDC UR5, c[0x0][0x228] ;  /* 0x00008a0000057ab9 */ /* 0x000fe20000000800 */
[----:B------:R-:W-:Y:S02]  /*390f0*/  LOP3.LUT R13, R13, 0xff7fffff, RZ, 0xc0, !PT ;  /* 0xff7fffff0d0d7812 */ /* 0x000fe400078ec0ff */
[----:B------:R-:W-:Y:S02]  /*39100*/  LOP3.LUT R68, R68, 0xfdffffff, RZ, 0xc0, !PT ;  /* 0xfdffffff44447812 */ /* 0x000fe400078ec0ff */
[----:B------:R-:W-:Y:S01]  /*39110*/  ISETP.LT.AND P2, PT, R219, UR6, !P0 ;  /* 0x00000006db007c0c */ /* 0x000fe2000c741270 */
[----:B------:R-:W-:-:S02]  /*39120*/  ULDC UR6, c[0x0][0x228] ;  /* 0x00008a0000067ab9 */ /* 0x000fc40000000800 */
[----:B------:R-:W-:Y:S02]  /*39130*/  @P1 LOP3.LUT R13, R13, 0x800000, RZ, 0xfc, !PT ;  /* 0x008000000d0d1812 */ /* 0x000fe400078efcff */
[----:B------:R-:W-:Y:S02]  /*39140*/  @P6 LOP3.LUT R68, R68, 0x2000000, RZ, 0xfc, !PT ;  /* 0x0200000044446812 */ /* 0x000fe400078efcff */
[----:B------:R-:W-:Y:S02]  /*39150*/  LOP3.LUT P6, RZ, R5, 0x2000, RZ, 0xc0, !PT ;  /* 0x0000200005ff7812 */ /* 0x000fe400078cc0ff */
[----:B------:R-:W-:Y:S02]  /*39160*/  LOP3.LUT R13, R13, 0xffbfffff, RZ, 0xc0, !PT ;  /* 0xffbfffff0d0d7812 */ /* 0x000fe400078ec0ff */
[----:B------:R-:W-:Y:S02]  /*39170*/  LOP3.LUT R68, R68, 0xfbffffff, RZ, 0xc0, !PT ;  /* 0xfbffffff44447812 */ /* 0x000fe400078ec0ff */
[----:B------:R-:W-:-:S02]  /*39180*/  @P3 LOP3.LUT R13, R13, 0x400000, RZ, 0xfc, !PT ;  /* 0x004000000d0d3812 */ /* 0x000fc400078efcff */
[----:B------:R-:W-:Y:S01]  /*39190*/  ISETP.LT.AND P1, PT, R218, UR7, !P0 ;  /* 0x00000007da007c0c */ /* 0x000fe2000c721270 */
[----:B------:R-:W-:Y:S01]  /*391a0*/  ULDC UR7, c[0x0][0x228] ;  /* 0x00008a0000077ab9 */ /* 0x000fe20000000800 */
[----:B------:R-:W-:-:S03]  /*391b0*/  LOP3.LUT R13, R13, 0xffdfffff, RZ, 0xc0, !PT ;  /* 0xffdfffff0d0d7812 */ /* 0x000fc600078ec0ff */
[----:B------:R-:W-:Y:S02]  /*391c0*/  @P6 LOP3.LUT R68, R68, 0x4000000, RZ, 0xfc, !PT ;  /* 0x0400000044446812 */ /* 0x000fe400078efcff */
[----:B------:R-:W-:Y:S02]  /*391d0*/  LOP3.LUT P6, RZ, R5, 0x4000, RZ, 0xc0, !PT ;  /* 0x0000400005ff7812 */ /* 0x000fe400078cc0ff */
[----:B------:R-:W-:Y:S02]  /*391e0*/  @P2 LOP3.LUT R13, R13, 0x200000, RZ, 0xfc, !PT ;  /* 0x002000000d0d2812 */ /* 0x000fe400078efcff */
[----:B------:R-:W-:Y:S02]  /*391f0*/  LOP3.LUT P0, RZ, R5, 0x10000, RZ, 0xc0, !PT ;  /* 0x0001000005ff7812 */ /* 0x000fe4000780c0ff */
[----:B------:R-:W-:Y:S02]  /*39200*/  LOP3.LUT R13, R13, 0xffefffff, RZ, 0xc0, !PT ;  /* 0xffefffff0d0d7812 */ /* 0x000fe400078ec0ff */
[----:B------:R-:W-:-:S02]  /*39210*/  LOP3.LUT R68, R68, 0xf7ffffff, RZ, 0xc0, !PT ;  /* 0xf7ffffff44447812 */ /* 0x000fc400078ec0ff */
[----:B------:R-:W-:Y:S02]  /*39220*/  @P1 LOP3.LUT R13, R13, 0x100000, RZ, 0xfc, !PT ;  /* 0x001000000d0d1812 */ /* 0x000fe400078efcff */
[----:B------:R-:W-:Y:S01]  /*39230*/  ISETP.LT.AND P1, PT, R217, UR44, !P0 ;  /* 0x0000002cd9007c0c */ /* 0x000fe2000c721270 */
[----:B------:R-:W-:Y:S01]  /*39240*/  ULDC UR44, c[0x0][0x228] ;  /* 0x00008a00002c7ab9 */ /* 0x000fe20000000800 */
[----:B------:R-:W-:Y:S02]  /*39250*/  @P6 LOP3.LUT R68, R68, 0x8000000, RZ, 0xfc, !PT ;  /* 0x0800000044446812 */ /* 0x000fe400078efcff */
[----:B------:R-:W-:Y:S02]  /*39260*/  LOP3.LUT P6, RZ, R5, 0x8000, RZ, 0xc0, !PT ;  /* 0x0000800005ff7812 */ /* 0x000fe400078cc0ff */
[----:B------:R-:W-:Y:S02]  /*39270*/  LOP3.LUT R13, R13, 0xfff7ffff, RZ, 0xc0, !PT ;  /* 0xfff7ffff0d0d7812 */ /* 0x000fe400078ec0ff */
[----:B------:R-:W-:Y:S01]  /*39280*/  ISETP.LT.AND P6, PT, R217, UR43, !P6 ;  /* 0x0000002bd9007c0c */ /* 0x000fe2000f7c1270 */
[----:B------:R-:W-:-:S04]  /*39290*/  ULDC UR43, c[0x0][0x228] ;  /* 0x00008a00002b7ab9 */ /* 0x000fc80000000800 */
[----:B------:R-:W-:-:S04]  /*392a0*/  @P1 LOP3.LUT R13, R13, 0x80000, RZ, 0xfc, !PT ;  /* 0x000800000d0d1812 */ /* 0x000fc800078efcff */
[----:B------:R-:W-:-:S04]  /*392b0*/  LOP3.LUT R13, R13, 0xfffeffff, RZ, 0xc0, !PT ;  /* 0xfffeffff0d0d7812 */ /* 0x000fc800078ec0ff */
[----:B------:R-:W-:Y:S02]  /*392c0*/  @P6 LOP3.LUT R13, R13, 0x10000, RZ, 0xfc, !PT ;  /* 0x000100000d0d6812 */ /* 0x000fe400078efcff */
[----:B------:R-:W-:-:S04]  /*392d0*/  LOP3.LUT P6, RZ, R68, 0x8000000, RZ, 0xc0, !PT ;  /* 0x0800000044ff7812 */ /* 0x000fc800078cc0ff */
[----:B------:R-:W-:Y:S01]  /*392e0*/  ISETP.LT.AND P6, PT, R217, UR42, !P6 ;  /* 0x0000002ad9007c0c */ /* 0x000fe2000f7c1270 */
[----:B------:R-:W-:Y:S01]  /*392f0*/  ULDC UR42, c[0x0][0x228] ;  /* 0x00008a00002a7ab9 */ /* 0x000fe20000000800 */
[----:B------:R-:W-:-:S11]  /*39300*/  LOP3.LUT R13, R13, 0xffffdfff, RZ, 0xc0, !PT ;  /* 0xffffdfff0d0d7812 */ /* 0x000fd600078ec0ff */
        /* <DEDUP_REMOVED lines=23> */
[----:B------:R-:W-:-:S12]  /*39480*/  ULDC UR37, c[0x0][0x228] ;  /* 0x00008a0000257ab9 */ /* 0x000fd80000000800 */
        /* <DEDUP_REMOVED lines=9> */
[----:B------:R-:W-:Y:S02]  /*39520*/  LOP3.LUT R12, R12, 0xfeffffff, RZ, 0xc0, !PT ;  /* 0xfeffffff0c0c7812 */ /* 0x000fe400078ec0ff */
[----:B------:R-:W-:-:S09]  /*39530*/  LOP3.LUT P5, RZ, R5, 0x20, RZ, 0xc0, !PT ;  /* 0x0000002005ff7812 */ /* 0x000fd200078ac0ff */
[----:B------:R-:W-:Y:S02]  /*39540*/  @P6 LOP3.LUT R12, R12, 0x1000000, RZ, 0xfc, !PT ;  /* 0x010000000c0c6812 */ /* 0x000fe400078efcff */
[----:B------:R-:W-:-:S04]  /*39550*/  LOP3.LUT P6, RZ, R68, 0x80000, RZ, 0xc0, !PT ;  /* 0x0008000044ff7812 */ /* 0x000fc800078cc0ff */
[C---:B------:R-:W-:Y:S01]  /*39560*/  ISETP.LT.AND P6, PT, R217.reuse, UR34, !P6 ;  /* 0x00000022d9007c0c */ /* 0x040fe2000f7c1270 */
[----:B------:R-:W-:Y:S01]  /*39570*/  ULDC UR34, c[0x0][0x228] ;  /* 0x00008a0000227ab9 */ /* 0x000fe20000000800 */
[----:B------:R-:W-:Y:S01]  /*39580*/  ISETP.LT.AND P5, PT, R217, UR33, !P5 ;  /* 0x00000021d9007c0c */ /* 0x000fe2000efa1270 */
[----:B------:R-:W-:Y:S01]  /*39590*/  ULDC UR33, c[0x0][0x228] ;  /* 0x00008a0000217ab9 */ /* 0x000fe20000000800 */
[----:B------:R-:W-:Y:S02]  /*395a0*/  LOP3.LUT R12, R12, 0xffdfffff, RZ, 0xc0, !PT ;  /* 0xffdfffff0c0c7812 */ /* 0x000fe400078ec0ff */
[----:B------:R-:W-:-:S04]  /*395b0*/  LOP3.LUT P4, RZ, R5, 0x10, RZ, 0xc0, !PT ;  /* 0x0000001005ff7812 */ /* 0x000fc8000788c0ff */
[----:B------:R-:W-:Y:S01]  /*395c0*/  ISETP.LT.AND P4, PT, R217, UR32, !P4 ;  /* 0x00000020d9007c0c */ /* 0x000fe2000e781270 */
[----:B------:R-:W-:Y:S02]  /*395d0*/  ULDC UR32, c[0x0][0x228] ;  /* 0x00008a0000207ab9 */ /* 0x000fe40000000800 */
[----:B------:R-:W-:-:S04]  /*395e0*/  @P6 LOP3.LUT R12, R12, 0x200000, RZ, 0xfc, !PT ;  /* 0x002000000c0c6812 */ /* 0x000fc800078efcff */
[----:B------:R-:W-:Y:S02]  /*395f0*/  LOP3.LUT R12, R12, 0xfffbffff, RZ, 0xc0, !PT ;  /* 0xfffbffff0c0c7812 */ /* 0x000fe400078ec0ff */
[----:B------:R-:W-:Y:S02]  /*39600*/  LOP3.LUT P3, RZ, R5, 0x8, RZ, 0xc0, !PT ;  /* 0x0000000805ff7812 */ /* 0x000fe4000786c0ff */
[----:B------:R-:W-:Y:S02]  /*39610*/  @P5 LOP3.LUT R12, R12, 0x40000, RZ, 0xfc, !PT ;  /* 0x000400000c0c5812 */ /* 0x000fe400078efcff */
[----:B------:R-:W-:Y:S01]  /*39620*/  ISETP.LT.AND P3, PT, R217, UR31, !P3 ;  /* 0x0000001fd9007c0c */ /* 0x000fe2000df61270 */
[----:B------:R-:W-:Y:S01]  /*39630*/  ULDC UR31, c[0x0][0x228] ;  /* 0x00008a00001f7ab9 */ /* 0x000fe20000000800 */
[----:B------:R-:W-:Y:S02]  /*39640*/  LOP3.LUT R12, R12, 0xffff7fff, RZ, 0xc0, !PT ;  /* 0xffff7fff0c0c7812 */ /* 0x000fe400078ec0ff */
[----:B------:R-:W-:-:S02]  /*39650*/  LOP3.LUT P2, RZ, R5, 0x4, RZ, 0xc0, !PT ;  /* 0x0000000405ff7812 */ /* 0x000fc4000784c0ff */
        /* <DEDUP_REMOVED lines=8> */
[----:B------:R-:W-:-:S02]  /*396e0*/  LOP3.LUT R12, R12, 0xfffffdff, RZ, 0xc0, !PT ;  /* 0xfffffdff0c0c7812 */ /* 0x000fc400078ec0ff */
[----:B------:R-:W-:Y:S02]  /*396f0*/  LOP3.LUT P1, RZ, R5, 0x1, RZ, 0xc0, !PT ;  /* 0x0000000105ff7812 */ /* 0x000fe4000782c0ff */
        /* <DEDUP_REMOVED lines=10> */
[----:B------:R-:W-:-:S03]  /*397a0*/  LOP3.LUT R12, R12, 0xfffffffe, RZ, 0xc0, !PT ;  /* 0xfffffffe0c0c7812 */ /* 0x000fc600078ec0ff */
[----:B------:R-:W-:-:S08]  /*397b0*/  @P0 LOP3.LUT R70, R70, 0x1000, RZ, 0xfc, !PT ;  /* 0x0000100046460812 */ /* 0x000fd000078efcff */
[----:B------:R-:W-:Y:S02]  /*397c0*/  @P1 LOP3.LUT R12, R12, 0x1, RZ, 0xfc, !PT ;  /* 0x000000010c0c1812 */ /* 0x000fe400078efcff */
[----:B------:R-:W-:Y:S02]  /*397d0*/  LOP3.LUT P1, RZ, R68, 0x1000, RZ, 0xc0, !PT ;  /* 0x0000100044ff7812 */ /* 0x000fe4000782c0ff */
[----:B------:R-:W-:Y:S02]  /*397e0*/  LOP3.LUT R70, R70, 0xfffff7ff, RZ, 0xc0, !PT ;  /* 0xfffff7ff46467812 */ /* 0x000fe400078ec0ff */
[----:B------:R-:W-:Y:S01]  /*397f0*/  ISETP.LT.AND P0, PT, R217, UR26, !P1 ;  /* 0x0000001ad9007c0c */ /* 0x000fe2000cf01270 */
[----:B------:R-:W-:-:S08]  /*39800*/  ULDC UR26, c[0x0][0x228] ;  /* 0x00008a00001a7ab9 */ /* 0x000fd00000000800 */
[----:B------:R-:W-:Y:S02]  /*39810*/  @P1 LOP3.LUT R70, R70, 0x800, RZ, 0xfc, !PT ;  /* 0x0000080046461812 */ /* 0x000fe400078efcff */
[----:B------:R-:W-:Y:S02]  /*39820*/  LOP3.LUT P1, RZ, R3, 0x10000000, RZ, 0xc0, !PT ;  /* 0x1000000003ff7812 */ /* 0x000fe4000782c0ff */
[C---:B------:R-:W-:Y:S02]  /*39830*/  LOP3.LUT P6, RZ, R68.reuse, 0x40000, RZ, 0xc0, !PT ;  /* 0x0004000044ff7812 */ /* 0x040fe400078cc0ff */
[C---:B------:R-:W-:Y:S02]  /*39840*/  LOP3.LUT P5, RZ, R68.reuse, 0x20000, RZ, 0xc0, !PT ;  /* 0x0002000044ff7812 */ /* 0x040fe400078ac0ff */
[C---:B------:R-:W-:Y:S02]  /*39850*/  LOP3.LUT P4, RZ, R68.reuse, 0x10000, RZ, 0xc0, !PT ;  /* 0x0001000044ff7812 */ /* 0x040fe4000788c0ff */
[----:B------:R-:W-:-:S02]  /*39860*/  LOP3.LUT P3, RZ, R68, 0x8000, RZ, 0xc0, !PT ;  /* 0x0000800044ff7812 */ /* 0x000fc4000786c0ff */
[C---:B------:R-:W-:Y:S02]  /*39870*/  LOP3.LUT P2, RZ, R68.reuse, 0x4000, RZ, 0xc0, !PT ;  /* 0x0000400044ff7812 */ /* 0x040fe4000784c0ff */
[----:B------:R-:W-:-:S04]  /*39880*/  LOP3.LUT R68, R68, 0xfffffbff, RZ, 0xc0, !PT ;  /* 0xfffffbff44447812 */ /* 0x000fc800078ec0ff */
[----:B------:R-:W-:Y:S02]  /*39890*/  @P1 LOP3.LUT R68, R68, 0x400, RZ, 0xfc, !PT ;  /* 0x0000040044441812 */ /* 0x000fe400078efcff */
[----:B------:R-:W-:Y:S02]  /*398a0*/  LOP3.LUT P1, RZ, R3, 0x400000, RZ, 0xc0, !PT ;  /* 0x0040000003ff7812 */ /* 0x000fe4000782c0ff */
[----:B------:R-:W-:Y:S02]  /*398b0*/  @P0 LOP3.LUT R10, R10, 0x20000000, RZ, 0xfc, !PT ;  /* 0x200000000a0a0812 */ /* 0x000fe400078efcff */
[----:B------:R-:W-:Y:S01]  /*398c0*/  ISETP.LT.AND P0, PT, R217, UR25, !P2 ;  /* 0x00000019d9007c0c */ /* 0x000fe2000d701270 */
[----:B------:R-:W-:Y:S01]  /*398d0*/  ULDC UR25, c[0x0][0x228] ;  /* 0x00008a0000197ab9 */ /* 0x000fe20000000800 */
[----:B------:R-:W-:Y:S02]  /*398e0*/  LOP3.LUT R68, R68, 0xfffff7ff, RZ, 0xc0, !PT ;  /* 0xfffff7ff44447812 */ /* 0x000fe400078ec0ff */
[----:B------:R-:W-:-:S05]  /*398f0*/  LOP3.LUT R10, R10, 0xfbffffff, RZ, 0xc0, !PT ;  /* 0xfbffffff0a0a7812 */ /* 0x000fca00078ec0ff */
[----:B------:R-:W-:Y:S02]  /*39900*/  @P1 LOP3.LUT R68, R68, 0x800, RZ, 0xfc, !PT ;  /* 0x0000080044441812 */ /* 0x000fe400078efcff */
[----:B------:R-:W-:Y:S01]  /*39910*/  ISETP.LT.AND P1, PT, R217, UR24, !P3 ;  /* 0x00000018d9007c0c */ /* 0x000fe2000df21270 */
[----:B------:R-:W-:Y:S01]  /*39920*/  ULDC UR24, c[0x0][0x228] ;  /* 0x00008a0000187ab9 */ /* 0x000fe20000000800 */
[----:B------:R-:W-:-:S04]  /*39930*/  @P0 LOP3.LUT R10, R10, 0x4000000, RZ, 0xfc, !PT ;  /* 0x040000000a0a0812 */ /* 0x000fc800078efcff */
[----:B------:R-:W-:-:S07]  /*39940*/  LOP3.LUT R10, R10, 0xff7fffff, RZ, 0xc0, !PT ;  /* 0xff7fffff0a0a7812 */ /* 0x000fce00078ec0ff */
[----:B------:R-:W-:Y:S02]  /*39950*/  @P1 LOP3.LUT R10, R10, 0x800000, RZ, 0xfc, !PT ;  /* 0x008000000a0a1812 */ /* 0x000fe400078efcff */
[----:B------:R-:W-:Y:S01]  /*39960*/  ISETP.LT.AND P1, PT, R217, UR23, !P4 ;  /* 0x00000017d9007c0c */ /* 0x000fe2000e721270 */
[----:B------:R-:W-:Y:S01]  /*39970*/  ULDC UR23, c[0x0][0x228] ;  /* 0x00008a0000177ab9 */ /* 0x000fe20000000800 */
[----:B------:R-:W-:Y:S02]  /*39980*/  LOP3.LUT R10, R10, 0xffefffff, RZ, 0xc0, !PT ;  /* 0xffefffff0a0a7812 */ /* 0x000fe400078ec0ff */
[----:B------:R-:W-:-:S04]  /*39990*/  LOP3.LUT R70, R70, 0xffffdfff, RZ, 0xc0, !PT ;  /* 0xffffdfff46467812 */ /* 0x000fc800078ec0ff */
[----:B------:R-:W-:-:S05]  /*399a0*/  @P2 LOP3.LUT R70, R70, 0x2000, RZ, 0xfc, !PT ;  /* 0x0000200046462812 */ /* 0x000fca00078efcff */
[----:B------:R-:W-:Y:S02]  /*399b0*/  @P1 LOP3.LUT R10, R10, 0x100000, RZ, 0xfc, !PT ;  /* 0x001000000a0a1812 */ /* 0x000fe400078efcff */
[----:B------:R-:W-:Y:S01]  /*399c0*/  ISETP.LT.AND P1, PT, R217, UR22, !P5 ;  /* 0x00000016d9007c0c */ /* 0x000fe2000ef21270 */
[----:B------:R-:W-:Y:S01]  /*399d0*/  ULDC UR22, c[0x0][0x228] ;  /* 0x00008a0000167ab9 */ /* 0x000fe20000000800 */
[----:B------:R-:W-:Y:S02]  /*399e0*/  LOP3.LUT R70, R70, 0xffffbfff, RZ, 0xc0, !PT ;  /* 0xffffbfff46467812 */ /* 0x000fe400078ec0ff */
[----:B------:R-:W-:Y:S02]  /*399f0*/  LOP3.LUT R10, R10, 0xfffdffff, RZ, 0xc0, !PT ;  /* 0xfffdffff0a0a7812 */ /* 0x000fe400078ec0ff */
[----:B------:R-:W-:-:S04]  /*39a00*/  @P3 LOP3.LUT R70, R70, 0x4000, RZ, 0xfc, !PT ;  /* 0x0000400046463812 */ /* 0x000fc800078efcff */
[----:B------:R-:W-:-:S03]  /*39a10*/  LOP3.LUT R70, R70, 0xffff7fff, RZ, 0xc0, !PT ;  /* 0xffff7fff46467812 */ /* 0x000fc600078ec0ff */
[----:B------:R-:W-:Y:S02]  /*39a20*/  @P1 LOP3.LUT R10, R10, 0x20000, RZ, 0xfc, !PT ;  /* 0x000200000a0a1812 */ /* 0x000fe400078efcff */
[----:B------:R-:W-:Y:S01]  /*39a30*/  ISETP.LT.AND P1, PT, R217, UR21, !P6 ;  /* 0x00000015d9007c0c */ /* 0x000fe2000f721270 */
[----:B------:R-:W-:Y:S01]  /*39a40*/  ULDC UR21, c[0x0][0x228] ;  /* 0x00008a0000157ab9 */ /* 0x000fe20000000800 */
[----:B------:R-:W-:Y:S02]  /*39a50*/  @P4 LOP3.LUT R70, R70, 0x8000, RZ, 0xfc, !PT ;  /* 0x0000800046464812 */ /* 0x000fe400078efcff */
[----:B------:R-:W-:Y:S02]  /*39a60*/  LOP3.LUT R10, R10, 0xffffbfff, RZ, 0xc0, !PT ;  /* 0xffffbfff0a0a7812 */ /* 0x000fe400078ec0ff */
[----:B------:R-:W-:-:S04]  /*39a70*/  LOP3.LUT R70, R70, 0xfffeffff, RZ, 0xc0, !PT ;  /* 0xfffeffff46467812 */ /* 0x000fc800078ec0ff */
[----:B------:R-:W-:-:S03]  /*39a80*/  @P5 LOP3.LUT R70, R70, 0x10000, RZ, 0xfc, !PT ;  /* 0x0001000046465812 */ /* 0x000fc600078efcff */
[----:B------:R-:W-:Y:S02]  /*39a90*/  @P1 LOP3.LUT R10, R10, 0x4000, RZ, 0xfc, !PT ;  /* 0x000040000a0a1812 */ /* 0x000fe400078efcff */
[----:B------:R-:W-:Y:S02]  /*39aa0*/  LOP3.LUT P1, RZ, R68, 0x800, RZ, 0xc0, !PT ;  /* 0x0000080044ff7812 */ /* 0x000fe4000782c0ff */
[----:B------:R-:W-:Y:S02]  /*39ab0*/  LOP3.LUT R70, R70, 0xfffdffff, RZ, 0xc0, !PT ;  /* 0xfffdffff46467812 */ /* 0x000fe400078ec0ff */
[----:B------:R-:W-:Y:S01]  /*39ac0*/  ISETP.LT.AND P1, PT, R217, UR20, !P1 ;  /* 0x00000014d9007c0c */ /* 0x000fe2000cf21270 */
[----:B------:R-:W-:Y:S01]  /*39ad0*/  ULDC UR20, c[0x0][0x228] ;  /* 0x00008a0000147ab9 */ /* 0x000fe20000000800 */
[----:B------:R-:W-:Y:S02]  /*39ae0*/  @P6 LOP3.LUT R70, R70, 0x20000, RZ, 0xfc, !PT ;  /* 0x0002000046466812 */ /* 0x000fe400078efcff */
[----:B------:R-:W-:-:S02]  /*39af0*/  LOP3.LUT P6, RZ, R3, 0x800000, RZ, 0xc0, !PT ;  /* 0x0080000003ff7812 */ /* 0x000fc400078cc0ff */
[----:B------:R-:W-:Y:S02]  /*39b00*/  LOP3.LUT R10, R10, 0xfffff7ff, RZ, 0xc0, !PT ;  /* 0xfffff7ff0a0a7812 */ /* 0x000fe400078ec0ff */
[----:B------:R-:W-:Y:S01]  /*39b10*/  ISETP.LT.AND P6, PT, R217, UR19, !P6 ;  /* 0x00000013d9007c0c */ /* 0x000fe2000f7c1270 */
[----:B------:R-:W-:-:S04]  /*39b20*/  ULDC UR19, c[0x0][0x228] ;  /* 0x00008a0000137ab9 */ /* 0x000fc80000000800 */
[----:B------:R-:W-:-:S04]  /*39b30*/  @P1 LOP3.LUT R10, R10, 0x800, RZ, 0xfc, !PT ;  /* 0x000008000a0a1812 */ /* 0x000fc800078efcff */
[----:B------:R-:W-:-:S04]  /*39b40*/  LOP3.LUT R10, R10, 0xfffffeff, RZ, 0xc0, !PT ;  /* 0xfffffeff0a0a7812 */ /* 0x000fc800078ec0ff */
[----:B------:R-:W-:Y:S02]  /*39b50*/  @P6 LOP3.LUT R10, R10, 0x100, RZ, 0xfc, !PT ;  /* 0x000001000a0a6812 */ /* 0x000fe400078efcff */
[----:B------:R-:W-:Y:S02]  /*39b60*/  LOP3.LUT P6, RZ, R6, 0x2000, RZ, 0xc0, !PT ;  /* 0x0000200006ff7812 */ /* 0x000fe400078cc0ff */
[----:B------:R-:W-:-:S11]  /*39b70*/  LOP3.LUT R70, R70, 0xf7ffffff, RZ, 0xc0, !PT ;  /* 0xf7ffffff46467812 */ /* 0x000fd600078ec0ff */
        /* <DEDUP_REMOVED lines=11> */
[----:B------:R-:W-:Y:S02]  /*39c30*/  LOP3.LUT R70, R70, 0x7fffffff, RZ, 0xc0, !PT ;  /* 0x7fffffff46467812 */ /* 0x000fe400078ec0ff */
[----:B------:R-:W-:-:S09]  /*39c40*/  LOP3.LUT P1, RZ, R68, 0x400, RZ, 0xc0, !PT ;  /* 0x0000040044ff7812 */ /* 0x000fd2000782c0ff */
        /* <DEDUP_REMOVED lines=24> */
[----:B------:R-:W-:-:S04]  /*39dd0*/  LOP3.LUT P3, RZ, R3, 0x4000000, RZ, 0xc0, !PT ;  /* 0x0400000003ff7812 */ /* 0x000fc8000786c0ff */
[----:B------:R-:W-:Y:S01]  /*39de0*/  ISETP.LT.AND P3, PT, R217, UR16, !P3 ;  /* 0x00000010d9007c0c */ /* 0x000fe2000df61270 */
[----:B------:R-:W-:-:S04]  /*39df0*/  ULDC UR16, c[0x0][0x228] ;  /* 0x00008a0000107ab9 */ /* 0x000fc80000000800 */
[----:B------:R-:W-:Y:S02]  /*39e00*/  @P6 LOP3.LUT R68, R68, 0x80, RZ, 0xfc, !PT ;  /* 0x0000008044446812 */ /* 0x000fe400078efcff */
[----:B------:R-:W-:Y:S02]  /*39e10*/  LOP3.LUT P6, RZ, R6, 0x1, RZ, 0xc0, !PT ;  /* 0x0000000106ff7812 */ /* 0x000fe400078cc0ff */
[----:B------:R-:W-:Y:S02]  /*39e20*/  LOP3.LUT P2, RZ, R3, 0x8000000, RZ, 0xc0, !PT ;  /* 0x0800000003ff7812 */ /* 0x000fe4000784c0ff */
[----:B------:R-:W-:Y:S02]  /*39e30*/  LOP3.LUT R68, R68, 0xfffffeff, RZ, 0xc0, !PT ;  /* 0xfffffeff44447812 */ /* 0x000fe400078ec0ff */
[----:B------:R-:W-:Y:S01]  /*39e40*/  ISETP.LT.AND P2, PT, R217, UR15, !P2 ;  /* 0x0000000fd9007c0c */ /* 0x000fe2000d741270 */
[----:B------:R-:W-:Y:S01]  /*39e50*/  ULDC UR15, c[0x0][0x228] ;  /* 0x00008a00000f7ab9 */ /* 0x000fe20000000800 */
[----:B------:R-:W-:-:S02]  /*39e60*/  @P3 LOP3.LUT R11, R11, 0x80000000, RZ, 0xfc, !PT ;  /* 0x800000000b0b3812 */ /* 0x000fc400078efcff */
[----:B------:R-:W-:Y:S01]  /*39e70*/  ISETP.LT.AND P1, PT, R217, UR14, !P1 ;  /* 0x0000000ed9007c0c */ /* 0x000fe2000cf21270 */
[----:B------:R-:W-:Y:S02]  /*39e80*/  ULDC UR14, c[0x0][0x228] ;  /* 0x00008a00000e7ab9 */ /* 0x000fe40000000800 */
[----:B------:R-:W-:Y:S02]  /*39e90*/  @P6 LOP3.LUT R68, R68, 0x100, RZ, 0xfc, !PT ;  /* 0x0000010044446812 */ /* 0x000fe400078efcff */
[----:B------:R-:W-:Y:S02]  /*39ea0*/  LOP3.LUT P6, RZ, R3, 0x80000000, RZ, 0xc0, !PT ;  /* 0x8000000003ff7812 */ /* 0x000fe400078cc0ff */
[----:B------:R-:W-:Y:S02]  /*39eb0*/  LOP3.LUT R11, R11, 0xefffffff, RZ, 0xc0, !PT ;  /* 0xefffffff0b0b7812 */ /* 0x000fe400078ec0ff */
[----:B------:R-:W-:Y:S02]  /*39ec0*/  LOP3.LUT P0, RZ, R3, 0x20000000, RZ, 0xc0, !PT ;  /* 0x2000000003ff7812 */ /* 0x000fe4000780c0ff */
[----:B------:R-:W-:-:S02]  /*39ed0*/  @P2 LOP3.LUT R11, R11, 0x10000000, RZ, 0xfc, !PT ;  /* 0x100000000b0b2812 */ /* 0x000fc400078efcff */
[----:B------:R-:W-:Y:S02]  /*39ee0*/  LOP3.LUT R68, R68, 0xfffffdff, RZ, 0xc0, !PT ;  /* 0xfffffdff44447812 */ /* 0x000fe400078ec0ff */
[----:B------:R-:W-:Y:S01]  /*39ef0*/  ISETP.LT.AND P0, PT, R217, UR13, !P0 ;  /* 0x0000000dd9007c0c */ /* 0x000fe2000c701270 */
[----:B------:R-:W-:Y:S01]  /*39f00*/  ULDC UR13, c[0x0][0x228] ;  /* 0x00008a00000d7ab9 */ /* 0x000fe20000000800 */
[----:B------:R-:W-:Y:S02]  /*39f10*/  LOP3.LUT R11, R11, 0xfdffffff, RZ, 0xc0, !PT ;  /* 0xfdffffff0b0b7812 */ /* 0x000fe400078ec0ff */
[----:B------:R-:W-:Y:S02]  /*39f20*/  @P6 LOP3.LUT R68, R68, 0x200, RZ, 0xfc, !PT ;  /* 0x0000020044446812 */ /* 0x000fe400078efcff */
[----:B------:R-:W-:Y:S02]  /*39f30*/  LOP3.LUT P6, RZ, R3, 0x40000000, RZ, 0xc0, !PT ;  /* 0x4000000003ff7812 */ /* 0x000fe400078cc0ff */
[----:B------:R-:W-:-:S02]  /*39f40*/  @P1 LOP3.LUT R11, R11, 0x2000000, RZ, 0xfc, !PT ;  /* 0x020000000b0b1812 */ /* 0x000fc400078efcff */
[----:B------:R-:W-:Y:S01]  /*39f50*/  ISETP.LT.AND P6, PT, R217, UR12, !P6 ;  /* 0x0000000cd9007c0c */ /* 0x000fe2000f7c1270 */
[----:B------:R-:W-:Y:S01]  /*39f60*/  ULDC UR12, c[0x0][0x228] ;  /* 0x00008a00000c7ab9 */ /* 0x000fe20000000800 */
[----:B------:R-:W-:-:S04]  /*39f70*/  LOP3.LUT R11, R11, 0xffbfffff, RZ, 0xc0, !PT ;  /* 0xffbfffff0b0b7812 */ /* 0x000fc800078ec0ff */
        /* <DEDUP_REMOVED lines=34> */
[----:B------:R-:W-:Y:S02]  /*3a1a0*/  LOP3.LUT P4, RZ, R3, 0x2000000, RZ, 0xc0, !PT ;  /* 0x0200000003ff7812 */ /* 0x000fe4000788c0ff */
[----:B------:R-:W-:Y:S02]  /*3a1b0*/  LOP3.LUT R11, R11, 0xfffffffd, RZ, 0xc0, !PT ;  /* 0xfffffffd0b0b7812 */ /* 0x000fe400078ec0ff */
[----:B------:R-:W-:Y:S01]  /*3a1c0*/  ISETP.LT.AND P4, PT, R217, UR17, !P4 ;  /* 0x00000011d9007c0c */ /* 0x000fe2000e781270 */
[----:B------:R-:W-:Y:S01]  /*3a1d0*/  ULDC UR17, c[0x0][0x228] ;  /* 0x00008a0000117ab9 */ /* 0x000fe20000000800 */
[----:B------:R-:W-:-:S03]  /*3a1e0*/  LOP3.LUT R10, R10, 0xffffffdf, RZ, 0xc0, !PT ;  /* 0xffffffdf0a0a7812 */ /* 0x000fc600078ec0ff */
[----:B------:R-:W-:Y:S02]  /*3a1f0*/  @P6 LOP3.LUT R11, R11, 0x2, RZ, 0xfc, !PT ;  /* 0x000000020b0b6812 */ /* 0x000fe400078efcff */
[----:B------:R-:W-:Y:S02]  /*3a200*/  LOP3.LUT P6, RZ, R68, 0x8, RZ, 0xc0, !PT ;  /* 0x0000000844ff7812 */ /* 0x000fe400078cc0ff */
[----:B------:R-:W-:Y:S02]  /*3a210*/  @P5 LOP3.LUT R10, R10, 0x20, RZ, 0xfc, !PT ;  /* 0x000000200a0a5812 */ /* 0x000fe400078efcff */
[----:B------:R-:W-:Y:S01]  /*3a220*/  ISETP.LT.AND P6, PT, R217, UR5, !P6 ;  /* 0x00000005d9007c0c */ /* 0x000fe2000f7c1270 */
[----:B------:R-:W-:Y:S01]  /*3a230*/  ULDC UR5, c[0x0][0x228] ;  /* 0x00008a0000057ab9 */ /* 0x000fe20000000800 */
[----:B------:R-:W-:Y:S02]  /*3a240*/  LOP3.LUT R10, R10, 0xfffffffb, RZ, 0xc0, !PT ;  /* 0xfffffffb0a0a7812 */ /* 0x000fe400078ec0ff */
[----:B------:R-:W-:-:S02]  /*3a250*/  LOP3.LUT P5, RZ, R6, 0x4000, RZ, 0xc0, !PT ;  /* 0x0000400006ff7812 */ /* 0x000fc400078ac0ff */
[----:B------:R-:W-:Y:S02]  /*3a260*/  @P4 LOP3.LUT R10, R10, 0x4, RZ, 0xfc, !PT ;  /* 0x000000040a0a4812 */ /* 0x000fe400078efcff */
[C---:B------:R-:W-:Y:S02]  /*3a270*/  LOP3.LUT P4, RZ, R6.reuse, 0x8000, RZ, 0xc0, !PT ;  /* 0x0000800006ff7812 */ /* 0x040fe4000788c0ff */
[C---:B------:R-:W-:Y:S02]  /*3a280*/  LOP3.LUT P3, RZ, R6.reuse, 0x10000, RZ, 0xc0, !PT ;  /* 0x0001000006ff7812 */ /* 0x040fe4000786c0ff */
[C---:B------:R-:W-:Y:S02]  /*3a290*/  LOP3.LUT P2, RZ, R6.reuse, 0x20000, RZ, 0xc0, !PT ;  /* 0x0002000006ff7812 */ /* 0x040fe4000784c0ff */
[C---:B------:R-:W-:Y:S02]  /*3a2a0*/  LOP3.LUT P1, RZ, R6.reuse, 0x40000, RZ, 0xc0, !PT ;  /* 0x0004000006ff7812 */ /* 0x040fe4000782c0ff */
[----:B------:R-:W-:-:S02]  /*3a2b0*/  LOP3.LUT P0, RZ, R6, 0x80000, RZ, 0xc0, !PT ;  /* 0x0008000006ff7812 */ /* 0x000fc4000780c0ff */
        /* <DEDUP_REMOVED lines=33> */
[----:B------:R-:W-:Y:S02]  /*3a4d0*/  ISETP.LT.AND P6, PT, R217, UR27, !P6 ;  /* 0x0000001bd9007c0c */ /* 0x000fe4000f7c1270 */
[----:B------:R-:W-:-:S11]  /*3a4e0*/  LOP3.LUT R3, R3, 0xfffffbff, RZ, 0xc0, !PT ;  /* 0xfffffbff03037812 */ /* 0x000fd600078ec0ff */
[----:B------:R-:W-:Y:S02]  /*3a4f0*/  @P6 LOP3.LUT R3, R3, 0x400, RZ, 0xfc, !PT ;  /* 0x0000040003036812 */ /* 0x000fe400078efcff */
[----:B------:R-:W-:-:S04]  /*3a500*/  LOP3.LUT P6, RZ, R70, 0x8000000, RZ, 0xc0, !PT ;  /* 0x0800000046ff7812 */ /* 0x000fc800078cc0ff */
[----:B------:R-:W-:Y:S02]  /*3a510*/  ISETP.LT.AND P6, PT, R217, UR31, !P6 ;  /* 0x0000001fd9007c0c */ /* 0x000fe4000f7c1270 */
[----:B------:R-:W-:-:S11]  /*3a520*/  LOP3.LUT R3, R3, 0xffffff7f, RZ, 0xc0, !PT ;  /* 0xffffff7f03037812 */ /* 0x000fd600078ec0ff */
[----:B------:R-:W-:Y:S02]  /*3a530*/  @P6 LOP3.LUT R3, R3, 0x80, RZ, 0xfc, !PT ;  /* 0x0000008003036812 */ /* 0x000fe400078efcff */
[C---:B------:R-:W-:Y:S02]  /*3a540*/  ISETP.LT.AND P6, PT, R217.reuse, UR35, !P5 ;  /* 0x00000023d9007c0c */ /* 0x040fe4000efc1270 */
[C---:B------:R-:W-:Y:S02]  /*3a550*/  ISETP.LT.AND P5, PT, R217.reuse, UR39, !P4 ;  /* 0x00000027d9007c0c */ /* 0x040fe4000e7a1270 */
[C---:B------:R-:W-:Y:S02]  /*3a560*/  ISETP.LT.AND P4, PT, R217.reuse, UR43, !P3 ;  /* 0x0000002bd9007c0c */ /* 0x040fe4000df81270 */
[----:B------:R-:W-:Y:S02]  /*3a570*/  ISETP.LT.AND P3, PT, R217, UR47, !P2 ;  /* 0x0000002fd9007c0c */ /* 0x000fe4000d761270 */
[----:B------:R-:W-:-:S02]  /*3a580*/  LOP3.LUT R0, R0, 0xbfffffff, RZ, 0xc0, !PT ;  /* 0xbfffffff00007812 */ /* 0x000fc400078ec0ff */
[----:B------:R-:W-:-:S07]  /*3a590*/  ISETP.LT.AND P1, PT, R217, UR51, !P1 ;  /* 0x00000033d9007c0c */ /* 0x000fce000cf21270 */
[----:B------:R-:W-:-:S04]  /*3a5a0*/  @P4 LOP3.LUT R0, R0, 0x40000000, RZ, 0xfc, !PT ;  /* 0x4000000000004812 */ /* 0x000fc800078efcff */
[----:B------:R-:W-:-:S04]  /*3a5b0*/  LOP3.LUT R0, R0, 0xf7ffffff, RZ, 0xc0, !PT ;  /* 0xf7ffffff00007812 */ /* 0x000fc800078ec0ff */
[----:B------:R-:W-:-:S04]  /*3a5c0*/  @P3 LOP3.LUT R0, R0, 0x8000000, RZ, 0xfc, !PT ;  /* 0x0800000000003812 */ /* 0x000fc800078efcff */
[----:B------:R-:W-:-:S04]  /*3a5d0*/  LOP3.LUT R0, R0, 0xfeffffff, RZ, 0xc0, !PT ;  /* 0xfeffffff00007812 */ /* 0x000fc800078ec0ff */
[----:B------:R-:W-:Y:S02]  /*3a5e0*/  @P1 LOP3.LUT R0, R0, 0x1000000, RZ, 0xfc, !PT ;  /* 0x0100000000001812 */ /* 0x000fe400078efcff */
[----:B------:R-:W-:Y:S02]  /*3a5f0*/  LOP3.LUT P1, RZ, R5, 0x8000, RZ, 0xc0, !PT ;  /* 0x0000800005ff7812 */ /* 0x000fe4000782c0ff */
[----:B------:R-:W-:Y:S02]  /*3a600*/  LOP3.LUT R3, R3, 0xffffffef, RZ, 0xc0, !PT ;  /* 0xffffffef03037812 */ /* 0x000fe400078ec0ff */
[----:B------:R-:W-:Y:S02]  /*3a610*/  LOP3.LUT R70, R70, 0xfbffffff, RZ, 0xc0, !PT ;  /* 0xfbffffff46467812 */ /* 0x000fe400078ec0ff */
[----:B------:R-:W-:Y:S02]  /*3a620*/  @P6 LOP3.LUT R3, R3, 0x10, RZ, 0xfc, !PT ;  /* 0x0000001003036812 */ /* 0x000fe400078efcff */
[----:B------:R-:W-:-:S05]  /*3a630*/  LOP3.LUT P6, RZ, R5, 0x40, RZ, 0xc0, !PT ;  /* 0x0000004005ff7812 */ /* 0x000fca00078cc0ff */
        /* <DEDUP_REMOVED lines=18> */
[C---:B------:R-:W-:Y:S02]  /*3a760*/  LOP3.LUT P6, RZ, R5.reuse, 0x1000, RZ, 0xc0, !PT ;  /* 0x0000100005ff7812 */ /* 0x040fe400078cc0ff */
[----:B------:R-:W-:Y:S02]  /*3a770*/  LOP3.LUT R70, R70, 0xfeffffff, RZ, 0xc0, !PT ;  /* 0xfeffffff46467812 */ /* 0x000fe400078ec0ff */
[----:B------:R-:W-:-:S04]  /*3a780*/  LOP3.LUT P1, RZ, R5, 0x10000, RZ, 0xc0, !PT ;  /* 0x0001000005ff7812 */ /* 0x000fc8000782c0ff */
[----:B------:R-:W-:Y:S01]  /*3a790*/  ISETP.LT.AND P1, PT, R220, UR23, !P1 ;  /* 0x00000017dc007c0c */ /* 0x000fe2000cf21270 */
[----:B------:R-:W-:-:S04]  /*3a7a0*/  ULDC UR23, c[0x0][0x228] ;  /* 0x00008a0000177ab9 */ /* 0x000fc80000000800 */
[----:B------:R-:W-:Y:S02]  /*3a7b0*/  @P6 LOP3.LUT R70, R70, 0x1000000, RZ, 0xfc, !PT ;  /* 0x0100000046466812 */ /* 0x000fe400078efcff */
[----:B------:R-:W-:Y:S02]  /*3a7c0*/  LOP3.LUT P6, RZ, R5, 0x2000, RZ, 0xc0, !PT ;  /* 0x0000200005ff7812 */ /* 0x000fe400078cc0ff */
[----:B------:R-:W-:Y:S02]  /*3a7d0*/  LOP3.LUT R70, R70, 0xfdffffff, RZ, 0xc0, !PT ;  /* 0xfdffffff46467812 */ /* 0x000fe400078ec0ff */
[----:B------:R-:W-:-:S04]  /*3a7e0*/  LOP3.LUT R13, R13, 0xfffbffff, RZ, 0xc0, !PT ;  /* 0xfffbffff0d0d7812 */ /* 0x000fc800078ec0ff */
[----:B------:R-:W-:-:S05]  /*3a7f0*/  @P1 LOP3.LUT R13, R13, 0x40000, RZ, 0xfc, !PT ;  /* 0x000400000d0d1812 */ /* 0x000fca00078efcff */
[----:B------:R-:W-:-:S04]  /*3a800*/  @P6 LOP3.LUT R70, R70, 0x2000000, RZ, 0xfc, !PT ;  /* 0x0200000046466812 */ /* 0x000fc800078efcff */
[----:B------:R-:W-:-:S04]  /*3a810*/  LOP3.LUT P1, RZ, R70, 0x4000000, RZ, 0xc0, !PT ;  /* 0x0400000046ff7812 */ /* 0x000fc8000782c0ff */
[C---:B------:R-:W-:Y:S01]  /*3a820*/  ISETP.LT.AND P1, PT, R220.reuse, UR19, !P1 ;  /* 0x00000013dc007c0c */ /* 0x040fe2000cf21270 */
[----:B------:R-:W-:Y:S01]  /*3a830*/  ULDC UR19, c[0x0][0x228] ;  /* 0x00008a0000137ab9 */ /* 0x000fe20000000800 */
[----:B------:R-:W-:Y:S02]  /*3a840*/  LOP3.LUT P6, RZ, R5, 0x4000, RZ, 0xc0, !PT ;  /* 0x0000400005ff7812 */ /* 0x000fe400078cc0ff */
[----:B------:R-:W-:Y:S02]  /*3a850*/  LOP3.LUT R13, R13, 0xffff7fff, RZ, 0xc0, !PT ;  /* 0xffff7fff0d0d7812 */ /* 0x000fe400078ec0ff */
[----:B------:R-:W-:Y:S01]  /*3a860*/  ISETP.LT.AND P6, PT, R220, UR15, !P6 ;  /* 0x0000000fdc007c0c */ /* 0x000fe2000f7c1270 */
[----:B------:R-:W-:-:S06]  /*3a870*/  ULDC UR15, c[0x0][0x228] ;  /* 0x00008a00000f7ab9 */ /* 0x000fcc0000000800 */
        /* <DEDUP_REMOVED lines=37> */
[----:B------:R-:W-:-:S09]  /*3aad0*/  LOP3.LUT R3, R3, 0xfffffffd, RZ, 0xc0, !PT ;  /* 0xfffffffd03037812 */ /* 0x000fd200078ec0ff */
[----:B------:R-:W-:Y:S02]  /*3aae0*/  @P6 LOP3.LUT R12, R12, 0x800000, RZ, 0xfc, !PT ;  /* 0x008000000c0c6812 */ /* 0x000fe400078efcff */
[----:B------:R-:W-:-:S04]  /*3aaf0*/  LOP3.LUT P6, RZ, R70, 0x40000, RZ, 0xc0, !PT ;  /* 0x0004000046ff7812 */ /* 0x000fc800078cc0ff */
[----:B------:R-:W-:Y:S01]  /*3ab00*/  ISETP.LT.AND P6, PT, R220, UR15, !P6 ;  /* 0x0000000fdc007c0c */ /* 0x000fe2000f7c1270 */
[----:B------:R-:W-:Y:S01]  /*3ab10*/  ULDC UR15, c[0x0][0x228] ;  /* 0x00008a00000f7ab9 */ /* 0x000fe20000000800 */
[----:B------:R-:W-:Y:S02]  /*3ab20*/  @P5 LOP3.LUT R3, R3, 0x2, RZ, 0xfc, !PT ;  /* 0x0000000203035812 */ /* 0x000fe400078efcff */
[C---:B------:R-:W-:Y:S02]  /*3ab30*/  LOP3.LUT P5, RZ, R5.reuse, 0x20, RZ, 0xc0, !PT ;  /* 0x0000002005ff7812 */ /* 0x040fe400078ac0ff */
[----:B------:R-:W-:Y:S02]  /*3ab40*/  LOP3.LUT R12, R12, 0xffefffff, RZ, 0xc0, !PT ;  /* 0xffefffff0c0c7812 */ /* 0x000fe400078ec0ff */
[----:B------:R-:W-:Y:S01]  /*3ab50*/  ISETP.LT.AND P5, PT, R220, UR11, !P5 ;  /* 0x0000000bdc007c0c */ /* 0x000fe2000efa1270 */
[----:B------:R-:W-:Y:S01]  /*3ab60*/  ULDC UR11, c[0x0][0x228] ;  /* 0x00008a00000b7ab9 */ /* 0x000fe20000000800 */
[----:B------:R-:W-:-:S02]  /*3ab70*/  LOP3.LUT P4, RZ, R5, 0x10, RZ, 0xc0, !PT ;  /* 0x0000001005ff7812 */ /* 0x000fc4000788c0ff */
[----:B------:R-:W-:Y:S02]  /*3ab80*/  ISETP.LT.AND P2, PT, R217, UR55, !P0 ;  /* 0x00000037d9007c0c */ /* 0x000fe4000c741270 */
[----:B------:R-:W-:Y:S02]  /*3ab90*/  @P6 LOP3.LUT R12, R12, 0x100000, RZ, 0xfc, !PT ;  /* 0x001000000c0c6812 */ /* 0x000fe400078efcff */
[----:B------:R-:W-:Y:S01]  /*3aba0*/  ISETP.LT.AND P4, PT, R220, UR23, !P4 ;  /* 0x00000017dc007c0c */ /* 0x000fe2000e781270 */
[----:B------:R-:W-:Y:S01]  /*3abb0*/  ULDC UR23, c[0x0][0x228] ;  /* 0x00008a0000177ab9 */ /* 0x000fe20000000800 */
[----:B------:R-:W-:Y:S02]  /*3abc0*/  LOP3.LUT R12, R12, 0xfffdffff, RZ, 0xc0, !PT ;  /* 0xfffdffff0c0c7812 */ /* 0x000fe400078ec0ff */
[----:B------:R-:W-:Y:S02]  /*3abd0*/  LOP3.LUT P0, RZ, R6, 0x100000, RZ, 0xc0, !PT ;  /* 0x0010000006ff7812 */ /* 0x000fe4000780c0ff */
[----:B------:R-:W-:-:S02]  /*3abe0*/  LOP3.LUT P3, RZ, R5, 0x8, RZ, 0xc0, !PT ;  /* 0x0000000805ff7812 */ /* 0x000fc4000786c0ff */
[----:B------:R-:W-:Y:S02]  /*3abf0*/  @P5 LOP3.LUT R12, R12, 0x20000, RZ, 0xfc, !PT ;  /* 0x000200000c0c5812 */ /* 0x000fe400078efcff */
[----:B------:R-:W-:Y:S02]  /*3ac00*/  ISETP.LT.AND P0, PT, R217, UR61, !P0 ;  /* 0x0000003dd9007c0c */ /* 0x000fe4000c701270 */
[----:B------:R-:W-:Y:S02]  /*3ac10*/  LOP3.LUT R0, R0, 0xffdfffff, RZ, 0xc0, !PT ;  /* 0xffdfffff00007812 */ /* 0x000fe400078ec0ff */
[----:B------:R-:W-:Y:S01]  /*3ac20*/  ISETP.LT.AND P3, PT, R220, UR19, !P3 ;  /* 0x00000013dc007c0c */ /* 0x000fe2000df61270 */
[----:B------:R-:W-:Y:S01]  /*3ac30*/  ULDC UR19, c[0x0][0x228] ;  /* 0x00008a0000137ab9 */ /* 0x000fe20000000800 */
[----:B------:R-:W-:Y:S02]  /*3ac40*/  LOP3.LUT R12, R12, 0xffffbfff, RZ, 0xc0, !PT ;  /* 0xffffbfff0c0c7812 */ /* 0x000fe400078ec0ff */
[----:B------:R-:W-:-:S02]  /*3ac50*/  @P2 LOP3.LUT R0, R0, 0x200000, RZ, 0xfc, !PT ;  /* 0x0020000000002812 */ /* 0x000fc400078efcff */
[----:B------:R-:W-:Y:S02]  /*3ac60*/  LOP3.LUT P2, RZ, R5, 0x4, RZ, 0xc0, !PT ;  /* 0x0000000405ff7812 */ /* 0x000fe4000784c0ff */
[----:B------:R-:W-:Y:S02]  /*3ac70*/  @P4 LOP3.LUT R12, R12, 0x4000, RZ, 0xfc, !PT ;  /* 0x000040000c0c4812 */ /* 0x000fe400078efcff */
[----:B------:R-:W-:Y:S02]  /*3ac80*/  LOP3.LUT R0, R0, 0xfffbffff, RZ, 0xc0, !PT ;  /* 0xfffbffff00007812 */ /* 0x000fe400078ec0ff */
[----:B------:R-:W-:Y:S01]  /*3ac90*/  ISETP.LT.AND P2, PT, R220, UR15, !P2 ;  /* 0x0000000fdc007c0c */ /* 0x000fe2000d741270 */
[----:B------:R-:W-:Y:S01]  /*3aca0*/  ULDC UR15, c[0x0][0x228] ;  /* 0x00008a00000f7ab9 */ /* 0x000fe20000000800 */
[----:B------:R-:W-:Y:S02]  /*3acb0*/  LOP3.LUT R12, R12, 0xfffff7ff, RZ, 0xc0, !PT ;  /* 0xfffff7ff0c0c7812 */ /* 0x000fe400078ec0ff */
[----:B------:R-:W-:-:S02]  /*3acc0*/  @P0 LOP3.LUT R0, R0, 0x40000, RZ, 0xfc, !PT ;  /* 0x0004000000000812 */ /* 0x000fc400078efcff */
[C---:B------:R-:W-:Y:S02]  /*3acd0*/  LOP3.LUT P0, RZ, R5.reuse, 0x2, RZ, 0xc0, !PT ;  /* 0x0000000205ff7812 */ /* 0x040fe4000780c0ff */
[----:B------:R-:W-:Y:S02]  /*3ace0*/  @P3 LOP3.LUT R12, R12, 0x800, RZ, 0xfc, !PT ;  /* 0x000008000c0c3812 */ /* 0x000fe400078efcff */
[----:B------:R-:W-:Y:S01]  /*3acf0*/  ISETP.LT.AND P0, PT, R220, UR11, !P0 ;  /* 0x0000000bdc007c0c */ /* 0x000fe2000c701270 */
[----:B------:R-:W-:Y:S01]  /*3ad00*/  ULDC UR11, c[0x0][0x228] ;  /* 0x00008a00000b7ab9 */ /* 0x000fe20000000800 */
[----:B------:R-:W-:Y:S02]  /*3ad10*/  LOP3.LUT R12, R12, 0xfffffeff, RZ, 0xc0, !PT ;  /* 0xfffffeff0c0c7812 */ /* 0x000fe400078ec0ff */
[----:B------:R-:W-:Y:S02]  /*3ad20*/  LOP3.LUT P1, RZ, R5, 0x1, RZ, 0xc0, !PT ;  /* 0x0000000105ff7812 */ /* 0x000fe4000782c0ff */
[----:B------:R-:W-:-:S02]  /*3ad30*/  @P2 LOP3.LUT R12, R12, 0x100, RZ, 0xfc, !PT ;  /* 0x000001000c0c2812 */ /* 0x000fc400078efcff */
        /* <DEDUP_REMOVED lines=12> */
[----:B------:R-:W-:-:S04]  /*3ae00*/  LOP3.LUT P1, RZ, R70, 0x800, RZ, 0xc0, !PT ;  /* 0x0000080046ff7812 */ /* 0x000fc8000782c0ff */
[----:B------:R-:W-:Y:S01]  /*3ae10*/  ISETP.LT.AND P0, PT, R220, UR15, !P1 ;  /* 0x0000000fdc007c0c */ /* 0x000fe2000cf01270 */
[----:B------:R-:W-:Y:S01]  /*3ae20*/  ULDC UR15, c[0x0][0x228] ;  /* 0x00008a00000f7ab9 */ /* 0x000fe20000000800 */
[----:B------:R-:W-:Y:S02]  /*3ae30*/  LOP3.LUT R72, R72, 0xfffffbff, RZ, 0xc0, !PT ;  /* 0xfffffbff48487812 */ /* 0x000fe400078ec0ff */
[----:B------:R-:W-:Y:S02]  /*3ae40*/  LOP3.LUT R10, R10, 0xefffffff, RZ, 0xc0, !PT ;  /* 0xefffffff0a0a7812 */ /* 0x000fe400078ec0ff */
[----:B------:R-:W-:-:S03]  /*3ae50*/  LOP3.LUT P2, RZ, R70, 0x2000, RZ, 0xc0, !PT ;  /* 0x0000200046ff7812 */ /* 0x000fc6000784c0ff */
[----:B------:R-:W-:Y:S02]  /*3ae60*/  @P1 LOP3.LUT R72, R72, 0x400, RZ, 0xfc, !PT ;  /* 0x0000040048481812 */ /* 0x000fe400078efcff */
[----:B------:R-:W-:Y:S02]  /*3ae70*/  LOP3.LUT P1, RZ, R3, 0x8000000, RZ, 0xc0, !PT ;  /* 0x0800000003ff7812 */ /* 0x000fe4000782c0ff */
[----:B------:R-:W-:Y:S02]  /*3ae80*/  @P0 LOP3.LUT R10, R10, 0x10000000, RZ, 0xfc, !PT ;  /* 0x100000000a0a0812 */ /* 0x000fe400078efcff */
[----:B------:R-:W-:Y:S01]  /*3ae90*/  ISETP.LT.AND P0, PT, R220, UR11, !P2 ;  /* 0x0000000bdc007c0c */ /* 0x000fe2000d701270 */
[----:B------:R-:W-:Y:S01]  /*3aea0*/  ULDC UR11, c[0x0][0x228] ;  /* 0x00008a00000b7ab9 */ /* 0x000fe20000000800 */
[C---:B------:R-:W-:Y:S02]  /*3aeb0*/  LOP3.LUT P6, RZ, R70.reuse, 0x20000, RZ, 0xc0, !PT ;  /* 0x0002000046ff7812 */ /* 0x040fe400078cc0ff */
[----:B------:R-:W-:-:S02]  /*3aec0*/  LOP3.LUT P5, RZ, R70, 0x10000, RZ, 0xc0, !PT ;  /* 0x0001000046ff7812 */ /* 0x000fc400078ac0ff */
[C---:B------:R-:W-:Y:S02]  /*3aed0*/  LOP3.LUT P4, RZ, R70.reuse, 0x8000, RZ, 0xc0, !PT ;  /* 0x0000800046ff7812 */ /* 0x040fe4000788c0ff */
[C---:B------:R-:W-:Y:S02]  /*3aee0*/  LOP3.LUT P3, RZ, R70.reuse, 0x4000, RZ, 0xc0, !PT ;  /* 0x0000400046ff7812 */ /* 0x040fe4000786c0ff */
[----:B------:R-:W-:Y:S02]  /*3aef0*/  LOP3.LUT R70, R70, 0xfffffbff, RZ, 0xc0, !PT ;  /* 0xfffffbff46467812 */ /* 0x000fe400078ec0ff */
[----:B------:R-:W-:Y:S02]  /*3af00*/  LOP3.LUT R10, R10, 0xfdffffff, RZ, 0xc0, !PT ;  /* 0xfdffffff0a0a7812 */ /* 0x000fe400078ec0ff */
[----:B------:R-:W-:Y:S02]  /*3af10*/  @P1 LOP3.LUT R70, R70, 0x400, RZ, 0xfc, !PT ;  /* 0x0000040046461812 */ /* 0x000fe400078efcff */
[----:B------:R-:W-:Y:S01]  /*3af20*/  ISETP.LT.AND P1, PT, R220, UR23, !P3 ;  /* 0x00000017dc007c0c */ /* 0x000fe2000df21270 */
[----:B------:R-:W-:Y:S01]  /*3af30*/  ULDC UR23, c[0x0][0x228] ;  /* 0x00008a0000177ab9 */ /* 0x000fe20000000800 */
[----:B------:R-:W-:-:S02]  /*3af40*/  @P0 LOP3.LUT R10, R10, 0x2000000, RZ, 0xfc, !PT ;  /* 0x020000000a0a0812 */ /* 0x000fc400078efcff */
[----:B------:R-:W-:Y:S02]  /*3af50*/  LOP3.LUT R72, R72, 0xffffefff, RZ, 0xc0, !PT ;  /* 0xffffefff48487812 */ /* 0x000fe400078ec0ff */
[----:B------:R-:W-:Y:S02]  /*3af60*/  LOP3.LUT R10, R10, 0xffbfffff, RZ, 0xc0, !PT ;  /* 0xffbfffff0a0a7812 */ /* 0x000fe400078ec0ff */
        /* <DEDUP_REMOVED lines=11> */
[----:B------:R-:W-:-:S04]  /*3b020*/  @P4 LOP3.LUT R72, R72, 0x4000, RZ, 0xfc, !PT ;  /* 0x0000400048484812 */ /* 0x000fc800078efcff */
[----:B------:R-:W-:Y:S02]  /*3b030*/  LOP3.LUT R72, R72, 0xffff7fff, RZ, 0xc0, !PT ;  /* 0xffff7fff48487812 */ /* 0x000fe400078ec0ff */
[----:B------:R-:W-:Y:S02]  /*3b040*/  LOP3.LUT R10, R10, 0xfffeffff, RZ, 0xc0, !PT ;  /* 0xfffeffff0a0a7812 */ /* 0x000fe400078ec0ff */
[----:B------:R-:W-:-:S03]  /*3b050*/  @P5 LOP3.LUT R72, R72, 0x8000, RZ, 0xfc, !PT ;  /* 0x0000800048485812 */ /* 0x000fc600078efcff */
[----:B------:R-:W-:Y:S02]  /*3b060*/  @P1 LOP3.LUT R10, R10, 0x10000, RZ, 0xfc, !PT ;  /* 0x000100000a0a1812 */ /* 0x000fe400078efcff */
[----:B------:R-:W-:Y:S02]  /*3b070*/  LOP3.LUT R72, R72, 0xfffeffff, RZ, 0xc0, !PT ;  /* 0xfffeffff48487812 */ /* 0x000fe400078ec0ff */
[----:B------:R-:W-:Y:S01]  /*3b080*/  ISETP.LT.AND P1, PT, R220, UR11, !P6 ;  /* 0x0000000bdc007c0c */ /* 0x000fe2000f721270 */
[----:B------:R-:W-:Y:S01]  /*3b090*/  ULDC UR11, c[0x0][0x228] ;  /* 0x00008a00000b7ab9 */ /* 0x000fe20000000800 */
[----:B------:R-:W-:Y:S02]  /*3b0a0*/  @P6 LOP3.LUT R72, R72, 0x10000, RZ, 0xfc, !PT ;  /* 0x0001000048486812 */ /* 0x000fe400078efcff */
[----:B------:R-:W-:Y:S02]  /*3b0b0*/  LOP3.LUT P6, RZ, R3, 0x400000, RZ, 0xc0, !PT ;  /* 0x0040000003ff7812 */ /* 0x000fe400078cc0ff */
[----:B------:R-:W-:-:S02]  /*3b0c0*/  LOP3.LUT R10, R10, 0xffffdfff, RZ, 0xc0, !PT ;  /* 0xffffdfff0a0a7812 */ /* 0x000fc400078ec0ff */
        /* <DEDUP_REMOVED lines=49> */
[C---:B------:R-:W-:Y:S02]  /*3b3e0*/  LOP3.LUT P6, RZ, R3.reuse, 0x80000000, RZ, 0xc0, !PT ;  /* 0x8000000003ff7812 */ /* 0x040fe400078cc0ff */
[----:B------:R-:W-:Y:S01]  /*3b3f0*/  ISETP.LT.AND P2, PT, R220, UR23, !P2 ;  /* 0x00000017dc007c0c */ /* 0x000fe2000d741270 */
[----:B------:R-:W-:Y:S01]  /*3b400*/  ULDC UR23, c[0x0][0x228] ;  /* 0x00008a0000177ab9 */ /* 0x000fe20000000800 */
[----:B------:R-:W-:Y:S02]  /*3b410*/  LOP3.LUT P5, RZ, R3, 0x800000, RZ, 0xc0, !PT ;  /* 0x0080000003ff7812 */ /* 0x000fe400078ac0ff */
[----:B------:R-:W-:Y:S02]  /*3b420*/  LOP3.LUT R70, R70, 0xfffffeff, RZ, 0xc0, !PT ;  /* 0xfffffeff46467812 */ /* 0x000fe400078ec0ff */
[----:B------:R-:W-:Y:S01]  /*3b430*/  ISETP.LT.AND P5, PT, R220, UR19, !P5 ;  /* 0x00000013dc007c0c */ /* 0x000fe2000efa1270 */
[----:B------:R-:W-:-:S04]  /*3b440*/  ULDC UR19, c[0x0][0x228] ;  /* 0x00008a0000137ab9 */ /* 0x000fc80000000800 */
[----:B------:R-:W-:Y:S02]  /*3b450*/  @P6 LOP3.LUT R70, R70, 0x100, RZ, 0xfc, !PT ;  /* 0x0000010046466812 */ /* 0x000fe400078efcff */
[C---:B------:R-:W-:Y:S02]  /*3b460*/  LOP3.LUT P6, RZ, R3.reuse, 0x40000000, RZ, 0xc0, !PT ;  /* 0x4000000003ff7812 */ /* 0x040fe400078cc0ff */
[----:B------:R-:W-:Y:S01]  /*3b470*/  ISETP.LT.AND P1, PT, R220, UR19, !P1 ;  /* 0x00000013dc007c0c */ /* 0x000fe2000cf21270 */
[----:B------:R-:W-:Y:S01]  /*3b480*/  ULDC UR19, c[0x0][0x228] ;  /* 0x00008a0000137ab9 */ /* 0x000fe20000000800 */
[----:B------:R-:W-:Y:S02]  /*3b490*/  LOP3.LUT P4, RZ, R3, 0x1000000, RZ, 0xc0, !PT ;  /* 0x0100000003ff7812 */ /* 0x000fe4000788c0ff */
[----:B------:R-:W-:Y:S02]  /*3b4a0*/  LOP3.LUT R11, R11, 0xbfffffff, RZ, 0xc0, !PT ;  /* 0xbfffffff0b0b7812 */ /* 0x000fe400078ec0ff */
[----:B------:R-:W-:-:S02]  /*3b4b0*/  LOP3.LUT P0, RZ, R3, 0x10000000, RZ, 0xc0, !PT ;  /* 0x1000000003ff7812 */ /* 0x000fc4000780c0ff */
[----:B------:R-:W-:Y:S01]  /*3b4c0*/  ISETP.LT.AND P4, PT, R220, UR15, !P4 ;  /* 0x0000000fdc007c0c */ /* 0x000fe2000e781270 */
[----:B------:R-:W-:Y:S01]  /*3b4d0*/  ULDC UR15, c[0x0][0x228] ;  /* 0x00008a00000f7ab9 */ /* 0x000fe20000000800 */
[----:B------:R-:W-:Y:S02]  /*3b4e0*/  @P2 LOP3.LUT R11, R11, 0x40000000, RZ, 0xfc, !PT ;  /* 0x400000000b0b2812 */ /* 0x000fe400078efcff */
[----:B------:R-:W-:Y:S02]  /*3b4f0*/  LOP3.LUT R70, R70, 0xfffffdff, RZ, 0xc0, !PT ;  /* 0xfffffdff46467812 */ /* 0x000fe400078ec0ff */
[----:B------:R-:W-:Y:S01]  /*3b500*/  ISETP.LT.AND P0, PT, R220, UR15, !P0 ;  /* 0x0000000fdc007c0c */ /* 0x000fe2000c701270 */
[----:B------:R-:W-:Y:S01]  /*3b510*/  ULDC UR15, c[0x0][0x228] ;  /* 0x00008a00000f7ab9 */ /* 0x000fe20000000800 */
[----:B------:R-:W-:Y:S02]  /*3b520*/  LOP3.LUT P3, RZ, R3, 0x2000000, RZ, 0xc0, !PT ;  /* 0x0200000003ff7812 */ /* 0x000fe4000786c0ff */
[----:B------:R-:W-:-:S02]  /*3b530*/  LOP3.LUT R11, R11, 0xf7ffffff, RZ, 0xc0, !PT ;  /* 0xf7ffffff0b0b7812 */ /* 0x000fc400078ec0ff */
[----:B------:R-:W-:Y:S02]  /*3b540*/  @P6 LOP3.LUT R70, R70, 0x200, RZ, 0xfc, !PT ;  /* 0x0000020046466812 */ /* 0x000fe400078efcff */
[----:B------:R-:W-:Y:S02]  /*3b550*/  LOP3.LUT P6, RZ, R3, 0x20000000, RZ, 0xc0, !PT ;  /* 0x2000000003ff7812 */ /* 0x000fe400078cc0ff */
[C---:B------:R-:W-:Y:S01]  /*3b560*/  ISETP.LT.AND P3, PT, R220.reuse, UR11, !P3 ;  /* 0x0000000bdc007c0c */ /* 0x040fe2000df61270 */
[----:B------:R-:W-:Y:S01]  /*3b570*/  ULDC UR11, c[0x0][0x228] ;  /* 0x00008a00000b7ab9 */ /* 0x000fe20000000800 */
[----:B------:R-:W-:Y:S02]  /*3b580*/  @P1 LOP3.LUT R11, R11, 0x8000000, RZ, 0xfc, !PT ;  /* 0x080000000b0b1812 */ /* 0x000fe400078efcff */
        /* <DEDUP_REMOVED lines=40> */
[----:B------:R-:W-:Y:S02]  /*3b810*/  LOP3.LUT R11, R11, 0xfffffffe, RZ, 0xc0, !PT ;  /* 0xfffffffe0b0b7812 */ /* 0x000fe400078ec0ff */
[----:B------:R-:W-:-:S04]  /*3b820*/  @P5 LOP3.LUT R10, R10, 0x80, RZ, 0xfc, !PT ;  /* 0x000000800a0a5812 */ /* 0x000fc800078efcff */
        /* <DEDUP_REMOVED lines=95> */
[----:B------:R-:W-:Y:S01]  /*3be20*/  ISETP.LT.AND P1, PT, R219, UR19, !P1 ;  /* 0x00000013db007c0c */ /* 0x000fe2000cf21270 */
        /* <DEDUP_REMOVED lines=48> */
[----:B------:R-:W-:Y:S02]  /*3c130*/  LOP3.LUT P5, RZ, R5, 0x20, RZ, 0xc0, !PT ;  /* 0x0000002005ff7812 */ /* 0x000fe400078ac0ff */
        /* <DEDUP_REMOVED lines=25> */
[----:B------:R-:W-:Y:S02]  /*3c2d0*/  LOP3.LUT P0, RZ, R5, 0x2, RZ, 0xc0, !PT ;  /* 0x0000000205ff7812 */ /* 0x000fe4000780c0ff */
        /* <DEDUP_REMOVED lines=113> */
[----:B------:R-:W-:Y:S01]  /*3c9f0*/  ISETP.LT.AND P2, PT, R219, UR23, !P2 ;  /* 0x00000017db007c0c */ /* 0x000fe2000d741270 */
[----:B------:R-:W-:Y:S01]  /*3ca00*/  ULDC UR23, c[0x0][0x228] ;  /* 0x00008a0000177ab9 */ /* 0x000fe20000000800 */
[----:B------:R-:W-:Y:S02]  /*3ca10*/  LOP3.LUT P5, RZ, R3, 0x800000, RZ, 0xc0, !PT ;  /* 0x0080000003ff7812 */ /* 0x000fe400078ac0ff */
[----:B------:R-:W-:Y:S02]  /*3ca20*/  LOP3.LUT R72, R72, 0xffffff7f, RZ, 0xc0, !PT ;  /* 0xffffff7f48487812 */ /* 0x000fe400078ec0ff */
[----:B------:R-:W-:Y:S01]  /*3ca30*/  ISETP.LT.AND P5, PT, R219, UR19, !P5 ;  /* 0x00000013db007c0c */ /* 0x000fe2000efa1270 */
[----:B------:R-:W-:-:S04]  /*3ca40*/  ULDC UR19, c[0x0][0x228] ;  /* 0x00008a0000137ab9 */ /* 0x000fc80000000800 */
[----:B------:R-:W-:Y:S02]  /*3ca50*/  @P6 LOP3.LUT R72, R72, 0x80, RZ, 0xfc, !PT ;  /* 0x0000008048486812 */ /* 0x000fe400078efcff */
[----:B------:R-:W-:Y:S02]  /*3ca60*/  LOP3.LUT P6, RZ, R3, 0x40000000, RZ, 0xc0, !PT ;  /* 0x4000000003ff7812 */ /* 0x000fe400078cc0ff */
        /* <DEDUP_REMOVED lines=15> */
[----:B------:R-:W-:Y:S01]  /*3cb60*/  ISETP.LT.AND P3, PT, R219, UR11, !P3 ;  /* 0x0000000bdb007c0c */ /* 0x000fe2000df61270 */
        /* <DEDUP_REMOVED lines=94> */
[----:B------:R-:W-:Y:S02]  /*3d150*/  ISETP.LT.AND P2, PT, R219, UR59, !P0 ;  /* 0x0000003bdb007c0c */ /* 0x000fe4000c741270 */
[----:B------:R-:W-:Y:S02]  /*3d160*/  LOP3.LUT P0, RZ, R5, 0x8000, RZ, 0xc0, !PT ;  /* 0x0000800005ff7812 */ /* 0x000fe4000780c0ff */
[----:B------:R-:W-:-:S02]  /*3d170*/  LOP3.LUT R0, R0, 0x7fffffff, RZ, 0xc0, !PT ;  /* 0x7fffffff00007812 */ /* 0x000fc400078ec0ff */
[----:B------:R-:W-:-:S03]  /*3d180*/  LOP3.LUT R73, R73, 0xfeffffff, RZ, 0xc0, !PT ;  /* 0xfeffffff49497812 */ /* 0x000fc600078ec0ff */
[----:B------:R-:W-:Y:S02]  /*3d190*/  @P6 LOP3.LUT R0, R0, 0x80000000, RZ, 0xfc, !PT ;  /* 0x8000000000006812 */ /* 0x000fe400078efcff */
[----:B------:R-:W-:-:S04]  /*3d1a0*/  LOP3.LUT P6, RZ, R5, 0x40, RZ, 0xc0, !PT ;  /* 0x0000004005ff7812 */ /* 0x000fc800078cc0ff */
[----:B------:R-:W-:-:S04]  /*3d1b0*/  @P0 LOP3.LUT R73, R73, 0x1000000, RZ, 0xfc, !PT ;  /* 0x0100000049490812 */ /* 0x000fc800078efcff */
[----:B------:R-:W-:-:S05]  /*3d1c0*/  LOP3.LUT R73, R73, 0xfffeffff, RZ, 0xc0, !PT ;  /* 0xfffeffff49497812 */ /* 0x000fca00078ec0ff */
[----:B------:R-:W-:Y:S02]  /*3d1d0*/  @P6 LOP3.LUT R73, R73, 0x10000, RZ, 0xfc, !PT ;  /* 0x0001000049496812 */ /* 0x000fe400078efcff */
[----:B------:R-:W-:Y:S02]  /*3d1e0*/  LOP3.LUT P6, RZ, R5, 0x80, RZ, 0xc0, !PT ;  /* 0x0000008005ff7812 */ /* 0x000fe400078cc0ff */
[----:B------:R-:W-:-:S11]  /*3d1f0*/  LOP3.LUT R73, R73, 0xfffdffff, RZ, 0xc0, !PT ;  /* 0xfffdffff49497812 */ /* 0x000fd600078ec0ff */
[----:B------:R-:W-:Y:S02]  /*3d200*/  @P6 LOP3.LUT R73, R73, 0x20000, RZ, 0xfc, !PT ;  /* 0x0002000049496812 */ /* 0x000fe400078efcff */
[----:B------:R-:W-:Y:S02]  /*3d210*/  LOP3.LUT P6, RZ, R5, 0x100, RZ, 0xc0, !PT ;  /* 0x0000010005ff7812 */ /* 0x000fe400078cc0ff */
[----:B------:R-:W-:Y:S02]  /*3d220*/  LOP3.LUT R73, R73, 0xfffbffff, RZ, 0xc0, !PT ;  /* 0xfffbffff49497812 */ /* 0x000fe400078ec0ff */
[----:B------:R-:W-:-:S09]  /*3d230*/  ISETP.LT.AND P5, PT, R219, UR37, !P5 ;  /* 0x00000025db007c0c */ /* 0x000fd2000efa1270 */
[----:B------:R-:W-:Y:S02]  /*3d240*/  @P6 LOP3.LUT R73, R73, 0x40000, RZ, 0xfc, !PT ;  /* 0x0004000049496812 */ /* 0x000fe400078efcff */
[----:B------:R-:W-:Y:S02]  /*3d250*/  LOP3.LUT P6, RZ, R5, 0x200, RZ, 0xc0, !PT ;  /* 0x0000020005ff7812 */ /* 0x000fe400078cc0ff */
[----:B------:R-:W-:Y:S02]  /*3d260*/  LOP3.LUT R73, R73, 0xfff7ffff, RZ, 0xc0, !PT ;  /* 0xfff7ffff49497812 */ /* 0x000fe400078ec0ff */
[----:B------:R-:W-:-:S04]  /*3d270*/  LOP3.LUT R3, R3, 0xfffffffb, RZ, 0xc0, !PT ;  /* 0xfffffffb03037812 */ /* 0x000fc800078ec0ff */
[----:B------:R-:W-:-:S05]  /*3d280*/  @P5 LOP3.LUT R3, R3, 0x4, RZ, 0xfc, !PT ;  /* 0x0000000403035812 */ /* 0x000fca00078efcff */
[----:B------:R-:W-:Y:S02]  /*3d290*/  @P6 LOP3.LUT R73, R73, 0x80000, RZ, 0xfc, !PT ;  /* 0x0008000049496812 */ /* 0x000fe400078efcff */
[----:B------:R-:W-:Y:S02]  /*3d2a0*/  LOP3.LUT P6, RZ, R5, 0x400, RZ, 0xc0, !PT ;  /* 0x0000040005ff7812 */ /* 0x000fe400078cc0ff */
[----:B------:R-:W-:Y:S02]  /*3d2b0*/  ISETP.LT.AND P5, PT, R219, UR45, !P3 ;  /* 0x0000002ddb007c0c */ /* 0x000fe4000dfa1270 */
[----:B------:R-:W-:Y:S02]  /*3d2c0*/  LOP3.LUT R73, R73, 0xffefffff, RZ, 0xc0, !PT ;  /* 0xffefffff49497812 */ /* 0x000fe400078ec0ff */
[----:B------:R-:W-:-:S07]  /*3d2d0*/  LOP3.LUT R0, R0, 0xefffffff, RZ, 0xc0, !PT ;  /* 0xefffffff00007812 */ /* 0x000fce00078ec0ff */
[----:B------:R-:W-:Y:S02]  /*3d2e0*/  @P6 LOP3.LUT R73, R73, 0x100000, RZ, 0xfc, !PT ;  /* 0x0010000049496812 */ /* 0x000fe400078efcff */
[----:B------:R-:W-:Y:S02]  /*3d2f0*/  LOP3.LUT P6, RZ, R5, 0x800, RZ, 0xc0, !PT ;  /* 0x0000080005ff7812 */ /* 0x000fe400078cc0ff */
[----:B------:R-:W-:Y:S02]  /*3d300*/  @P5 LOP3.LUT R0, R0, 0x10000000, RZ, 0xfc, !PT ;  /* 0x1000000000005812 */ /* 0x000fe400078efcff */
[----:B------:R-:W-:Y:S02]  /*3d310*/  ISETP.LT.AND P3, PT, R219, UR53, !P1 ;  /* 0x00000035db007c0c */ /* 0x000fe4000cf61270 */
[----:B------:R-:W-:Y:S02]  /*3d320*/  LOP3.LUT R0, R0, 0xfdffffff, RZ, 0xc0, !PT ;  /* 0xfdffffff00007812 */ /* 0x000fe400078ec0ff */
[----:B------:R-:W-:-:S02]  /*3d330*/  LOP3.LUT R73, R73, 0xffdfffff, RZ, 0xc0, !PT ;  /* 0xffdfffff49497812 */ /* 0x000fc400078ec0ff */
[----:B------:R-:W-:-:S03]  /*3d340*/  @P4 LOP3.LUT R0, R0, 0x2000000, RZ, 0xfc, !PT ;  /* 0x0200000000004812 */ /* 0x000fc600078efcff */
[----:B------:R-:W-:Y:S02]  /*3d350*/  @P6 LOP3.LUT R73, R73, 0x200000, RZ, 0xfc, !PT ;  /* 0x0020000049496812 */ /* 0x000fe400078efcff */
[----:B------:R-:W-:Y:S02]  /*3d360*/  LOP3.LUT P6, RZ, R5, 0x1000, RZ, 0xc0, !PT ;  /* 0x0000100005ff7812 */ /* 0x000fe400078cc0ff */
[----:B------:R-:W-:Y:S02]  /*3d370*/  LOP3.LUT R0, R0, 0xffbfffff, RZ, 0xc0, !PT ;  /* 0xffbfffff00007812 */ /* 0x000fe400078ec0ff */
[----:B------:R-:W-:Y:S02]  /*3d380*/  LOP3.LUT P1, RZ, R6, 0x100000, RZ, 0xc0, !PT ;  /* 0x0010000006ff7812 */ /* 0x000fe4000782c0ff */
[----:B------:R-:W-:Y:S02]  /*3d390*/  @P3 LOP3.LUT R0, R0, 0x400000, RZ, 0xfc, !PT ;  /* 0x0040000000003812 */ /* 0x000fe400078efcff */
[----:B------:R-:W-:-:S02]  /*3d3a0*/  LOP3.LUT R73, R73, 0xffbfffff, RZ, 0xc0, !PT ;  /* 0xffbfffff49497812 */ /* 0x000fc400078ec0ff */
[----:B------:R-:W-:Y:S01]  /*3d3b0*/  ISETP.LT.AND P1, PT, R219, UR4, !P1 ;  /* 0x00000004db007c0c */ /* 0x000fe2000cf21270 */
[----:B------:R-:W-:Y:S01]  /*3d3c0*/  ULDC UR4, c[0x0][0x228] ;  /* 0x00008a0000047ab9 */ /* 0x000fe20000000800 */
[----:B------:R-:W-:Y:S02]  /*3d3d0*/  LOP3.LUT R0, R0, 0xfff7ffff, RZ, 0xc0, !PT ;  /* 0xfff7ffff00007812 */ /* 0x000fe400078ec0ff */
[----:B------:R-:W-:Y:S02]  /*3d3e0*/  LOP3.LUT P0, RZ, R5, 0x10000, RZ, 0xc0, !PT ;  /* 0x0001000005ff7812 */ /* 0x000fe4000780c0ff */
[----:B------:R-:W-:Y:S02]  /*3d3f0*/  @P6 LOP3.LUT R73, R73, 0x400000, RZ, 0xfc, !PT ;  /* 0x0040000049496812 */ /* 0x000fe400078efcff */
[----:B------:R-:W-:Y:S02]  /*3d400*/  @P2 LOP3.LUT R0, R0, 0x80000, RZ, 0xfc, !PT ;  /* 0x0008000000002812 */ /* 0x000fe400078efcff */
[----:B------:R-:W-:-:S02]  /*3d410*/  LOP3.LUT P6, RZ, R5, 0x2000, RZ, 0xc0, !PT ;  /* 0x0000200005ff7812 */ /* 0x000fc400078cc0ff */
[----:B------:R-:W-:Y:S01]  /*3d420*/  ISETP.LT.AND P0, PT, R218, UR23, !P0 ;  /* 0x00000017da007c0c */ /* 0x000fe2000c701270 */
[----:B------:R-:W-:Y:S01]  /*3d430*/  ULDC UR23, c[0x0][0x228] ;  /* 0x00008a0000177ab9 */ /* 0x000fe20000000800 */
[----:B------:R-:W-:Y:S02]  /*3d440*/  LOP3.LUT R0, R0, 0xfffeffff, RZ, 0xc0, !PT ;  /* 0xfffeffff00007812 */ /* 0x000fe400078ec0ff */
[----:B------:R-:W-:Y:S02]  /*3d450*/  LOP3.LUT R73, R73, 0xff7fffff, RZ, 0xc0, !PT ;  /* 0xff7fffff49497812 */ /* 0x000fe400078ec0ff */
[----:B------:R-:W-:-:S04]  /*3d460*/  @P1 LOP3.LUT R0, R0, 0x10000, RZ, 0xfc, !PT ;  /* 0x0001000000001812 */ /* 0x000fc800078efcff */
[----:B------:R-:W-:Y:S02]  /*3d470*/  LOP3.LUT R0, R0, 0xffff7fff, RZ, 0xc0, !PT ;  /* 0xffff7fff00007812 */ /* 0x000fe400078ec0ff */
[----:B------:R-:W-:Y:S02]  /*3d480*/  @P6 LOP3.LUT R73, R73, 0x800000, RZ, 0xfc, !PT ;  /* 0x0080000049496812 */ /* 0x000fe400078efcff */
[----:B------:R-:W-:Y:S02]  /*3d490*/  @P0 LOP3.LUT R0, R0, 0x8000, RZ, 0xfc, !PT ;  /* 0x0000800000000812 */ /* 0x000fe400078efcff */
        /* <DEDUP_REMOVED lines=57> */
[C---:B------:R-:W-:Y:S02]  /*3d830*/  LOP3.LUT P3, RZ, R5.reuse, 0x8, RZ, 0xc0, !PT ;  /* 0x0000000805ff7812 */ /* 0x040fe4000786c0ff */
[----:B------:R-:W-:Y:S02]  /*3d840*/  @P5 LOP3.LUT R0, R0, 0x10, RZ, 0xfc, !PT ;  /* 0x0000001000005812 */ /* 0x000fe400078efcff */
[----:B------:R-:W-:Y:S01]  /*3d850*/  ISETP.LT.AND P3, PT, R218, UR19, !P3 ;  /* 0x00000013da007c0c */ /* 0x000fe2000df61270 */
[----:B------:R-:W-:Y:S01]  /*3d860*/  ULDC UR19, c[0x0][0x228] ;  /* 0x00008a0000137ab9 */ /* 0x000fe20000000800 */
[----:B------:R-:W-:Y:S02]  /*3d870*/  LOP3.LUT R0, R0, 0xfffffff7, RZ, 0xc0, !PT ;  /* 0xfffffff700007812 */ /* 0x000fe400078ec0ff */
[----:B------:R-:W-:-:S02]  /*3d880*/  LOP3.LUT P2, RZ, R5, 0x4, RZ, 0xc0, !PT ;  /* 0x0000000405ff7812 */ /* 0x000fc4000784c0ff */
[C---:B------:R-:W-:Y:S02]  /*3d890*/  LOP3.LUT P0, RZ, R5.reuse, 0x1, RZ, 0xc0, !PT ;  /* 0x0000000105ff7812 */ /* 0x040fe4000780c0ff */
[----:B------:R-:W-:Y:S02]  /*3d8a0*/  @P4 LOP3.LUT R0, R0, 0x8, RZ, 0xfc, !PT ;  /* 0x0000000800004812 */ /* 0x000fe400078efcff */
[C---:B------:R-:W-:Y:S01]  /*3d8b0*/  ISETP.LT.AND P2, PT, R218.reuse, UR15, !P2 ;  /* 0x0000000fda007c0c */ /* 0x040fe2000d741270 */
[----:B------:R-:W-:Y:S01]  /*3d8c0*/  ULDC UR15, c[0x0][0x228] ;  /* 0x00008a00000f7ab9 */ /* 0x000fe20000000800 */
        /* <DEDUP_REMOVED lines=8> */
[----:B------:R-:W-:Y:S02]  /*3d950*/  LOP3.LUT R5, R5, 0x7fffffff, RZ, 0xc0, !PT ;  /* 0x7fffffff05057812 */ /* 0x000fe400078ec0ff */
[----:B------:R-:W-:Y:S02]  /*3d960*/  @P2 LOP3.LUT R0, R0, 0x2, RZ, 0xfc, !PT ;  /* 0x0000000200002812 */ /* 0x000fe400078efcff */
[----:B------:R-:W-:-:S02]  /*3d970*/  @P0 LOP3.LUT R5, R5, 0x80000000, RZ, 0xfc, !PT ;  /* 0x8000000005050812 */ /* 0x000fc400078efcff */
[C---:B------:R-:W-:Y:S02]  /*3d980*/  LOP3.LUT P0, RZ, R73.reuse, 0x200, RZ, 0xc0, !PT ;  /* 0x0000020049ff7812 */ /* 0x040fe4000780c0ff */
[----:B------:R-:W-:Y:S02]  /*3d990*/  LOP3.LUT R0, R0, 0xfffffffe, RZ, 0xc0, !PT ;  /* 0xfffffffe00007812 */ /* 0x000fe400078ec0ff */
[----:B------:R-:W-:Y:S01]  /*3d9a0*/  ISETP.LT.AND P0, PT, R218, UR19, !P0 ;  /* 0x00000013da007c0c */ /* 0x000fe2000c701270 */
[----:B------:R-:W-:Y:S01]  /*3d9b0*/  ULDC UR19, c[0x0][0x228] ;  /* 0x00008a0000137ab9 */ /* 0x000fe20000000800 */
[----:B------:R-:W-:Y:S02]  /*3d9c0*/  @P1 LOP3.LUT R0, R0, 0x1, RZ, 0xfc, !PT ;  /* 0x0000000100001812 */ /* 0x000fe400078efcff */
[----:B------:R-:W-:Y:S02]  /*3d9d0*/  LOP3.LUT P1, RZ, R73, 0x400, RZ, 0xc0, !PT ;  /* 0x0000040049ff7812 */ /* 0x000fe4000782c0ff */
[----:B------:R-:W-:-:S02]  /*3d9e0*/  LOP3.LUT R5, R5, 0xbfffffff, RZ, 0xc0, !PT ;  /* 0xbfffffff05057812 */ /* 0x000fc400078ec0ff */
[----:B------:R-:W-:Y:S01]  /*3d9f0*/  ISETP.LT.AND P1, PT, R218, UR15, !P1 ;  /* 0x0000000fda007c0c */ /* 0x000fe2000cf21270 */
[----:B------:R-:W-:Y:S01]  /*3da00*/  ULDC UR15, c[0x0][0x228] ;  /* 0x00008a00000f7ab9 */ /* 0x000fe20000000800 */
[----:B------:R-:W-:-:S03]  /*3da10*/  LOP3.LUT P2, RZ, R73, 0x800, RZ, 0xc0, !PT ;  /* 0x0000080049ff7812 */ /* 0x000fc6000784c0ff */
[----:B------:R-:W-:Y:S02]  /*3da20*/  @P0 LOP3.LUT R5, R5, 0x40000000, RZ, 0xfc, !PT ;  /* 0x4000000005050812 */ /* 0x000fe400078efcff */
[C---:B------:R-:W-:Y:S01]  /*3da30*/  ISETP.LT.AND P2, PT, R218.reuse, UR11, !P2 ;  /* 0x0000000bda007c0c */ /* 0x040fe2000d741270 */
        /* <DEDUP_REMOVED lines=11> */
[----:B------:R-:W-:Y:S02]  /*3daf0*/  LOP3.LUT R5, R5, 0xf7ffffff, RZ, 0xc0, !PT ;  /* 0xf7ffffff05057812 */ /* 0x000fe400078ec0ff */
[----:B------:R-:W-:Y:S02]  /*3db00*/  LOP3.LUT P5, RZ, R73, 0x4000, RZ, 0xc0, !PT ;  /* 0x0000400049ff7812 */ /* 0x000fe400078ac0ff */
[----:B------:R-:W-:-:S02]  /*3db10*/  @P3 LOP3.LUT R5, R5, 0x8000000, RZ, 0xfc, !PT ;  /* 0x0800000005053812 */ /* 0x000fc400078efcff */
[----:B------:R-:W-:Y:S02]  /*3db20*/  LOP3.LUT P0, RZ, R3, 0x20000000, RZ, 0xc0, !PT ;  /* 0x2000000003ff7812 */ /* 0x000fe4000780c0ff */
        /* <DEDUP_REMOVED lines=8> */
[----:B------:R-:W-:Y:S02]  /*3dbb0*/  LOP3.LUT R5, R5, 0xfdffffff, RZ, 0xc0, !PT ;  /* 0xfdffffff05057812 */ /* 0x000fe400078ec0ff */
[----:B------:R-:W-:Y:S02]  /*3dbc0*/  @P0 LOP3.LUT R73, R73, 0x100, RZ, 0xfc, !PT ;  /* 0x0000010049490812 */ /* 0x000fe400078efcff */
[----:B------:R-:W-:Y:S02]  /*3dbd0*/  @P5 LOP3.LUT R5, R5, 0x2000000, RZ, 0xfc, !PT ;  /* 0x0200000005055812 */ /* 0x000fe400078efcff */
[----:B------:R-:W-:Y:S02]  /*3dbe0*/  LOP3.LUT P0, RZ, R3, 0x400000, RZ, 0xc0, !PT ;  /* 0x0040000003ff7812 */ /* 0x000fe4000780c0ff */
[----:B------:R-:W-:Y:S02]  /*3dbf0*/  LOP3.LUT R5, R5, 0xfeffffff, RZ, 0xc0, !PT ;  /* 0xfeffffff05057812 */ /* 0x000fe400078ec0ff */
[----:B------:R-:W-:Y:S01]  /*3dc00*/  ISETP.LT.AND P0, PT, R218, UR23, !P0 ;  /* 0x00000017da007c0c */ /* 0x000fe2000c701270 */
[----:B------:R-:W-:Y:S01]  /*3dc10*/  ULDC UR23, c[0x0][0x228] ;  /* 0x00008a0000177ab9 */ /* 0x000fe20000000800 */
[----:B------:R-:W-:-:S02]  /*3dc20*/  @P6 LOP3.LUT R5, R5, 0x1000000, RZ, 0xfc, !PT ;  /* 0x0100000005056812 */ /* 0x000fc400078efcff */
[----:B------:R-:W-:Y:S02]  /*3dc30*/  LOP3.LUT P6, RZ, R3, 0x800000, RZ, 0xc0, !PT ;  /* 0x0080000003ff7812 */ /* 0x000fe400078cc0ff */
[----:B------:R-:W-:Y:S02]  /*3dc40*/  LOP3.LUT R5, R5, 0xff7fffff, RZ, 0xc0, !PT ;  /* 0xff7fffff05057812 */ /* 0x000fe400078ec0ff */
        /* <DEDUP_REMOVED lines=13> */
[----:B------:R-:W-:Y:S02]  /*3dd20*/  LOP3.LUT P3, RZ, R3, 0x4000000, RZ, 0xc0, !PT ;  /* 0x0400000003ff7812 */ /* 0x000fe4000786c0ff */
[----:B------:R-:W-:Y:S02]  /*3dd30*/  LOP3.LUT R5, R5, 0xffefffff, RZ, 0xc0, !PT ;  /* 0xffefffff05057812 */ /* 0x000fe400078ec0ff */
[C---:B------:R-:W-:Y:S02]  /*3dd40*/  LOP3.LUT P2, RZ, R3.reuse, 0x8000000, RZ, 0xc0, !PT ;  /* 0x0800000003ff7812 */ /* 0x040fe4000784c0ff */
[----:B------:R-:W-:Y:S02]  /*3dd50*/  LOP3.LUT P1, RZ, R3, 0x10000000, RZ, 0xc0, !PT ;  /* 0x1000000003ff7812 */ /* 0x000fe4000782c0ff */
[----:B------:R-:W-:-:S02]  /*3dd60*/  LOP3.LUT P0, RZ, R73, 0x100, RZ, 0xc0, !PT ;  /* 0x0000010049ff7812 */ /* 0x000fc4000780c0ff */
[----:B------:R-:W-:Y:S02]  /*3dd70*/  @P4 LOP3.LUT R5, R5, 0x100000, RZ, 0xfc, !PT ;  /* 0x0010000005054812 */ /* 0x000fe400078efcff */
[C---:B------:R-:W-:Y:S01]  /*3dd80*/  ISETP.LT.AND P4, PT, R218.reuse, UR23, !P3 ;  /* 0x00000017da007c0c */ /* 0x040fe2000df81270 */
[----:B------:R-:W-:Y:S01]  /*3dd90*/  ULDC UR23, c[0x0][0x228] ;  /* 0x00008a0000177ab9 */ /* 0x000fe20000000800 */
[C---:B------:R-:W-:Y:S01]  /*3dda0*/  ISETP.LT.AND P3, PT, R218.reuse, UR19, !P2 ;  /* 0x00000013da007c0c */ /* 0x040fe2000d761270 */
[----:B------:R-:W-:Y:S01]  /*3ddb0*/  ULDC UR19, c[0x0][0x228] ;  /* 0x00008a0000137ab9 */ /* 0x000fe20000000800 */
[C---:B------:R-:W-:Y:S01]  /*3ddc0*/  ISETP.LT.AND P2, PT, R218.reuse, UR15, !P1 ;  /* 0x0000000fda007c0c */ /* 0x040fe2000cf41270 */
[----:B------:R-:W-:Y:S01]  /*3ddd0*/  ULDC UR15, c[0x0][0x228] ;  /* 0x00008a00000f7ab9 */ /* 0x000fe20000000800 */
[----:B------:R-:W-:Y:S01]  /*3dde0*/  ISETP.LT.AND P1, PT, R218, UR11, !P0 ;  /* 0x0000000bda007c0c */ /* 0x000fe2000c721270 */
[----:B------:R-:W-:Y:S01]  /*3ddf0*/  ULDC UR11, c[0x0][0x228] ;  /* 0x00008a00000b7ab9 */ /* 0x000fe20000000800 */
[----:B------:R-:W-:-:S13]  /*3de00*/  LOP3.LUT P0, RZ, R6, 0x4000, RZ, 0xc0, !PT ;  /* 0x0000400006ff7812 */ /* 0x000fda000780c0ff */
        /* <DEDUP_REMOVED lines=42> */
[----:B------:R-:W-:Y:S02]  /*3e0b0*/  LOP3.LUT R73, R73, 0xffffffbf, RZ, 0xc0, !PT ;  /* 0xffffffbf49497812 */ /* 0x000fe400078ec0ff */
[----:B------:R-:W-:-:S07]  /*3e0c0*/  @P4 LOP3.LUT R5, R5, 0x80000, RZ, 0xfc, !PT ;  /* 0x0008000005054812 */ /* 0x000fce00078efcff */
[----:B------:R-:W-:Y:S02]  /*3e0d0*/  @P0 LOP3.LUT R73, R73, 0x40, RZ, 0xfc, !PT ;  /* 0x0000004049490812 */ /* 0x000fe400078efcff */
[----:B------:R-:W-:Y:S02]  /*3e0e0*/  LOP3.LUT P0, RZ, R3, 0x80000000, RZ, 0xc0, !PT ;  /* 0x8000000003ff7812 */ /* 0x000fe4000780c0ff */
        /* <DEDUP_REMOVED lines=27> */
[----:B------:R-:W-:-:S09]  /*3e2a0*/  PRMT R69, R128, 0x3340, R1 ;  /* 0x0000334080457816 */ /* 0x000fd20000000001 */
[----:B------:R-:W-:Y:S02]  /*3e2b0*/  @P0 LOP3.LUT R5, R5, 0x1000, RZ, 0xfc, !PT ;  /* 0x0000100005050812 */ /* 0x000fe400078efcff */
[----:B------:R-:W-:-:S04]  /*3e2c0*/  LOP3.LUT P0, RZ, R73, 0x10, RZ, 0xc0, !PT ;  /* 0x0000001049ff7812 */ /* 0x000fc8000780c0ff */
[----:B------:R-:W-:Y:S02]  /*3e2d0*/  ISETP.LT.AND P0, PT, R218, UR23, !P0 ;  /* 0x00000017da007c0c */ /* 0x000fe4000c701270 */
[----:B------:R-:W-:Y:S02]  /*3e2e0*/  PRMT R68, R136, 0x3340, R1 ;  /* 0x0000334088447816 */ /* 0x000fe40000000001 */
[----:B------:R-:W-:Y:S02]  /*3e2f0*/  PRMT R162, R123, 0x5410, R69 ;  /* 0x000054107ba27816 */ /* 0x000fe40000000045 */
[----:B------:R-:W-:Y:S02]  /*3e300*/  PRMT R70, R195, 0x3340, R1 ;  /* 0x00003340c3467816 */ /* 0x000fe40000000001 */
[----:B------:R-:W-:Y:S02]  /*3e310*/  LOP3.LUT R69, R91, 0xffff, RZ, 0xc0, !PT ;  /* 0x0000ffff5b457812 */ /* 0x000fe400078ec0ff */
[----:B------:R-:W-:-:S02]  /*3e320*/  LOP3.LUT R5, R5, 0xfffff7ff, RZ, 0xc0, !PT ;  /* 0xfffff7ff05057812 */ /* 0x000fc400078ec0ff */
[----:B------:R-:W-:Y:S02]  /*3e330*/  PRMT R195, R127, 0x5410, R68 ;  /* 0x000054107fc37816 */ /* 0x000fe40000000044 */
[----:B------:R-:W-:Y:S02]  /*3e340*/  PRMT R160, R122, 0x5410, R70 ;  /* 0x000054107aa07816 */ /* 0x000fe40000000046 */
[----:B------:R-:W-:Y:S02]  /*3e350*/  PRMT R68, R69, 0x3340, R1 ;  /* 0x0000334045447816 */ /* 0x000fe40000000001 */
[----:B------:R-:W-:Y:S02]  /*3e360*/  SHF.R.U32.HI R108, RZ, 0x8, R69 ;  /* 0x00000008ff6c7819 */ /* 0x000fe40000011645 */
[----:B------:R-:W-:Y:S02]  /*3e370*/  LOP3.LUT R70, R97, 0xffff, RZ, 0xc0, !PT ;  /* 0x0000ffff61467812 */ /* 0x000fe400078ec0ff */
[----:B------:R-:W-:Y:S01]  /*3e380*/  LOP3.LUT R69, R77, 0xffff, RZ, 0xc0, !PT ;  /* 0x0000ffff4d457812 */ /* 0x000fe200078ec0ff */
[----:B------:R-:W-:Y:S01]  /*3e390*/  IMAD.MOV.U32 R77, RZ, RZ, R95 ;  /* 0x000000ffff4d7224 */ /* 0x000fe200078e005f */
[----:B------:R-:W-:Y:S01]  /*3e3a0*/  @P0 LOP3.LUT R5, R5, 0x800, RZ, 0xfc, !PT ;  /* 0x0000080005050812 */ /* 0x000fe200078efcff */
[----:B------:R-:W-:Y:S01]  /*3e3b0*/  IMAD.MOV.U32 R95, RZ, RZ, R101 ;  /* 0x000000ffff5f7224 */ /* 0x000fe200078e0065 */
[----:B------:R-:W-:Y:S01]  /*3e3c0*/  LOP3.LUT P0, RZ, R73, 0x8, RZ, 0xc0, !PT ;  /* 0x0000000849ff7812 */ /* 0x000fe2000780c0ff */
[----:B------:R-:W-:Y:S01]  /*3e3d0*/  IMAD.MOV.U32 R101, RZ, RZ, R105 ;  /* 0x000000ffff657224 */ /* 0x000fe200078e0069 */
[----:B------:R-:W-:-:S02]  /*3e3e0*/  PRMT R71, R74, 0x3340, R1 ;  /* 0x000033404a477816 */ /* 0x000fc40000000001 */
[----:B------:R-:W-:Y:S02]  /*3e3f0*/  PRMT R105, R70, 0x3340, R69 ;  /* 0x0000334046697816 */ /* 0x000fe40000000045 */
[----:B------:R-:W-:Y:S02]  /*3e400*/  ISETP.LT.AND P0, PT, R218, UR19, !P0 ;  /* 0x00000013da007c0c */ /* 0x000fe4000c701270 */
[----:B------:R-:W-:Y:S02]  /*3e410*/  PRMT R153, R153, 0x5410, R71 ;  /* 0x0000541099997816 */ /* 0x000fe40000000047 */
[----:B------:R-:W-:Y:S02]  /*3e420*/  PRMT R105, R105, 0x5410, R68 ;  /* 0x0000541069697816 */ /* 0x000fe40000000044 */
[----:B------:R-:W-:Y:S02]  /*3e430*/  SHF.R.U32.HI R68, RZ, 0x8, R70 ;  /* 0x00000008ff447819 */ /* 0x000fe40000011646 */
[----:B------:R-:W-:-:S02]  /*3e440*/  SHF.R.U32.HI R71, RZ, 0x8, R69 ;  /* 0x00000008ff477819 */ /* 0x000fc40000011645 */
[----:B------:R-:W-:Y:S02]  /*3e450*/  LOP3.LUT R68, R68, 0xffff, RZ, 0xc0, !PT ;  /* 0x0000ffff44447812 */ /* 0x000fe400078ec0ff */
[----:B------:R-:W-:Y:S02]  /*3e460*/  LOP3.LUT R71, R71, 0xffff, RZ, 0xc0, !PT ;  /* 0x0000ffff47477812 */ /* 0x000fe400078ec0ff */
[----:B------:R-:W-:Y:S02]  /*3e470*/  LOP3.LUT R69, R77, 0xffff, RZ, 0xc0, !PT ;  /* 0x0000ffff4d457812 */ /* 0x000fe400078ec0ff */
[----:B------:R-:W-:Y:S02]  /*3e480*/  LOP3.LUT R5, R5, 0xfffffbff, RZ, 0xc0, !PT ;  /* 0xfffffbff05057812 */ /* 0x000fe400078ec0ff */
[----:B------:R-:W-:Y:S02]  /*3e490*/  PRMT R71, R68, 0x3340, R71 ;  /* 0x0000334044477816 */ /* 0x000fe40000000047 */
[----:B------:R-:W-:-:S02]  /*3e4a0*/  PRMT R68, R69, 0x3340, R1 ;  /* 0x0000334045447816 */ /* 0x000fc40000000001 */
[----:B------:R-:W-:Y:S02]  /*3e4b0*/  SHF.R.U32.HI R109, RZ, 0x8, R69 ;  /* 0x00000008ff6d7819 */ /* 0x000fe40000011645 */
[----:B------:R-:W-:Y:S02]  /*3e4c0*/  @P0 LOP3.LUT R5, R5, 0x400, RZ, 0xfc, !PT ;  /* 0x0000040005050812 */ /* 0x000fe400078efcff */
[----:B------:R-:W-:Y:S02]  /*3e4d0*/  LOP3.LUT R70, R95, 0xffff, RZ, 0xc0, !PT ;  /* 0x0000ffff5f467812 */ /* 0x000fe400078ec0ff */
[----:B------:R-:W-:Y:S02]  /*3e4e0*/  LOP3.LUT R69, R101, 0xffff, RZ, 0xc0, !PT ;  /* 0x0000ffff65457812 */ /* 0x000fe400078ec0ff */
[----:B------:R-:W-:Y:S02]  /*3e4f0*/  LOP3.LUT P0, RZ, R73, 0x4, RZ, 0xc0, !PT ;  /* 0x0000000449ff7812 */ /* 0x000fe4000780c0ff */
[----:B------:R-:W-:-:S02]  /*3e500*/  PRMT R106, R70, 0x3340, R69 ;  /* 0x00003340466a7816 */ /* 0x000fc40000000045 */
[----:B------:R-:W-:Y:S02]  /*3e510*/  ISETP.LT.AND P0, PT, R218, UR15, !P0 ;  /* 0x0000000fda007c0c */ /* 0x000fe4000c701270 */
[----:B------:R-:W-:Y:S02]  /*3e520*/  PRMT R106, R106, 0x5410, R68 ;  /* 0x000054106a6a7816 */ /* 0x000fe40000000044 */
[----:B------:R-:W-:Y:S02]  /*3e530*/  SHF.R.U32.HI R68, RZ, 0x8, R70 ;  /* 0x00000008ff447819 */ /* 0x000fe40000011646 */
[----:B------:R-:W-:Y:S02]  /*3e540*/  SHF.R.U32.HI R99, RZ, 0x8, R69 ;  /* 0x00000008ff637819 */ /* 0x000fe40000011645 */
[----:B------:R-:W-:Y:S02]  /*3e550*/  LOP3.LUT R68, R68, 0xffff, RZ, 0xc0, !PT ;  /* 0x0000ffff44447812 */ /* 0x000fe400078ec0ff */
[----:B------:R-:W-:-:S02]  /*3e560*/  LOP3.LUT R99, R99, 0xffff, RZ, 0xc0, !PT ;  /* 0x0000ffff63637812 */ /* 0x000fc400078ec0ff */
[----:B------:R-:W-:Y:S02]  /*3e570*/  LOP3.LUT R5, R5, 0xfffffdff, RZ, 0xc0, !PT ;  /* 0xfffffdff05057812 */ /* 0x000fe400078ec0ff */
[----:B------:R-:W-:Y:S02]  /*3e580*/  LOP3.LUT R69, R159, 0xffff, RZ, 0xc0, !PT ;  /* 0x0000ffff9f457812 */ /* 0x000fe400078ec0ff */
[----:B------:R-:W-:Y:S02]  /*3e590*/  PRMT R99, R68, 0x3340, R99 ;  /* 0x0000334044637816 */ /* 0x000fe40000000063 */
[----:B------:R-:W-:Y:S02]  /*3e5a0*/  @P0 LOP3.LUT R5, R5, 0x200, RZ, 0xfc, !PT ;  /* 0x0000020005050812 */ /* 0x000fe400078efcff */
[----:B------:R-:W-:Y:S02]  /*3e5b0*/  PRMT R68, R69, 0x3340, R1 ;  /* 0x0000334045447816 */ /* 0x000fe40000000001 */
[----:B------:R-:W-:-:S02]  /*3e5c0*/  SHF.R.U32.HI R110, RZ, 0x8, R69 ;  /* 0x00000008ff6e7819 */ /* 0x000fc40000011645 */
[----:B------:R-:W-:Y:S02]  /*3e5d0*/  LOP3.LUT P0, RZ, R73, 0x2, RZ, 0xc0, !PT ;  /* 0x0000000249ff7812 */ /* 0x000fe4000780c0ff */
[----:B------:R-:W-:Y:S02]  /*3e5e0*/  LOP3.LUT R70, R82, 0xffff, RZ, 0xc0, !PT ;  /* 0x0000ffff52467812 */ /* 0x000fe400078ec0ff */
[----:B------:R-:W-:Y:S02]  /*3e5f0*/  LOP3.LUT R69, R93, 0xffff, RZ, 0xc0, !PT ;  /* 0x0000ffff5d457812 */ /* 0x000fe400078ec0ff */
[----:B------:R-:W-:Y:S02]  /*3e600*/  ISETP.LT.AND P0, PT, R218, UR11, !P0 ;  /* 0x0000000bda007c0c */ /* 0x000fe4000c701270 */
[----:B------:R-:W-:Y:S02]  /*3e610*/  PRMT R128, R70, 0x3340, R69 ;  /* 0x0000334046807816 */ /* 0x000fe40000000045 */
[----:B------:R-:W-:-:S02]  /*3e620*/  LOP3.LUT R72, R100, 0xffff, RZ, 0xc0, !PT ;  /* 0x0000ffff64487812 */ /* 0x000fc400078ec0ff */
[----:B------:R-:W-:Y:S02]  /*3e630*/  PRMT R128, R128, 0x5410, R68 ;  /* 0x0000541080807816 */ /* 0x000fe40000000044 */
[----:B------:R-:W-:Y:S01]  /*3e640*/  LOP3.LUT R68, R152, 0xffff, RZ, 0xc0, !PT ;  /* 0x0000ffff98447812 */ /* 0x000fe200078ec0ff */
[----:B------:R-:W-:Y:S02]  /*3e650*/  IMAD.MOV.U32 R152, RZ, RZ, R89 ;  /* 0x000000ffff987224 */ /* 0x000fe400078e0059 */
[----:B------:R-:W-:Y:S01]  /*3e660*/  IMAD.MOV.U32 R89, RZ, RZ, R145 ;  /* 0x000000ffff597224 */ /* 0x000fe200078e0091 */
[----:B------:R-:W-:Y:S01]  /*3e670*/  LOP3.LUT R5, R5, 0xfffffeff, RZ, 0xc0, !PT ;  /* 0xfffffeff05057812 */ /* 0x000fe200078ec0ff */
[----:B------:R-:W-:Y:S01]  /*3e680*/  IMAD.MOV.U32 R145, RZ, RZ, R143 ;  /* 0x000000ffff917224 */ /* 0x000fe200078e008f */
[----:B------:R-:W-:Y:S01]  /*3e690*/  SHF.R.U32.HI R98, RZ, 0x8, R69 ;  /* 0x00000008ff627819 */ /* 0x000fe20000011645 */
[----:B------:R-:W-:Y:S01]  /*3e6a0*/  IMAD.MOV.U32 R143, RZ, RZ, R172 ;  /* 0x000000ffff8f7224 */ /* 0x000fe200078e00ac */
[----:B------:R-:W-:-:S02]  /*3e6b0*/  SHF.R.U32.HI R70, RZ, 0x8, R70 ;  /* 0x00000008ff467819 */ /* 0x000fc40000011646 */
[----:B------:R-:W-:Y:S02]  /*3e6c0*/  SHF.R.U32.HI R69, RZ, 0x8, R72 ;  /* 0x00000008ff457819 */ /* 0x000fe40000011648 */
[--C-:B------:R-:W-:Y:S02]  /*3e6d0*/  SHF.R.U32.HI R172, RZ, 0x8, R68.reuse ;  /* 0x00000008ffac7819 */ /* 0x100fe40000011644 */
[----:B------:R-:W-:Y:S02]  /*3e6e0*/  @P0 LOP3.LUT R5, R5, 0x100, RZ, 0xfc, !PT ;  /* 0x0000010005050812 */ /* 0x000fe400078efcff */
[----:B------:R-:W-:Y:S02]  /*3e6f0*/  PRMT R72, R72, 0x3340, R68 ;  /* 0x0000334048487816 */ /* 0x000fe40000000044 */
[----:B------:R-:W-:Y:S02]  /*3e700*/  LOP3.LUT P0, RZ, R73, 0x1, RZ, 0xc0, !PT ;  /* 0x0000000149ff7812 */ /* 0x000fe4000780c0ff */
[----:B------:R-:W-:-:S02]  /*3e710*/  LOP3.LUT R68, R70, 0xffff, RZ, 0xc0, !PT ;  /* 0x0000ffff46447812 */ /* 0x000fc400078ec0ff */
[----:B------:R-:W-:Y:S02]  /*3e720*/  LOP3.LUT R98, R98, 0xffff, RZ, 0xc0, !PT ;  /* 0x0000ffff62627812 */ /* 0x000fe400078ec0ff */
[----:B------:R-:W-:Y:S02]  /*3e730*/  LOP3.LUT R69, R69, 0xffff, RZ, 0xc0, !PT ;  /* 0x0000ffff45457812 */ /* 0x000fe400078ec0ff */
[----:B------:R-:W-:Y:S02]  /*3e740*/  LOP3.LUT R172, R172, 0xffff, RZ, 0xc0, !PT ;  /* 0x0000ffffacac7812 */ /* 0x000fe400078ec0ff */
[----:B------:R-:W-:Y:S02]  /*3e750*/  LOP3.LUT R75, R75, 0xffff, RZ, 0xc0, !PT ;  /* 0x0000ffff4b4b7812 */ /* 0x000fe400078ec0ff */
[----:B------:R-:W-:Y:S02]  /*3e760*/  LOP3.LUT R161, R161, 0xffff, RZ, 0xc0, !PT ;  /* 0x0000ffffa1a17812 */ /* 0x000fe400078ec0ff */
[----:B------:R-:W-:-:S02]  /*3e770*/  LOP3.LUT R73, R76, 0xffff, RZ, 0xc0, !PT ;  /* 0x0000ffff4c497812 */ /* 0x000fc400078ec0ff */
[----:B------:R-:W-:Y:S02]  /*3e780*/  PRMT R98, R68, 0x3340, R98 ;  /* 0x0000334044627816 */ /* 0x000fe40000000062 */
[----:B------:R-:W-:Y:S02]  /*3e790*/  PRMT R172, R69, 0x3340, R172 ;  /* 0x0000334045ac7816 */ /* 0x000fe400000000ac */
[----:B------:R-:W-:Y:S02]  /*3e7a0*/  PRMT R68, R161, 0x3340, R1 ;  /* 0x00003340a1447816 */ /* 0x000fe40000000001 */
[----:B------:R-:W-:Y:S02]  /*3e7b0*/  PRMT R69, R75, 0x3340, R73 ;  /* 0x000033404b457816 */ /* 0x000fe40000000049 */
[----:B------:R-:W-:Y:S02]  /*3e7c0*/  LOP3.LUT R74, R104, 0xffff, RZ, 0xc0, !PT ;  /* 0x0000ffff684a7812 */ /* 0x000fe400078ec0ff */
[----:B------:R-:W-:-:S02]  /*3e7d0*/  LOP3.LUT R155, R155, 0xffff, RZ, 0xc0, !PT ;  /* 0x0000ffff9b9b7812 */ /* 0x000fc400078ec0ff */
[----:B------:R-:W-:Y:S01]  /*3e7e0*/  LOP3.LUT R70, R152, 0xffff, RZ, 0xc0, !PT ;  /* 0x0000ffff98467812 */ /* 0x000fe200078ec0ff */
[----:B------:R-:W-:Y:S01]  /*3e7f0*/  IMAD.MOV.U32 R76, RZ, RZ, R154 ;  /* 0x000000ffff4c7224 */ /* 0x000fe200078e009a */
[----:B------:R-:W-:Y:S02]  /*3e800*/  PRMT R154, R69, 0x5410, R68 ;  /* 0x00005410459a7816 */ /* 0x000fe40000000044 */
[----:B------:R-:W-:Y:S02]  /*3e810*/  PRMT R68, R155, 0x3340, R1 ;  /* 0x000033409b447816 */ /* 0x000fe40000000001 */
[----:B------:R-:W-:Y:S01]  /*3e820*/  PRMT R69, R74, 0x3340, R70 ;  /* 0x000033404a457816 */ /* 0x000fe20000000046 */
[----:B------:R-:W-:Y:S02]  /*3e830*/  IMAD.MOV.U32 R104, RZ, RZ, R89 ;  /* 0x000000ffff687224 */ /* 0x000fe400078e0059 */
[----:B------:R-:W-:Y:S01]  /*3e840*/  IMAD.MOV.U32 R152, RZ, RZ, R168 ;  /* 0x000000ffff987224 */ /* 0x000fe200078e00a8 */
[----:B------:R-:W-:Y:S01]  /*3e850*/  PRMT R168, R69, 0x5410, R68 ;  /* 0x0000541045a87816 */ /* 0x000fe20000000044 */
[----:B------:R-:W-:Y:S01]  /*3e860*/  IMAD.MOV.U32 R89, RZ, RZ, R143 ;  /* 0x000000ffff597224 */ /* 0x000fe200078e008f */
[----:B------:R-:W-:-:S02]  /*3e870*/  SHF.R.U32.HI R68, RZ, 0x8, R74 ;  /* 0x00000008ff447819 */ /* 0x000fc4000001164a */
[----:B------:R-:W-:Y:S02]  /*3e880*/  SHF.R.U32.HI R159, RZ, 0x8, R70 ;  /* 0x00000008ff9f7819 */ /* 0x000fe40000011646 */
        /* <DEDUP_REMOVED lines=10> */
[----:B------:R-:W-:-:S02]  /*3e930*/  PRMT R143, R69, 0x3340, R143 ;  /* 0x00003340458f7816 */ /* 0x000fc4000000008f */
[----:B------:R-:W-:Y:S02]  /*3e940*/  PRMT R68, R163, 0x3340, R1 ;  /* 0x00003340a3447816 */ /* 0x000fe40000000001 */
[--C-:B------:R-:W-:Y:S01]  /*3e950*/  PRMT R69, R73, 0x3340, R70.reuse ;  /* 0x0000334049457816 */ /* 0x100fe20000000046 */
[----:B------:R-:W-:Y:S01]  /*3e960*/  IMAD.MOV.U32 R83, RZ, RZ, R147 ;  /* 0x000000ffff537224 */ /* 0x000fe200078e0093 */
[----:B------:R-:W-:Y:S02]  /*3e970*/  SHF.R.U32.HI R127, RZ, 0x8, R70 ;  /* 0x00000008ff7f7819 */ /* 0x000fe40000011646 */
[----:B------:R-:W-:Y:S02]  /*3e980*/  PRMT R147, R69, 0x5410, R68 ;  /* 0x0000541045937816 */ /* 0x000fe40000000044 */
[----:B------:R-:W-:Y:S02]  /*3e990*/  SHF.R.U32.HI R68, RZ, 0x8, R73 ;  /* 0x00000008ff447819 */ /* 0x000fe40000011649 */
[----:B------:R-:W-:-:S02]  /*3e9a0*/  LOP3.LUT R127, R127, 0xffff, RZ, 0xc0, !PT ;  /* 0x0000ffff7f7f7812 */ /* 0x000fc400078ec0ff */
[----:B------:R-:W-:Y:S02]  /*3e9b0*/  LOP3.LUT R68, R68, 0xffff, RZ, 0xc0, !PT ;  /* 0x0000ffff44447812 */ /* 0x000fe400078ec0ff */
[----:B------:R-:W-:Y:S02]  /*3e9c0*/  LOP3.LUT R69, R104, 0xffff, RZ, 0xc0, !PT ;  /* 0x0000ffff68457812 */ /* 0x000fe400078ec0ff */
[----:B------:R-:W-:Y:S02]  /*3e9d0*/  PRMT R127, R68, 0x3340, R127 ;  /* 0x00003340447f7816 */ /* 0x000fe4000000007f */
[----:B------:R-:W-:Y:S02]  /*3e9e0*/  PRMT R68, R69, 0x3340, R1 ;  /* 0x0000334045447816 */ /* 0x000fe40000000001 */
[----:B------:R-:W-:Y:S02]  /*3e9f0*/  SHF.R.U32.HI R70, RZ, 0x8, R69 ;  /* 0x00000008ff467819 */ /* 0x000fe40000011645 */
[----:B------:R-:W-:Y:S01]  /*3ea00*/  LOP3.LUT R69, R89, 0xffff, RZ, 0xc0, !PT ;  /* 0x0000ffff59457812 */ /* 0x000fe200078ec0ff */
[----:B------:R-:W-:Y:S01]  /*3ea10*/  IMAD.MOV.U32 R89, RZ, RZ, R79 ;  /* 0x000000ffff597224 */ /* 0x000fe200078e004f */
[----:B------:R-:W-:Y:S01]  /*3ea20*/  LOP3.LUT R75, R83, 0xffff, RZ, 0xc0, !PT ;  /* 0x0000ffff534b7812 */ /* 0x000fe200078ec0ff */
[----:B------:R-:W-:Y:S01]  /*3ea30*/  IMAD.MOV.U32 R79, RZ, RZ, R84 ;  /* 0x000000ffff4f7224 */ /* 0x000fe200078e0054 */
[----:B------:R-:W-:-:S04]  /*3ea40*/  LOP3.LUT R74, R139, 0xffff, RZ, 0xc0, !PT ;  /* 0x0000ffff8b4a7812 */ /* 0x000fc800078ec0ff */
[--C-:B------:R-:W-:Y:S02]  /*3ea50*/  PRMT R139, R75, 0x3340, R74.reuse ;  /* 0x000033404b8b7816 */ /* 0x100fe4000000004a */
[----:B------:R-:W-:Y:S02]  /*3ea60*/  SHF.R.U32.HI R101, RZ, 0x8, R74 ;  /* 0x00000008ff657819 */ /* 0x000fe4000001164a */
[----:B------:R-:W-:Y:S02]  /*3ea70*/  LOP3.LUT R74, R79, 0xffff, RZ, 0xc0, !PT ;  /* 0x0000ffff4f4a7812 */ /* 0x000fe400078ec0ff */
[----:B------:R-:W2:Y:S04]  /*3ea80*/  LDL.LU R79, [R1+0xe8c] ;  /* 0x000e8c00014f7983 */ /* 0x000ea80000300800 */
[----:B------:R-:W3:Y:S04]  /*3ea90*/  LDL.LU R97, [R1+0xed4] ;  /* 0x000ed40001617983 */ /* 0x000ee80000300800 */
[----:B------:R-:W4:Y:S04]  /*3eaa0*/  LDL.LU R77, [R1+0x1054] ;  /* 0x00105400014d7983 */ /* 0x000f280000300800 */
[----:B------:R-:W4:Y:S04]  /*3eab0*/  LDL.LU R95, [R1+0xeb8] ;  /* 0x000eb800015f7983 */ /* 0x000f280000300800 */
[----:B------:R-:W4:Y:S01]  /*3eac0*/  LDL.LU R82, [R1+0xf9c] ;  /* 0x000f9c0001527983 */ /* 0x000f220000300800 */
[----:B------:R-:W-:-:S03]  /*3ead0*/  LOP3.LUT R73, R152, 0xffff, RZ, 0xc0, !PT ;  /* 0x0000ffff98497812 */ /* 0x000fc600078ec0ff */
[----:B------:R-:W4:Y:S04]  /*3eae0*/  LDL.LU R93, [R1+0x105c] ;  /* 0x00105c00015d7983 */ /* 0x000f280000300800 */
[----:B------:R-:W4:Y:S04]  /*3eaf0*/  LDL.LU R104, [R1+0xebc] ;  /* 0x000ebc0001687983 */ /* 0x000f280000300800 */
[----:B------:R-:W4:Y:S01]  /*3eb00*/  LDL.LU R152, [R1+0xfac] ;  /* 0x000fac0001987983 */ /* 0x000f220000300800 */
[----:B------:R-:W-:Y:S01]  /*3eb10*/  IMAD.MOV.U32 R84, RZ, RZ, R144 ;  /* 0x000000ffff547224 */ /* 0x000fe200078e0090 */
[----:B------:R-:W-:-:S02]  /*3eb20*/  PRMT R144, R73, 0x3340, R69 ;  /* 0x0000334049907816 */ /* 0x000fc40000000045 */
[----:B------:R-:W-:Y:S01]  /*3eb30*/  SHF.R.U32.HI R100, RZ, 0x8, R69 ;  /* 0x00000008ff647819 */ /* 0x000fe20000011645 */
[----:B------:R-:W4:Y:S01]  /*3eb40*/  LDL.LU R83, [R1+0x100c] ;  /* 0x00100c0001537983 */ /* 0x000f220000300800 */
[----:B------:R-:W-:Y:S02]  /*3eb50*/  PRMT R144, R144, 0x5410, R68 ;  /* 0x0000541090907816 */ /* 0x000fe40000000044 */
[----:B------:R-:W-:Y:S02]  /*3eb60*/  SHF.R.U32.HI R68, RZ, 0x8, R73 ;  /* 0x00000008ff447819 */ /* 0x000fe40000011649 */
[----:B------:R-:W-:Y:S02]  /*3eb70*/  LOP3.LUT R100, R100, 0xffff, RZ, 0xc0, !PT ;  /* 0x0000ffff64647812 */ /* 0x000fe400078ec0ff */
[----:B------:R-:W-:Y:S02]  /*3eb80*/  LOP3.LUT R68, R68, 0xffff, RZ, 0xc0, !PT ;  /* 0x0000ffff44447812 */ /* 0x000fe400078ec0ff */
[----:B------:R-:W-:-:S02]  /*3eb90*/  LOP3.LUT R69, R86, 0xffff, RZ, 0xc0, !PT ;  /* 0x0000ffff56457812 */ /* 0x000fc400078ec0ff */
[----:B------:R-:W-:Y:S02]  /*3eba0*/  PRMT R100, R68, 0x3340, R100 ;  /* 0x0000334044647816 */ /* 0x000fe40000000064 */
[----:B------:R-:W-:Y:S02]  /*3ebb0*/  PRMT R68, R69, 0x3340, R1 ;  /* 0x0000334045447816 */ /* 0x000fe40000000001 */
[----:B------:R-:W-:Y:S02]  /*3ebc0*/  LOP3.LUT R73, R170, 0xffff, RZ, 0xc0, !PT ;  /* 0x0000ffffaa497812 */ /* 0x000fe400078ec0ff */
[----:B------:R-:W-:Y:S02]  /*3ebd0*/  SHF.R.U32.HI R75, RZ, 0x8, R75 ;  /* 0x00000008ff4b7819 */ /* 0x000fe4000001164b */
[----:B------:R-:W-:Y:S02]  /*3ebe0*/  PRMT R139, R139, 0x5410, R68 ;  /* 0x000054108b8b7816 */ /* 0x000fe40000000044 */
[----:B------:R-:W-:-:S02]  /*3ebf0*/  PRMT R68, R73, 0x3340, R1 ;  /* 0x0000334049447816 */ /* 0x000fc40000000001 */
[----:B------:R-:W-:Y:S01]  /*3ec00*/  SHF.R.U32.HI R86, RZ, 0x8, R73 ;  /* 0x00000008ff567819 */ /* 0x000fe20000011649 */
[----:B------:R-:W-:Y:S01]  /*3ec10*/  IMAD.MOV.U32 R91, RZ, RZ, R84 ;  /* 0x000000ffff5b7224 */ /* 0x000fe200078e0054 */
[----:B------:R-:W-:Y:S02]  /*3ec20*/  LOP3.LUT R73, R75, 0xffff, RZ, 0xc0, !PT ;  /* 0x0000ffff4b497812 */ /* 0x000fe400078ec0ff */
[----:B------:R-:W-:Y:S02]  /*3ec30*/  LOP3.LUT R101, R101, 0xffff, RZ, 0xc0, !PT ;  /* 0x0000ffff65657812 */ /* 0x000fe400078ec0ff */
[----:B------:R-:W-:Y:S02]  /*3ec40*/  LOP3.LUT R76, R89, 0xffff, RZ, 0xc0, !PT ;  /* 0x0000ffff594c7812 */ /* 0x000fe400078ec0ff */
[----:B------:R-:W4:Y:S01]  /*3ec50*/  LDL.LU R89, [R1+0xea4] ;  /* 0x000ea40001597983 */ /* 0x000f220000300800 */
[----:B------:R-:W-:-:S03]  /*3ec60*/  LOP3.LUT R75, R138, 0xffff, RZ, 0xc0, !PT ;  /* 0x0000ffff8a4b7812 */ /* 0x000fc600078ec0ff */
[----:B------:R-:W4:Y:S01]  /*3ec70*/  LDL.LU R84, [R1+0xf2c] ;  /* 0x000f2c0001547983 */ /* 0x000f220000300800 */
[----:B------:R-:W-:Y:S02]  /*3ec80*/  PRMT R101, R73, 0x3340, R101 ;  /* 0x0000334049657816 */ /* 0x000fe40000000065 */
[----:B------:R-:W-:Y:S01]  /*3ec90*/  PRMT R138, R76, 0x3340, R74 ;  /* 0x000033404c8a7816 */ /* 0x000fe2000000004a */
[----:B------:R-:W4:Y:S01]  /*3eca0*/  LDL.LU R112, [R1+0x1044] ;  /* 0x0010440001707983 */ /* 0x000f220000300800 */
[----:B------:R-:W-:Y:S02]  /*3ecb0*/  LOP3.LUT R171, R171, 0xffff, RZ, 0xc0, !PT ;  /* 0x0000ffffabab7812 */ /* 0x000fe400078ec0ff */
[----:B------:R-:W-:Y:S02]  /*3ecc0*/  LOP3.LUT R73, R145, 0xffff, RZ, 0xc0, !PT ;  /* 0x0000ffff91497812 */ /* 0x000fe400078ec0ff */
[----:B------:R-:W-:Y:S02]  /*3ecd0*/  PRMT R138, R138, 0x5410, R68 ;  /* 0x000054108a8a7816 */ /* 0x000fe40000000044 */
[----:B------:R-:W-:-:S02]  /*3ece0*/  PRMT R68, R171, 0x3340, R1 ;  /* 0x00003340ab447816 */ /* 0x000fc40000000001 */
[----:B------:R-:W-:Y:S02]  /*3ecf0*/  PRMT R145, R75, 0x3340, R73 ;  /* 0x000033404b917816 */ /* 0x000fe40000000049 */
[----:B------:R-:W-:Y:S02]  /*3ed00*/  SHF.R.U32.HI R75, RZ, 0x8, R75 ;  /* 0x00000008ff4b7819 */ /* 0x000fe4000001164b */
[----:B------:R-:W-:Y:S02]  /*3ed10*/  SHF.R.U32.HI R111, RZ, 0x8, R73 ;  /* 0x00000008ff6f7819 */ /* 0x000fe40000011649 */
        /* <DEDUP_REMOVED lines=8> */
[----:B------:R-:W-:-:S02]  /*3eda0*/  LOP3.LUT R74, R91, 0xffff, RZ, 0xc0, !PT ;  /* 0x0000ffff5b4a7812 */ /* 0x000fc400078ec0ff */
[----:B------:R-:W-:Y:S01]  /*3edb0*/  PRMT R102, R68, 0x3340, R102 ;  /* 0x0000334044667816 */ /* 0x000fe20000000066 */
[----:B------:R-:W4:Y:S01]  /*3edc0*/  LDL.LU R91, [R1+0xeb4] ;  /* 0x000eb400015b7983 */ /* 0x000f220000300800 */
[----:B------:R-:W-:Y:S02]  /*3edd0*/  LOP3.LUT R169, R169, 0xffff, RZ, 0xc0, !PT ;  /* 0x0000ffffa9a97812 */ /* 0x000fe400078ec0ff */
[----:B--2---:R-:W-:Y:S02]  /*3ede0*/  LOP3.LUT R79, R79, 0xffff, RZ, 0xc0, !PT ;  /* 0x0000ffff4f4f7812 */ /* 0x004fe400078ec0ff */
[----:B---3--:R-:W-:Y:S02]  /*3edf0*/  LOP3.LUT R73, R97, 0xffff, RZ, 0xc0, !PT ;  /* 0x0000ffff61497812 */ /* 0x008fe400078ec0ff */
[----:B------:R-:W-:Y:S02]  /*3ee00*/  PRMT R68, R79, 0x3340, R1 ;  /* 0x000033404f447816 */ /* 0x000fe40000000001 */
[----:B------:R-:W-:-:S04]  /*3ee10*/  PRMT R137, R74, 0x3340, R73 ;  /* 0x000033404a897816 */ /* 0x000fc80000000049 */
[----:B------:R-:W-:Y:S02]  /*3ee20*/  PRMT R137, R137, 0x5410, R68 ;  /* 0x0000541089897816 */ /* 0x000fe40000000044 */
[----:B------:R-:W-:-:S04]  /*3ee30*/  PRMT R68, R169, 0x3340, R1 ;  /* 0x00003340a9447816 */ /* 0x000fc80000000001 */
[----:B------:R-:W-:Y:S02]  /*3ee40*/  PRMT R219, R72, 0x5410, R68 ;  /* 0x0000541048db7816 */ /* 0x000fe40000000044 */
[----:B----4-:R-:W-:Y:S02]  /*3ee50*/  LOP3.LUT R72, R82, 0xffff, RZ, 0xc0, !PT ;  /* 0x0000ffff52487812 */ /* 0x010fe400078ec0ff */
[----:B------:R-:W2:Y:S01]  /*3ee60*/  LDL.LU R82, [R1+0xf80] ;  /* 0x000f800001527983 */ /* 0x000ea20000300800 */
[----:B------:R-:W-:Y:S02]  /*3ee70*/  SHF.R.U32.HI R74, RZ, 0x8, R74 ;  /* 0x00000008ff4a7819 */ /* 0x000fe4000001164a */
[----:B------:R-:W-:Y:S02]  /*3ee80*/  SHF.R.U32.HI R103, RZ, 0x8, R73 ;  /* 0x00000008ff677819 */ /* 0x000fe40000011649 */
[----:B------:R-:W-:Y:S02]  /*3ee90*/  LOP3.LUT R73, R74, 0xffff, RZ, 0xc0, !PT ;  /* 0x0000ffff4a497812 */ /* 0x000fe400078ec0ff */
[----:B------:R-:W-:-:S02]  /*3eea0*/  LOP3.LUT R80, R95, 0xffff, RZ, 0xc0, !PT ;  /* 0x0000ffff5f507812 */ /* 0x000fc400078ec0ff */
[----:B------:R-:W-:Y:S01]  /*3eeb0*/  LOP3.LUT R74, R104, 0xffff, RZ, 0xc0, !PT ;  /* 0x0000ffff684a7812 */ /* 0x000fe200078ec0ff */
[----:B------:R-:W3:Y:S01]  /*3eec0*/  LDL.LU R95, [R1+0x1080] ;  /* 0x00108000015f7983 */ /* 0x000ee20000300800 */
[----:B------:R-:W-:-:S03]  /*3eed0*/  LOP3.LUT R75, R152, 0xffff, RZ, 0xc0, !PT ;  /* 0x0000ffff984b7812 */ /* 0x000fc600078ec0ff */
[----:B------:R-:W4:Y:S04]  /*3eee0*/  LDL.LU R104, [R1+0xee4] ;  /* 0x000ee40001687983 */ /* 0x000f280000300800 */
[----:B------:R-:W3:Y:S01]  /*3eef0*/  LDL.LU R152, [R1+0xff0] ;  /* 0x000ff00001987983 */ /* 0x000ee20000300800 */
[----:B------:R-:W-:Y:S02]  /*3ef00*/  LOP3.LUT R103, R103, 0xffff, RZ, 0xc0, !PT ;  /* 0x0000ffff67677812 */ /* 0x000fe400078ec0ff */
[----:B------:R-:W-:Y:S01]  /*3ef10*/  PRMT R68, R80, 0x3340, R1 ;  /* 0x0000334050447816 */ /* 0x000fe20000000001 */
[----:B------:R-:W3:Y:S01]  /*3ef20*/  LDL.LU R216, [R1+0xf04] ;  /* 0x000f040001d87983 */ /* 0x000ee20000300800 */
[----:B------:R-:W-:Y:S02]  /*3ef30*/  PRMT R103, R73, 0x3340, R103 ;  /* 0x0000334049677816 */ /* 0x000fe40000000067 */
[----:B------:R-:W-:Y:S01]  /*3ef40*/  LOP3.LUT R73, R77, 0xffff, RZ, 0xc0, !PT ;  /* 0x0000ffff4d497812 */ /* 0x000fe200078ec0ff */
[----:B------:R-:W3:Y:S01]  /*3ef50*/  LDL.LU R96, [R1+0x1084] ;  /* 0x0010840001607983 */ /* 0x000ee20000300800 */
[----:B------:R-:W-:-:S02]  /*3ef60*/  LOP3.LUT R76, R93, 0xffff, RZ, 0xc0, !PT ;  /* 0x0000ffff5d4c7812 */ /* 0x000fc400078ec0ff */
[----:B------:R-:W-:Y:S01]  /*3ef70*/  PRMT R123, R73, 0x3340, R72 ;  /* 0x00003340497b7816 */ /* 0x000fe20000000048 */
[----:B------:R-:W3:Y:S01]  /*3ef80*/  LDL.LU R94, [R1+0xf00] ;  /* 0x000f0000015e7983 */ /* 0x000ee20000300800 */
[----:B------:R-:W-:Y:S02]  /*3ef90*/  PRMT R175, R113, 0x5410, R175 ;  /* 0x0000541071af7816 */ /* 0x000fe400000000af */
[----:B------:R-:W-:Y:S01]  /*3efa0*/  PRMT R123, R123, 0x5410, R68 ;  /* 0x000054107b7b7816 */ /* 0x000fe20000000044 */
[----:B------:R-:W3:Y:S01]  /*3efb0*/  LDL.LU R87, [R1+0x1004] ;  /* 0x0010040001577983 */ /* 0x000ee20000300800 */
[----:B------:R-:W-:Y:S02]  /*3efc0*/  PRMT R68, R74, 0x3340, R1 ;  /* 0x000033404a447816 */ /* 0x000fe40000000001 */
[----:B------:R-:W-:Y:S02]  /*3efd0*/  PRMT R113, R76, 0x3340, R75 ;  /* 0x000033404c717816 */ /* 0x000fe4000000004b */
[----:B------:R-:W-:-:S02]  /*3efe0*/  LOP3.LUT R78, R83, 0xffff, RZ, 0xc0, !PT ;  /* 0x0000ffff534e7812 */ /* 0x000fc400078ec0ff */
[----:B------:R-:W-:Y:S02]  /*3eff0*/  LOP3.LUT R81, R89, 0xffff, RZ, 0xc0, !PT ;  /* 0x0000ffff59517812 */ /* 0x000fe400078ec0ff */
[----:B------:R-:W-:Y:S02]  /*3f000*/  LOP3.LUT R77, R84, 0xffff, RZ, 0xc0, !PT ;  /* 0x0000ffff544d7812 */ /* 0x000fe400078ec0ff */
[----:B------:R-:W-:Y:S02]  /*3f010*/  PRMT R113, R113, 0x5410, R68 ;  /* 0x0000541071717816 */ /* 0x000fe40000000044 */
[----:B------:R-:W-:Y:S02]  /*3f020*/  PRMT R68, R81, 0x3340, R1 ;  /* 0x0000334051447816 */ /* 0x000fe40000000001 */
[----:B------:R-:W-:Y:S02]  /*3f030*/  PRMT R122, R78, 0x3340, R77 ;  /* 0x000033404e7a7816 */ /* 0x000fe4000000004d */
[----:B------:R-:W-:-:S02]  /*3f040*/  SHF.R.U32.HI R93, RZ, 0x8, R72 ;  /* 0x00000008ff5d7819 */ /* 0x000fc40000011648 */
[----:B------:R-:W-:Y:S02]  /*3f050*/  PRMT R122, R122, 0x5410, R68 ;  /* 0x000054107a7a7816 */ /* 0x000fe40000000044 */
[----:B------:R-:W-:Y:S02]  /*3f060*/  SHF.R.U32.HI R68, RZ, 0x8, R73 ;  /* 0x00000008ff447819 */ /* 0x000fe40000011649 */
[----:B------:R-:W-:Y:S02]  /*3f070*/  LOP3.LUT R93, R93, 0xffff, RZ, 0xc0, !PT ;  /* 0x0000ffff5d5d7812 */ /* 0x000fe400078ec0ff */
[----:B------:R-:W-:Y:S02]  /*3f080*/  LOP3.LUT R68, R68, 0xffff, RZ, 0xc0, !PT ;  /* 0x0000ffff44447812 */ /* 0x000fe400078ec0ff */
[----:B------:R-:W-:Y:S02]  /*3f090*/  SHF.R.U32.HI R89, RZ, 0x8, R75 ;  /* 0x00000008ff597819 */ /* 0x000fe4000001164b */
[----:B------:R-:W-:-:S02]  /*3f0a0*/  PRMT R93, R68, 0x3340, R93 ;  /* 0x00003340445d7816 */ /* 0x000fc4000000005d */
[----:B------:R-:W-:Y:S02]  /*3f0b0*/  SHF.R.U32.HI R68, RZ, 0x8, R76 ;  /* 0x00000008ff447819 */ /* 0x000fe4000001164c */
[----:B------:R-:W-:Y:S02]  /*3f0c0*/  LOP3.LUT R89, R89, 0xffff, RZ, 0xc0, !PT ;  /* 0x0000ffff59597812 */ /* 0x000fe400078ec0ff */
[----:B------:R-:W-:Y:S02]  /*3f0d0*/  LOP3.LUT R68, R68, 0xffff, RZ, 0xc0, !PT ;  /* 0x0000ffff44447812 */ /* 0x000fe400078ec0ff */
[----:B------:R-:W-:Y:S02]  /*3f0e0*/  SHF.R.U32.HI R97, RZ, 0x8, R77 ;  /* 0x00000008ff617819 */ /* 0x000fe4000001164d */
[----:B------:R-:W-:Y:S02]  /*3f0f0*/  PRMT R89, R68, 0x3340, R89 ;  /* 0x0000334044597816 */ /* 0x000fe40000000059 */
[----:B------:R-:W-:-:S02]  /*3f100*/  SHF.R.U32.HI R68, RZ, 0x8, R78 ;  /* 0x00000008ff447819 */ /* 0x000fc4000001164e */
[----:B------:R-:W-:Y:S02]  /*3f110*/  SHF.R.U32.HI R84, RZ, 0x8, R74 ;  /* 0x00000008ff547819 */ /* 0x000fe4000001164a */
[----:B------:R-:W-:Y:S02]  /*3f120*/  LOP3.LUT R68, R68, 0xffff, RZ, 0xc0, !PT ;  /* 0x0000ffff44447812 */ /* 0x000fe400078ec0ff */
[----:B------:R-:W-:Y:S02]  /*3f130*/  LOP3.LUT R97, R97, 0xffff, RZ, 0xc0, !PT ;  /* 0x0000ffff61617812 */ /* 0x000fe400078ec0ff */
[----:B------:R-:W-:Y:S02]  /*3f140*/  LOP3.LUT R74, R112, 0xffff, RZ, 0xc0, !PT ;  /* 0x0000ffff704a7812 */ /* 0x000fe400078ec0ff */
[----:B------:R-:W-:Y:S02]  /*3f150*/  LOP3.LUT R72, R91, 0xffff, RZ, 0xc0, !PT ;  /* 0x0000ffff5b487812 */ /* 0x000fe400078ec0ff */
[----:B------:R-:W-:-:S02]  /*3f160*/  PRMT R97, R68, 0x3340, R97 ;  /* 0x0000334044617816 */ /* 0x000fc40000000061 */
[----:B------:R-:W-:Y:S02]  /*3f170*/  PRMT R68, R72, 0x3340, R1 ;  /* 0x0000334048447816 */ /* 0x000fe40000000001 */
[----:B------:R-:W-:Y:S02]  /*3f180*/  ISETP.LT.AND P0, PT, R218, UR6, !P0 ;  /* 0x00000006da007c0c */ /* 0x000fe4000c701270 */
[----:B------:R-:W-:-:S11]  /*3f190*/  LOP3.LUT R5, R5, 0xffffff7f, RZ, 0xc0, !PT ;  /* 0xffffff7f05057812 */ /* 0x000fd600078ec0ff */
[----:B------:R-:W-:Y:S02]  /*3f1a0*/  @P0 LOP3.LUT R5, R5, 0x80, RZ, 0xfc, !PT ;  /* 0x0000008005050812 */ /* 0x000fe400078efcff */
[----:B------:R-:W-:Y:S02]  /*3f1b0*/  LOP3.LUT P0, RZ, R194, 0x80000000, RZ, 0xc0, !PT ;  /* 0x80000000c2ff7812 */ /* 0x000fe4000780c0ff */
[----:B--2---:R-:W-:-:S04]  /*3f1c0*/  LOP3.LUT R73, R82, 0xffff, RZ, 0xc0, !PT ;  /* 0x0000ffff52497812 */ /* 0x004fc800078ec0ff */
[----:B------:R-:W-:Y:S02]  /*3f1d0*/  PRMT R107, R74, 0x3340, R73 ;  /* 0x000033404a6b7816 */ /* 0x000fe40000000049 */
[----:B------:R-:W-:Y:S02]  /*3f1e0*/  SHF.R.U32.HI R82, RZ, 0x8, R72 ;  /* 0x00000008ff527819 */ /* 0x000fe40000011648 */
[----:B------:R-:W-:Y:S02]  /*3f1f0*/  PRMT R107, R107, 0x5410, R68 ;  /* 0x000054106b6b7816 */ /* 0x000fe40000000044 */
[----:B------:R-:W-:Y:S02]  /*3f200*/  SHF.R.U32.HI R68, RZ, 0x8, R74 ;  /* 0x00000008ff447819 */ /* 0x000fe4000001164a */
[----:B----4-:R-:W-:Y:S02]  /*3f210*/  LOP3.LUT R74, R104, 0xffff, RZ, 0xc0, !PT ;  /* 0x0000ffff684a7812 */ /* 0x010fe400078ec0ff */
[----:B------:R-:W2:Y:S01]  /*3f220*/  LDL.LU R104, [R1+0xf0c] ;  /* 0x000f0c0001687983 */ /* 0x000ea20000300800 */
[----:B---3--:R-:W-:-:S03]  /*3f230*/  LOP3.LUT R72, R152, 0xffff, RZ, 0xc0, !PT ;  /* 0x0000ffff98487812 */ /* 0x008fc600078ec0ff */
[----:B------:R-:W3:Y:S01]  /*3f240*/  LDL.LU R152, [R1+0xf08] ;  /* 0x000f080001987983 */ /* 0x000ee20000300800 */
[----:B------:R-:W-:Y:S02]  /*3f250*/  ISETP.LT.AND P0, PT, R218, UR10, !P0 ;  /* 0x0000000ada007c0c */ /* 0x000fe4000c701270 */
[----:B------:R-:W-:Y:S01]  /*3f260*/  LOP3.LUT R5, R5, 0xffffffbf, RZ, 0xc0, !PT ;  /* 0xffffffbf05057812 */ /* 0x000fe200078ec0ff */
[----:B------:R-:W4:Y:S04]  /*3f270*/  LDL.LU R90, [R1+0xefc] ;  /* 0x000efc00015a7983 */ /* 0x000f280000300800 */
[----:B------:R-:W4:Y:S04]  /*3f280*/  LDL.LU R88, [R1+0x1068] ;  /* 0x0010680001587983 */ /* 0x000f280000300800 */
[----:B------:R-:W4:Y:S02]  /*3f290*/  LDL.LU R112, [R1+0xec8] ;  /* 0x000ec80001707983 */ /* 0x000f240000300800 */
[----:B------:R-:W-:-:S02]  /*3f2a0*/  @P0 LOP3.LUT R5, R5, 0x40, RZ, 0xfc, !PT ;  /* 0x0000004005050812 */ /* 0x000fc400078efcff */
[----:B------:R-:W-:Y:S01]  /*3f2b0*/  LOP3.LUT P0, RZ, R194, 0x40000000, RZ, 0xc0, !PT ;  /* 0x40000000c2ff7812 */ /* 0x000fe2000780c0ff */
[----:B------:R-:W4:Y:S03]  /*3f2c0*/  LDL.LU R91, [R1+0xfc8] ;  /* 0x000fc800015b7983 */ /* 0x000f260000300800 */
[----:B------:R-:W-:Y:S01]  /*3f2d0*/  ISETP.LT.AND P0, PT, R218, UR14, !P0 ;  /* 0x0000000eda007c0c */ /* 0x000fe2000c701270 */
[----:B------:R-:W4:Y:S01]  /*3f2e0*/  LDL.LU R77, [R1+0xf28] ;  /* 0x000f2800014d7983 */ /* 0x000f220000300800 */
[----:B------:R-:W-:Y:S02]  /*3f2f0*/  LOP3.LUT R5, R5, 0xffffffdf, RZ, 0xc0, !PT ;  /* 0xffffffdf05057812 */ /* 0x000fe400078ec0ff */
[C---:B------:R-:W-:Y:S01]  /*3f300*/  LOP3.LUT P1, RZ, R6.reuse, 0x8000, RZ, 0xc0, !PT ;  /* 0x0000800006ff7812 */ /* 0x040fe2000782c0ff */
[----:B------:R-:W4:Y:S01]  /*3f310*/  LDL.LU R78, [R1+0xf14] ;  /* 0x000f1400014e7983 */ /* 0x000f220000300800 */
[----:B------:R-:W-:-:S02]  /*3f320*/  LOP3.LUT P2, RZ, R6, 0x10000, RZ, 0xc0, !PT ;  /* 0x0001000006ff7812 */ /* 0x000fc4000784c0ff */
[----:B------:R-:W-:Y:S01]  /*3f330*/  LOP3.LUT P3, RZ, R6, 0x20000, RZ, 0xc0, !PT ;  /* 0x0002000006ff7812 */ /* 0x000fe2000786c0ff */
[----:B------:R-:W4:Y:S04]  /*3f340*/  LDL.LU R76, [R1+0xf10] ;  /* 0x000f1000014c7983 */ /* 0x000f280000300800 */
        /* <DEDUP_REMOVED lines=19> */
[----:B------:R-:W-:Y:S02]  /*3f480*/  LOP3.LUT R5, R5, 0xfffffffe, RZ, 0xc0, !PT ;  /* 0xfffffffe05057812 */ /* 0x000fe400078ec0ff */
[C---:B------:R-:W-:Y:S02]  /*3f490*/  LOP3.LUT P4, RZ, R6.reuse, 0x40000, RZ, 0xc0, !PT ;  /* 0x0004000006ff7812 */ /* 0x040fe4000788c0ff */
[C---:B------:R-:W-:Y:S02]  /*3f4a0*/  LOP3.LUT P5, RZ, R6.reuse, 0x80000, RZ, 0xc0, !PT ;  /* 0x0008000006ff7812 */ /* 0x040fe400078ac0ff */
[----:B------:R-:W-:Y:S02]  /*3f4b0*/  LOP3.LUT P6, RZ, R6, 0x100000, RZ, 0xc0, !PT ;  /* 0x0010000006ff7812 */ /* 0x000fe400078cc0ff */
[----:B------:R-:W-:-:S02]  /*3f4c0*/  PRMT R174, R114, 0x5410, R174 ;  /* 0x0000541072ae7816 */ /* 0x000fc400000000ae */
[----:B------:R-:W4:Y:S01]  /*3f4d0*/  LDL.LU R114, [R1+0x1074] ;  /* 0x0010740001727983 */ /* 0x000f220000300800 */
[----:B------:R-:W-:Y:S02]  /*3f4e0*/  @P0 LOP3.LUT R5, R5, 0x1, RZ, 0xfc, !PT ;  /* 0x0000000105050812 */ /* 0x000fe400078efcff */
[----:B------:R-:W-:Y:S02]  /*3f4f0*/  LOP3.LUT P0, RZ, R194, 0x1000000, RZ, 0xc0, !PT ;  /* 0x01000000c2ff7812 */ /* 0x000fe4000780c0ff */
[C---:B------:R-:W-:Y:S02]  /*3f500*/  ISETP.LT.AND P1, PT, R218.reuse, UR42, !P1 ;  /* 0x0000002ada007c0c */ /* 0x040fe4000cf21270 */
[C---:B------:R-:W-:Y:S02]  /*3f510*/  ISETP.LT.AND P0, PT, R218.reuse, UR38, !P0 ;  /* 0x00000026da007c0c */ /* 0x040fe4000c701270 */
[C---:B------:R-:W-:Y:S02]  /*3f520*/  ISETP.LT.AND P2, PT, R218.reuse, UR46, !P2 ;  /* 0x0000002eda007c0c */ /* 0x040fe4000d741270 */
[----:B------:R-:W-:-:S02]  /*3f530*/  ISETP.LT.AND P3, PT, R218, UR50, !P3 ;  /* 0x00000032da007c0c */ /* 0x000fc4000df61270 */
[C---:B------:R-:W-:Y:S02]  /*3f540*/  ISETP.LT.AND P4, PT, R218.reuse, UR54, !P4 ;  /* 0x00000036da007c0c */ /* 0x040fe4000e781270 */
[C---:B------:R-:W-:Y:S02]  /*3f550*/  ISETP.LT.AND P5, PT, R218.reuse, UR60, !P5 ;  /* 0x0000003cda007c0c */ /* 0x040fe4000efa1270 */
[----:B------:R-:W-:Y:S02]  /*3f560*/  ISETP.LT.AND P6, PT, R218, UR4, !P6 ;  /* 0x00000004da007c0c */ /* 0x000fe4000f7c1270 */
[----:B------:R-:W-:Y:S02]  /*3f570*/  PRMT R167, R216, 0x5410, R167 ;  /* 0x00005410d8a77816 */ /* 0x000fe400000000a7 */
[----:B--2---:R-:W-:Y:S02]  /*3f580*/  PRMT R157, R104, 0x5410, R157 ;  /* 0x00005410689d7816 */ /* 0x004fe4000000009d */
[----:B---3--:R-:W-:-:S02]  /*3f590*/  PRMT R149, R152, 0x5410, R149 ;  /* 0x0000541098957816 */ /* 0x008fc40000000095 */
[----:B------:R-:W2:Y:S04]  /*3f5a0*/  LDL.LU R152, [R1+0xed8] ;  /* 0x000ed80001987983 */ /* 0x000ea80000300800 */
[----:B------:R-:W3:Y:S04]  /*3f5b0*/  LDL.LU R104, [R1+0xfe0] ;  /* 0x000fe00001687983 */ /* 0x000ee80000300800 */
[----:B------:R-:W3:Y:S04]  /*3f5c0*/  LDL.LU R170, [R1+0xf34] ;  /* 0x000f340001aa7983 */ /* 0x000ee80000300800 */
[----:B------:R-:W3:Y:S04]  /*3f5d0*/  LDL.LU R218, [R1+0xf30] ;  /* 0x000f300001da7983 */ /* 0x000ee80000300800 */
[----:B------:R-:W3:Y:S04]  /*3f5e0*/  LDL.LU R220, [R1+0xf20] ;  /* 0x000f200001dc7983 */ /* 0x000ee80000300800 */
[----:B------:R-:W3:Y:S04]  /*3f5f0*/  LDL.LU R217, [R1+0xf1c] ;  /* 0x000f1c0001d97983 */ /* 0x000ee80000300800 */
[----:B------:R-:W2:Y:S01]  /*3f600*/  LDL.LU R216, [R1+0x1090] ;  /* 0x0010900001d87983 */ /* 0x000ea20000300800 */
[----:B------:R-:W-:-:S02]  /*3f610*/  SHF.R.U32.HI R92, RZ, 0x8, R73 ;  /* 0x00000008ff5c7819 */ /* 0x000fc40000011649 */
[----:B------:R-:W-:Y:S02]  /*3f620*/  LOP3.LUT R68, R68, 0xffff, RZ, 0xc0, !PT ;  /* 0x0000ffff44447812 */ /* 0x000fe400078ec0ff */
[----:B------:R-:W-:Y:S02]  /*3f630*/  LOP3.LUT R92, R92, 0xffff, RZ, 0xc0, !PT ;  /* 0x0000ffff5c5c7812 */ /* 0x000fe400078ec0ff */
[----:B------:R-:W-:Y:S02]  /*3f640*/  LOP3.LUT R73, R95, 0xffff, RZ, 0xc0, !PT ;  /* 0x0000ffff5f497812 */ /* 0x000fe400078ec0ff */
[----:B------:R-:W-:Y:S02]  /*3f650*/  PRMT R92, R68, 0x3340, R92 ;  /* 0x00003340445c7816 */ /* 0x000fe4000000005c */
[----:B------:R-:W-:Y:S02]  /*3f660*/  PRMT R68, R74, 0x3340, R1 ;  /* 0x000033404a447816 */ /* 0x000fe40000000001 */
[----:B------:R-:W-:-:S02]  /*3f670*/  PRMT R136, R73, 0x3340, R72 ;  /* 0x0000334049887816 */ /* 0x000fc40000000048 */
[----:B------:R-:W-:Y:S02]  /*3f680*/  SHF.R.U32.HI R95, RZ, 0x8, R72 ;  /* 0x00000008ff5f7819 */ /* 0x000fe40000011648 */
[----:B------:R-:W-:Y:S02]  /*3f690*/  PRMT R136, R136, 0x5410, R68 ;  /* 0x0000541088887816 */ /* 0x000fe40000000044 */
[----:B------:R-:W-:Y:S02]  /*3f6a0*/  SHF.R.U32.HI R68, RZ, 0x8, R73 ;  /* 0x00000008ff447819 */ /* 0x000fe40000011649 */
[----:B------:R-:W-:Y:S02]  /*3f6b0*/  LOP3.LUT R95, R95, 0xffff, RZ, 0xc0, !PT ;  /* 0x0000ffff5f5f7812 */ /* 0x000fe400078ec0ff */
[----:B------:R-:W-:Y:S02]  /*3f6c0*/  LOP3.LUT R68, R68, 0xffff, RZ, 0xc0, !PT ;  /* 0x0000ffff44447812 */ /* 0x000fe400078ec0ff */
[----:B------:R-:W-:-:S02]  /*3f6d0*/  LOP3.LUT R73, R96, 0xffff, RZ, 0xc0, !PT ;  /* 0x0000ffff60497812 */ /* 0x000fc400078ec0ff */
[----:B------:R-:W-:Y:S02]  /*3f6e0*/  LOP3.LUT R75, R94, 0xffff, RZ, 0xc0, !PT ;  /* 0x0000ffff5e4b7812 */ /* 0x000fe400078ec0ff */
[----:B------:R-:W-:Y:S02]  /*3f6f0*/  LOP3.LUT R72, R87, 0xffff, RZ, 0xc0, !PT ;  /* 0x0000ffff57487812 */ /* 0x000fe400078ec0ff */
[----:B------:R-:W-:Y:S01]  /*3f700*/  PRMT R95, R68, 0x3340, R95 ;  /* 0x00003340445f7816 */ /* 0x000fe2000000005f */
[----:B------:R-:W3:Y:S01]  /*3f710*/  LDL.LU R87, [R1+0xf98] ;  /* 0x000f980001577983 */ /* 0x000ee20000300800 */
[----:B------:R-:W-:Y:S02]  /*3f720*/  PRMT R156, R131, 0x5410, R156 ;  /* 0x00005410839c7816 */ /* 0x000fe4000000009c */
[----:B------:R-:W-:Y:S02]  /*3f730*/  PRMT R68, R75, 0x3340, R1 ;  /* 0x000033404b447816 */ /* 0x000fe40000000001 */
[----:B------:R-:W-:-:S02]  /*3f740*/  PRMT R131, R73, 0x3340, R72 ;  /* 0x0000334049837816 */ /* 0x000fc40000000048 */
[----:B----4-:R-:W-:Y:S02]  /*3f750*/  PRMT R148, R90, 0x5410, R148 ;  /* 0x000054105a947816 */ /* 0x010fe40000000094 */
[----:B------:R-:W-:Y:S01]  /*3f760*/  SHF.R.U32.HI R83, RZ, 0x8, R80 ;  /* 0x00000008ff537819 */ /* 0x000fe20000011650 */
[----:B------:R-:W4:Y:S01]  /*3f770*/  LDL.LU R90, [R1+0x1050] ;  /* 0x00105000015a7983 */ /* 0x000f220000300800 */
[----:B------:R-:W-:Y:S02]  /*3f780*/  SHF.R.U32.HI R80, RZ, 0x8, R74 ;  /* 0x00000008ff507819 */ /* 0x000fe4000001164a */
[----:B------:R-:W-:Y:S02]  /*3f790*/  PRMT R131, R131, 0x5410, R68 ;  /* 0x0000541083837816 */ /* 0x000fe40000000044 */
[----:B------:R-:W-:Y:S02]  /*3f7a0*/  SHF.R.U32.HI R96, RZ, 0x8, R72 ;  /* 0x00000008ff607819 */ /* 0x000fe40000011648 */
[----:B------:R-:W-:-:S02]  /*3f7b0*/  LOP3.LUT R74, R88, 0xffff, RZ, 0xc0, !PT ;  /* 0x0000ffff584a7812 */ /* 0x000fc400078ec0ff */
[----:B------:R-:W-:Y:S01]  /*3f7c0*/  SHF.R.U32.HI R68, RZ, 0x8, R73 ;  /* 0x00000008ff447819 */ /* 0x000fe20000011649 */
[----:B------:R-:W4:Y:S01]  /*3f7d0*/  LDL.LU R88, [R1+0x1094] ;  /* 0x0010940001587983 */ /* 0x000f220000300800 */
[----:B------:R-:W-:Y:S02]  /*3f7e0*/  LOP3.LUT R72, R112, 0xffff, RZ, 0xc0, !PT ;  /* 0x0000ffff70487812 */ /* 0x000fe400078ec0ff */
[----:B------:R-:W-:Y:S01]  /*3f7f0*/  LOP3.LUT R73, R91, 0xffff, RZ, 0xc0, !PT ;  /* 0x0000ffff5b497812 */ /* 0x000fe200078ec0ff */
[----:B------:R-:W4:Y:S04]  /*3f800*/  LDL.LU R112, [R1+0xfa0] ;  /* 0x000fa00001707983 */ /* 0x000f280000300800 */
[----:B------:R-:W4:Y:S01]  /*3f810*/  LDL.LU R91, [R1+0x1058] ;  /* 0x00105800015b7983 */ /* 0x000f220000300800 */
[----:B------:R-:W-:-:S02]  /*3f820*/  LOP3.LUT R68, R68, 0xffff, RZ, 0xc0, !PT ;  /* 0x0000ffff44447812 */ /* 0x000fc400078ec0ff */
[----:B------:R-:W-:Y:S02]  /*3f830*/  LOP3.LUT R96, R96, 0xffff, RZ, 0xc0, !PT ;  /* 0x0000ffff60607812 */ /* 0x000fe400078ec0ff */
[----:B------:R-:W-:Y:S02]  /*3f840*/  PRMT R158, R130, 0x5410, R158 ;  /* 0x00005410829e7816 */ /* 0x000fe4000000009e */
[----:B------:R-:W-:Y:S02]  /*3f850*/  PRMT R96, R68, 0x3340, R96 ;  /* 0x0000334044607816 */ /* 0x000fe40000000060 */
[----:B------:R-:W-:Y:S02]  /*3f860*/  PRMT R68, R72, 0x3340, R1 ;  /* 0x0000334048447816 */ /* 0x000fe40000000001 */
[----:B------:R-:W-:-:S04]  /*3f870*/  PRMT R130, R74, 0x3340, R73 ;  /* 0x000033404a827816 */ /* 0x000fc80000000049 */
[----:B------:R-:W-:Y:S02]  /*3f880*/  PRMT R130, R130, 0x5410, R68 ;  /* 0x0000541082827816 */ /* 0x000fe40000000044 */
[----:B------:R-:W-:Y:S02]  /*3f890*/  SHF.R.U32.HI R68, RZ, 0x8, R74 ;  /* 0x00000008ff447819 */ /* 0x000fe4000001164a */
[----:B------:R-:W-:Y:S02]  /*3f8a0*/  PRMT R164, R129, 0x5410, R164 ;  /* 0x0000541081a47816 */ /* 0x000fe400000000a4 */
[----:B------:R-:W-:Y:S02]  /*3f8b0*/  PRMT R166, R121, 0x5410, R166 ;  /* 0x0000541079a67816 */ /* 0x000fe400000000a6 */
[----:B------:R-:W-:Y:S02]  /*3f8c0*/  PRMT R173, R120, 0x5410, R173 ;  /* 0x0000541078ad7816 */ /* 0x000fe400000000ad */
[----:B------:R-:W-:-:S02]  /*3f8d0*/  PRMT R165, R115, 0x5410, R165 ;  /* 0x0000541073a57816 */ /* 0x000fc400000000a5 */
[----:B------:R-:W-:Y:S02]  /*3f8e0*/  PRMT R118, R252, 0x5410, R118 ;  /* 0x00005410fc767816 */ /* 0x000fe40000000076 */
[----:B------:R-:W-:Y:S01]  /*3f8f0*/  PRMT R119, R221, 0x5410, R119 ;  /* 0x00005410dd777816 */ /* 0x000fe20000000077 */
[----:B------:R-:W-:Y:S01]  /*3f900*/  BAR.SYNC.DEFER_BLOCKING 0x0 ;  /* 0x0000000000007b1d */ /* 0x000fe20000010000 */
[----:B--2---:R-:W-:-:S05]  /*3f910*/  LOP3.LUT R74, R216, 0xffff, RZ, 0xc0, !PT ;  /* 0x0000ffffd84a7812 */ /* 0x004fca00078ec0ff */
[----:B------:R-:W2:Y:S01]  /*3f920*/  LDL.LU R216, [R1+0xf4c] ;  /* 0x000f4c0001d87983 */ /* 0x000ea20000300800 */
[----:B------:R-:W-:Y:S02]  /*3f930*/  SHF.R.U32.HI R94, RZ, 0x8, R73 ;  /* 0x00000008ff5e7819 */ /* 0x000fe40000011649 */
[----:B------:R-:W-:Y:S01]  /*3f940*/  SHF.R.U32.HI R85, RZ, 0x8, R79 ;  /* 0x00000008ff557819 */ /* 0x000fe2000001164f */
[----:B------:R-:W2:Y:S01]  /*3f950*/  LDL.LU R120, [R1+0xf48] ;  /* 0x000f480001787983 */ /* 0x000ea20000300800 */
[----:B------:R-:W-:Y:S02]  /*3f960*/  SHF.R.U32.HI R79, RZ, 0x8, R72 ;  /* 0x00000008ff4f7819 */ /* 0x000fe40000011648 */
[----:B------:R-:W-:Y:S02]  /*3f970*/  LOP3.LUT R68, R68, 0xffff, RZ, 0xc0, !PT ;  /* 0x0000ffff44447812 */ /* 0x000fe400078ec0ff */
[----:B------:R-:W-:Y:S02]  /*3f980*/  LOP3.LUT R94, R94, 0xffff, RZ, 0xc0, !PT ;  /* 0x0000ffff5e5e7812 */ /* 0x000fe400078ec0ff */
[----:B------:R-:W-:-:S02]  /*3f990*/  LOP3.LUT R73, R114, 0xffff, RZ, 0xc0, !PT ;  /* 0x0000ffff72497812 */ /* 0x000fc400078ec0ff */
[----:B------:R-:W-:Y:S01]  /*3f9a0*/  LOP3.LUT R152, R152, 0xffff, RZ, 0xc0, !PT ;  /* 0x0000ffff98987812 */ /* 0x000fe200078ec0ff */
[----:B------:R-:W2:Y:S01]  /*3f9b0*/  LDL.LU R114, [R1+0xf3c] ;  /* 0x000f3c0001727983 */ /* 0x000ea20000300800 */
[----:B---3--:R-:W-:Y:S02]  /*3f9c0*/  LOP3.LUT R72, R104, 0xffff, RZ, 0xc0, !PT ;  /* 0x0000ffff68487812 */ /* 0x008fe400078ec0ff */
[----:B------:R-:W-:Y:S02]  /*3f9d0*/  PRMT R94, R68, 0x3340, R94 ;  /* 0x00003340445e7816 */ /* 0x000fe4000000005e */
[----:B------:R-:W-:Y:S02]  /*3f9e0*/  PRMT R68, R152, 0x3340, R1 ;  /* 0x0000334098447816 */ /* 0x000fe40000000001 */
[--C-:B------:R-:W-:Y:S02]  /*3f9f0*/  PRMT R129, R73, 0x3340, R72.reuse ;  /* 0x0000334049817816 */ /* 0x100fe40000000048 */
[----:B------:R-:W-:-:S02]  /*3fa00*/  SHF.R.U32.HI R104, RZ, 0x8, R72 ;  /* 0x00000008ff687819 */ /* 0x000fc40000011648 */
[----:B------:R-:W-:Y:S02]  /*3fa10*/  PRMT R129, R129, 0x5410, R68 ;  /* 0x0000541081817816 */ /* 0x000fe40000000044 */
[----:B------:R-:W-:Y:S02]  /*3fa20*/  SHF.R.U32.HI R68, RZ, 0x8, R73 ;  /* 0x00000008ff447819 */ /* 0x000fe40000011649 */
[----:B------:R-:W-:Y:S02]  /*3fa30*/  PRMT R140, R76, 0x5410, R140 ;  /* 0x000054104c8c7816 */ /* 0x000fe4000000008c */
[----:B------:R-:W-:Y:S02]  /*3fa40*/  LOP3.LUT R68, R68, 0xffff, RZ, 0xc0, !PT ;  /* 0x0000ffff44447812 */ /* 0x000fe400078ec0ff */
[----:B------:R-:W-:Y:S02]  /*3fa50*/  LOP3.LUT R104, R104, 0xffff, RZ, 0xc0, !PT ;  /* 0x0000ffff68687812 */ /* 0x000fe400078ec0ff */
[----:B------:R-:W-:-:S02]  /*3fa60*/  LOP3.LUT R76, R87, 0xffff, RZ, 0xc0, !PT ;  /* 0x0000ffff574c7812 */ /* 0x000fc400078ec0ff */
[----:B------:R-:W-:Y:S02]  /*3fa70*/  PRMT R151, R78, 0x5410, R151 ;  /* 0x000054104e977816 */ /* 0x000fe40000000097 */
[----:B----4-:R-:W-:Y:S02]  /*3fa80*/  LOP3.LUT R72, R90, 0xffff, RZ, 0xc0, !PT ;  /* 0x0000ffff5a487812 */ /* 0x010fe400078ec0ff */
[----:B------:R-:W-:Y:S02]  /*3fa90*/  PRMT R104, R68, 0x3340, R104 ;  /* 0x0000334044687816 */ /* 0x000fe40000000068 */
[----:B------:R-:W-:Y:S02]  /*3faa0*/  PRMT R150, R77, 0x5410, R150 ;  /* 0x000054104d967816 */ /* 0x000fe40000000096 */
[----:B------:R-:W-:Y:S02]  /*3fab0*/  SHF.R.U32.HI R78, RZ, 0x8, R75 ;  /* 0x00000008ff4e7819 */ /* 0x000fe4000001164b */
[----:B------:R-:W-:-:S02]  /*3fac0*/  PRMT R68, R76, 0x3340, R1 ;  /* 0x000033404c447816 */ /* 0x000fc40000000001 */
[----:B------:R-:W-:Y:S02]  /*3fad0*/  PRMT R121, R74, 0x3340, R72 ;  /* 0x000033404a797816 */ /* 0x000fe40000000048 */
[----:B------:R-:W-:Y:S02]  /*3fae0*/  LOP3.LUT R75, R88, 0xffff, RZ, 0xc0, !PT ;  /* 0x0000ffff584b7812 */ /* 0x000fe400078ec0ff */
[----:B------:R-:W-:Y:S02]  /*3faf0*/  LOP3.LUT R77, R112, 0xffff, RZ, 0xc0, !PT ;  /* 0x0000ffff704d7812 */ /* 0x000fe400078ec0ff */
[----:B------:R-:W-:Y:S02]  /*3fb00*/  PRMT R142, R170, 0x5410, R142 ;  /* 0x00005410aa8e7816 */ /* 0x000fe4000000008e */
[----:B------:R-:W-:Y:S01]  /*3fb10*/  LOP3.LUT R73, R91, 0xffff, RZ, 0xc0, !PT ;  /* 0x0000ffff5b497812 */ /* 0x000fe200078ec0ff */
[----:B------:R-:W3:Y:S01]  /*3fb20*/  LDL.LU R170, [R1+0xf40] ;  /* 0x000f400001aa7983 */ /* 0x000ee20000300800 */
[----:B------:R-:W-:-:S02]  /*3fb30*/  PRMT R141, R218, 0x5410, R141 ;  /* 0x00005410da8d7816 */ /* 0x000fc4000000008d */
[----:B------:R-:W-:Y:S01]  /*3fb40*/  PRMT R121, R121, 0x5410, R68 ;  /* 0x0000541079797816 */ /* 0x000fe20000000044 */
[----:B------:R-:W4:Y:S01]  /*3fb50*/  LDL.LU R218, [R1+0x1088] ;  /* 0x0010880001da7983 */ /* 0x000f220000300800 */
[----:B------:R-:W-:Y:S02]  /*3fb60*/  PRMT R68, R77, 0x3340, R1 ;  /* 0x000033404d447816 */ /* 0x000fe40000000001 */
[----:B------:R-:W-:Y:S01]  /*3fb70*/  PRMT R115, R75, 0x3340, R73 ;  /* 0x000033404b737816 */ /* 0x000fe20000000049 */
[----:B------:R-:W4:Y:S01]  /*3fb80*/  LDL.LU R112, [R1+0xf6c] ;  /* 0x000f6c0001707983 */ /* 0x000f220000300800 */
[----:B------:R-:W-:Y:S02]  /*3fb90*/  PRMT R133, R220, 0x5410, R133 ;  /* 0x00005410dc857816 */ /* 0x000fe40000000085 */
[----:B------:R-:W-:Y:S01]  /*3fba0*/  PRMT R132, R217, 0x5410, R132 ;  /* 0x00005410d9847816 */ /* 0x000fe20000000084 */
[----:B------:R-:W4:Y:S01]  /*3fbb0*/  LDL.LU R220, [R1+0x102c] ;  /* 0x00102c0001dc7983 */ /* 0x000f220000300800 */
[----:B------:R-:W-:-:S03]  /*3fbc0*/  PRMT R115, R115, 0x5410, R68 ;  /* 0x0000541073737816 */ /* 0x000fc60000000044 */
[----:B------:R-:W4:Y:S01]  /*3fbd0*/  LDL.LU R217, [R1+0x108c] ;  /* 0x00108c0001d97983 */ /* 0x000f220000300800 */
[----:B------:R-:W-:-:S03]  /*3fbe0*/  SHF.R.U32.HI R68, RZ, 0x8, R74 ;  /* 0x00000008ff447819 */ /* 0x000fc6000001164a */
[----:B------:R-:W4:Y:S04]  /*3fbf0*/  LDL.LU R87, [R1+0xf70] ;  /* 0x000f700001577983 */ /* 0x000f280000300800 */
[----:B------:R-:W4:Y:S04]  /*3fc00*/  LDL.LU R90, [R1+0x1030] ;  /* 0x00103000015a7983 */ /* 0x000f280000300800 */
[----:B------:R-:W4:Y:S01]  /*3fc10*/  LDL.LU R74, [R1+0xf50] ;  /* 0x000f5000014a7983 */ /* 0x000f220000300800 */
[----:B--2---:R-:W-:-:S03]  /*3fc20*/  PRMT R135, R216, 0x5410, R135 ;  /* 0x00005410d8877816 */ /* 0x004fc60000000087 */
[----:B------:R-:W2:Y:S01]  /*3fc30*/  LDL.LU R216, [R1+0xf38] ;  /* 0x000f380001d87983 */ /* 0x000ea20000300800 */
[----:B------:R-:W-:Y:S02]  /*3fc40*/  SHF.R.U32.HI R75, RZ, 0x8, R75 ;  /* 0x00000008ff4b7819 */ /* 0x000fe4000001164b */
[----:B------:R-:W-:Y:S02]  /*3fc50*/  SHF.R.U32.HI R88, RZ, 0x8, R73 ;  /* 0x00000008ff587819 */ /* 0x000fe40000011649 */
[----:B------:R-:W-:Y:S02]  /*3fc60*/  SHF.R.U32.HI R91, RZ, 0x8, R72 ;  /* 0x00000008ff5b7819 */ /* 0x000fe40000011648 */
[----:B------:R-:W-:Y:S02]  /*3fc70*/  LOP3.LUT R72, R75, 0xffff, RZ, 0xc0, !PT ;  /* 0x0000ffff4b487812 */ /* 0x000fe400078ec0ff */
[----:B------:R-:W-:Y:S02]  /*3fc80*/  LOP3.LUT R88, R88, 0xffff, RZ, 0xc0, !PT ;  /* 0x0000ffff58587812 */ /* 0x000fe400078ec0ff */
[----:B------:R-:W-:-:S02]  /*3fc90*/  LOP3.LUT R68, R68, 0xffff, RZ, 0xc0, !PT ;  /* 0x0000ffff44447812 */ /* 0x000fc400078ec0ff */
[----:B------:R-:W-:Y:S02]  /*3fca0*/  LOP3.LUT R91, R91, 0xffff, RZ, 0xc0, !PT ;  /* 0x0000ffff5b5b7812 */ /* 0x000fe400078ec0ff */
[----:B------:R-:W-:Y:S02]  /*3fcb0*/  PRMT R88, R72, 0x3340, R88 ;  /* 0x0000334048587816 */ /* 0x000fe40000000058 */
[----:B------:R-:W-:Y:S02]  /*3fcc0*/  PRMT R91, R68, 0x3340, R91 ;  /* 0x00003340445b7816 */ /* 0x000fe4000000005b */
[----:B------:R-:W-:Y:S02]  /*3fcd0*/  PRMT R124, R120, 0x5410, R124 ;  /* 0x00005410787c7816 */ /* 0x000fe4000000007c */
[----:B------:R-:W-:Y:S02]  /*3fce0*/  PRMT R116, R146, 0x5410, R116 ;  /* 0x0000541092747816 */ /* 0x000fe40000000074 */
[----:B------:R-:W-:-:S02]  /*3fcf0*/  PRMT R125, R114, 0x5410, R125 ;  /* 0x00005410727d7816 */ /* 0x000fc4000000007d */
[----:B---3--:R-:W-:Y:S02]  /*3fd00*/  PRMT R126, R170, 0x5410, R126 ;  /* 0x00005410aa7e7816 */ /* 0x008fe4000000007e */
[----:B------:R-:W3:Y:S01]  /*3fd10*/  LDL.LU R170, [R1+0xed0] ;  /* 0x000ed00001aa7983 */ /* 0x000ee20000300800 */
[----:B----4-:R-:W-:Y:S02]  /*3fd20*/  LOP3.LUT R112, R112, 0xffff, RZ, 0xc0, !PT ;  /* 0x0000ffff70707812 */ /* 0x010fe400078ec0ff */
[----:B------:R-:W-:Y:S02]  /*3fd30*/  LOP3.LUT R72, R220, 0xffff, RZ, 0xc0, !PT ;  /* 0x0000ffffdc487812 */ /* 0x000fe400078ec0ff */
[----:B------:R-:W-:Y:S02]  /*3fd40*/  PRMT R68, R112, 0x3340, R1 ;  /* 0x0000334070447816 */ /* 0x000fe40000000001 */
[----:B------:R-:W-:Y:S02]  /*3fd50*/  LOP3.LUT R75, R217, 0xffff, RZ, 0xc0, !PT ;  /* 0x0000ffffd94b7812 */ /* 0x000fe400078ec0ff */
[----:B------:R-:W-:-:S02]  /*3fd60*/  LOP3.LUT R146, R87, 0xffff, RZ, 0xc0, !PT ;  /* 0x0000ffff57927812 */ /* 0x000fc400078ec0ff */
[----:B------:R-:W-:Y:S02]  /*3fd70*/  PRMT R134, R74, 0x5410, R134 ;  /* 0x000054104a867816 */ /* 0x000fe40000000086 */
[----:B------:R-:W-:Y:S02]  /*3fd80*/  LOP3.LUT R74, R218, 0xffff, RZ, 0xc0, !PT ;  /* 0x0000ffffda4a7812 */ /* 0x000fe400078ec0ff */
[----:B------:R-:W-:Y:S01]  /*3fd90*/  LOP3.LUT R73, R90, 0xffff, RZ, 0xc0, !PT ;  /* 0x0000ffff5a497812 */ /* 0x000fe200078ec0ff */
[----:B------:R-:W4:Y:S01]  /*3fda0*/  LDL.LU R218, [R1+0xf8c] ;  /* 0x000f8c0001da7983 */ /* 0x000f220000300800 */
[----:B------:R-:W-:Y:S02]  /*3fdb0*/  PRMT R120, R74, 0x3340, R72 ;  /* 0x000033404a787816 */ /* 0x000fe40000000048 */
[----:B------:R-:W-:Y:S01]  /*3fdc0*/  PRMT R114, R75, 0x3340, R73 ;  /* 0x000033404b727816 */ /* 0x000fe20000000049 */
[----:B------:R-:W3:Y:S01]  /*3fdd0*/  LDL.LU R220, [R1+0xf88] ;  /* 0x000f880001dc7983 */ /* 0x000ee20000300800 */
[----:B------:R-:W-:-:S02]  /*3fde0*/  PRMT R120, R120, 0x5410, R68 ;  /* 0x0000541078787816 */ /* 0x000fc40000000044 */
[----:B------:R-:W-:Y:S01]  /*3fdf0*/  PRMT R68, R146, 0x3340, R1 ;  /* 0x0000334092447816 */ /* 0x000fe20000000001 */
[----:B------:R-:W3:Y:S01]  /*3fe00*/  LDL.LU R217, [R1+0xef4] ;  /* 0x000ef40001d97983 */ /* 0x000ee20000300800 */
[----:B------:R-:W-:Y:S02]  /*3fe10*/  SHF.R.U32.HI R75, RZ, 0x8, R75 ;  /* 0x00000008ff4b7819 */ /* 0x000fe4000001164b */
[----:B------:R-:W-:Y:S02]  /*3fe20*/  SHF.R.U32.HI R90, RZ, 0x8, R72 ;  /* 0x00000008ff5a7819 */ /* 0x000fe40000011648 */
[----:B------:R-:W-:Y:S02]  /*3fe30*/  PRMT R114, R114, 0x5410, R68 ;  /* 0x0000541072727816 */ /* 0x000fe40000000044 */
[----:B------:R-:W-:Y:S02]  /*3fe40*/  LOP3.LUT R72, R75, 0xffff, RZ, 0xc0, !PT ;  /* 0x0000ffff4b487812 */ /* 0x000fe400078ec0ff */
[----:B------:R-:W-:-:S02]  /*3fe50*/  SHF.R.U32.HI R68, RZ, 0x8, R74 ;  /* 0x00000008ff447819 */ /* 0x000fc4000001164a */
[----:B------:R-:W-:Y:S02]  /*3fe60*/  SHF.R.U32.HI R75, RZ, 0x8, R146 ;  /* 0x00000008ff4b7819 */ /* 0x000fe40000011692 */
[----:B------:R-:W-:Y:S02]  /*3fe70*/  SHF.R.U32.HI R74, RZ, 0x8, R112 ;  /* 0x00000008ff4a7819 */ /* 0x000fe40000011670 */
[----:B--2---:R-:W-:Y:S02]  /*3fe80*/  PRMT R117, R216, 0x5410, R117 ;  /* 0x00005410d8757816 */ /* 0x004fe40000000075 */
[----:B------:R-:W2:Y:S04]  /*3fe90*/  LDL.LU R216, [R1+0xef0] ;  /* 0x000ef00001d87983 */ /* 0x000ea80000300800 */
[----:B------:R-:W2:Y:S04]  /*3fea0*/  LDL.LU R252, [R1+0xf68] ;  /* 0x000f680001fc7983 */ /* 0x000ea80000300800 */
[----:B------:R-:W2:Y:S04]  /*3feb0*/  LDL.LU R146, [R1+0x1098] ;  /* 0x0010980001927983 */ /* 0x000ea80000300800 */
[----:B------:R-:W2:Y:S04]  /*3fec0*/  LDL.LU R112, [R1+0xf64] ;  /* 0x000f640001707983 */ /* 0x000ea80000300800 */
[----:B------:R-:W2:Y:S01]  /*3fed0*/  LDL.LU R221, [R1+0xf58] ;  /* 0x000f580001dd7983 */ /* 0x000ea20000300800 */
[----:B------:R-:W-:-:S02]  /*3fee0*/  LOP3.LUT R70, R70, 0xffff, RZ, 0xc0, !PT ;  /* 0x0000ffff46467812 */ /* 0x000fc400078ec0ff */
[----:B------:R-:W-:Y:S02]  /*3fef0*/  SHF.R.U32.HI R69, RZ, 0x8, R69 ;  /* 0x00000008ff457819 */ /* 0x000fe40000011645 */
[----:B------:R-:W-:Y:S02]  /*3ff00*/  PRMT R70, R70, 0x3340, R1 ;  /* 0x0000334046467816 */ /* 0x000fe40000000001 */
[----:B------:R-:W-:Y:S02]  /*3ff10*/  LOP3.LUT R69, R69, 0xffff, RZ, 0xc0, !PT ;  /* 0x0000ffff45457812 */ /* 0x000fe400078ec0ff */
[----:B------:R-:W-:Y:S02]  /*3ff20*/  LOP3.LUT R68, R68, 0xffff, RZ, 0xc0, !PT ;  /* 0x0000ffff44447812 */ /* 0x000fe400078ec0ff */
[----:B------:R-:W-:Y:S02]  /*3ff30*/  LOP3.LUT R90, R90, 0xffff, RZ, 0xc0, !PT ;  /* 0x0000ffff5a5a7812 */ /* 0x000fe400078ec0ff */
[----:B------:R-:W-:-:S02]  /*3ff40*/  PRMT R100, R100, 0x5410, R70 ;  /* 0x0000541064647816 */ /* 0x000fc40000000046 */
[----:B------:R-:W-:Y:S02]  /*3ff50*/  PRMT R69, R69, 0x3340, R1 ;  /* 0x0000334045457816 */ /* 0x000fe40000000001 */
[----:B------:R-:W-:Y:S02]  /*3ff60*/  SHF.R.U32.HI R70, RZ, 0x8, R161 ;  /* 0x00000008ff467819 */ /* 0x000fe400000116a1 */
[----:B------:R-:W-:Y:S02]  /*3ff70*/  LOP3.LUT R108, R108, 0xffff, RZ, 0xc0, !PT ;  /* 0x0000ffff6c6c7812 */ /* 0x000fe400078ec0ff */
[----:B------:R-:W-:Y:S02]  /*3ff80*/  PRMT R90, R68, 0x3340, R90 ;  /* 0x00003340445a7816 */ /* 0x000fe4000000005a */
[----:B------:R-:W-:Y:S02]  /*3ff90*/  SHF.R.U32.HI R68, RZ, 0x8, R169 ;  /* 0x00000008ff447819 */ /* 0x000fe400000116a9 */
[----:B------:R-:W-:-:S02]  /*3ffa0*/  PRMT R101, R101, 0x5410, R69 ;  /* 0x0000541065657816 */ /* 0x000fc40000000045 */
[----:B------:R-:W-:Y:S02]  /*3ffb0*/  LOP3.LUT R70, R70, 0xffff, RZ, 0xc0, !PT ;  /* 0x0000ffff46467812 */ /* 0x000fe400078ec0ff */
[----:B------:R-:W-:Y:S02]  /*3ffc0*/  PRMT R108, R108, 0x3340, R1 ;  /* 0x000033406c6c7816 */ /* 0x000fe40000000001 */
[----:B------:R-:W-:Y:S02]  /*3ffd0*/  SHF.R.U32.HI R69, RZ, 0x8, R155 ;  /* 0x00000008ff457819 */ /* 0x000fe4000001169b */
[----:B------:R-:W-:Y:S02]  /*3ffe0*/  SHF.R.U32.HI R87, RZ, 0x8, R73 ;  /* 0x00000008ff577819 */ /* 0x000fe40000011649 */
[----:B------:R-:W-:Y:S02]  /*3fff0*/  LOP3.LUT R68, R68, 0xffff, RZ, 0xc0, !PT ;  /* 0x0000ffff44447812 */ /* 0x000fe400078ec0ff */
[----:B------:R-:W-:-:S02]  /*40000*/  SHF.R.U32.HI R73, RZ, 0x8, R152 ;  /* 0x00000008ff497819 */ /* 0x000fc40000011698 */
[----:B------:R-:W-:Y:S02]  /*40010*/  PRMT R70, R70, 0x3340, R1 ;  /* 0x0000334046467816 */ /* 0x000fe40000000001 */
[----:B------:R-:W-:Y:S02]  /*40020*/  PRMT R108, R71, 0x5410, R108 ;  /* 0x00005410476c7816 */ /* 0x000fe4000000006c */
[----:B------:R-:W-:Y:S02]  /*40030*/  LOP3.LUT R69, R69, 0xffff, RZ, 0xc0, !PT ;  /* 0x0000ffff45457812 */ /* 0x000fe400078ec0ff */
[----:B------:R-:W-:Y:S02]  /*40040*/  LOP3.LUT R82, R82, 0xffff, RZ, 0xc0, !PT ;  /* 0x0000ffff52527812 */ /* 0x000fe400078ec0ff */
[----:B------:R-:W-:Y:S02]  /*40050*/  SHF.R.U32.HI R71, RZ, 0x8, R163 ;  /* 0x00000008ff477819 */ /* 0x000fe400000116a3 */
[----:B------:R-:W-:-:S02]  /*40060*/  LOP3.LUT R109, R109, 0xffff, RZ, 0xc0, !PT ;  /* 0x0000ffff6d6d7812 */ /* 0x000fc400078ec0ff */
[----:B------:R-:W-:Y:S02]  /*40070*/  LOP3.LUT R110, R110, 0xffff, RZ, 0xc0, !PT ;  /* 0x0000ffff6e6e7812 */ /* 0x000fe400078ec0ff */
[----:B------:R-:W-:Y:S02]  /*40080*/  LOP3.LUT R80, R80, 0xffff, RZ, 0xc0, !PT ;  /* 0x0000ffff50507812 */ /* 0x000fe400078ec0ff */
[--C-:B------:R-:W-:Y:S02]  /*40090*/  PRMT R68, R68, 0x3340, R1.reuse ;  /* 0x0000334044447816 */ /* 0x100fe40000000001 */
[----:B------:R-:W-:Y:S02]  /*400a0*/  LOP3.LUT R73, R73, 0xffff, RZ, 0xc0, !PT ;  /* 0x0000ffff49497812 */ /* 0x000fe400078ec0ff */
[----:B------:R-:W-:Y:S02]  /*400b0*/  PRMT R143, R143, 0x5410, R70 ;  /* 0x000054108f8f7816 */ /* 0x000fe40000000046 */
[----:B------:R-:W-:-:S02]  /*400c0*/  PRMT R69, R69, 0x3340, R1 ;  /* 0x0000334045457816 */ /* 0x000fc40000000001 */
[--C-:B------:R-:W-:Y:S02]  /*400d0*/  PRMT R82, R82, 0x3340, R1.reuse ;  /* 0x0000334052527816 */ /* 0x100fe40000000001 */
[----:B------:R-:W-:Y:S02]  /*400e0*/  LOP3.LUT R71, R71, 0xffff, RZ, 0xc0, !PT ;  /* 0x0000ffff47477812 */ /* 0x000fe400078ec0ff */
[--C-:B------:R-:W-:Y:S02]  /*400f0*/  PRMT R109, R109, 0x3340, R1.reuse ;  /* 0x000033406d6d7816 */ /* 0x100fe40000000001 */
[--C-:B------:R-:W-:Y:S02]  /*40100*/  PRMT R110, R110, 0x3340, R1.reuse ;  /* 0x000033406e6e7816 */ /* 0x100fe40000000001 */
        /* <DEDUP_REMOVED lines=10> */
[----:B------:R-:W-:Y:S02]  /*401b0*/  PRMT R127, R127, 0x5410, R71 ;  /* 0x000054107f7f7816 */ /* 0x000fe40000000047 */
[----:B------:R-:W-:Y:S02]  /*401c0*/  LOP3.LUT R87, R87, 0xffff, RZ, 0xc0, !PT ;  /* 0x0000ffff57577812 */ /* 0x000fe400078ec0ff */
[----:B------:R-:W-:Y:S02]  /*401d0*/  SHF.R.U32.HI R77, RZ, 0x8, R77 ;  /* 0x00000008ff4d7819 */ /* 0x000fe4000001164d */
[----:B------:R-:W-:-:S02]  /*401e0*/  SHF.R.U32.HI R76, RZ, 0x8, R76 ;  /* 0x00000008ff4c7819 */ /* 0x000fc4000001164c */
[----:B------:R-:W-:Y:S02]  /*401f0*/  LOP3.LUT R85, R85, 0xffff, RZ, 0xc0, !PT ;  /* 0x0000ffff55557812 */ /* 0x000fe400078ec0ff */
[----:B------:R-:W-:Y:S02]  /*40200*/  LOP3.LUT R83, R83, 0xffff, RZ, 0xc0, !PT ;  /* 0x0000ffff53537812 */ /* 0x000fe400078ec0ff */
[----:B------:R-:W-:Y:S02]  /*40210*/  PRMT R87, R72, 0x3340, R87 ;  /* 0x0000334048577816 */ /* 0x000fe40000000057 */
[----:B------:R-:W-:Y:S02]  /*40220*/  LOP3.LUT R79, R79, 0xffff, RZ, 0xc0, !PT ;  /* 0x0000ffff4f4f7812 */ /* 0x000fe400078ec0ff */
[----:B------:R-:W-:Y:S02]  /*40230*/  LOP3.LUT R78, R78, 0xffff, RZ, 0xc0, !PT ;  /* 0x0000ffff4e4e7812 */ /* 0x000fe400078ec0ff */
[----:B------:R-:W-:-:S02]  /*40240*/  LOP3.LUT R77, R77, 0xffff, RZ, 0xc0, !PT ;  /* 0x0000ffff4d4d7812 */ /* 0x000fc400078ec0ff */
[----:B------:R-:W-:Y:S02]  /*40250*/  LOP3.LUT R76, R76, 0xffff, RZ, 0xc0, !PT ;  /* 0x0000ffff4c4c7812 */ /* 0x000fe400078ec0ff */
[----:B------:R-:W-:Y:S02]  /*40260*/  SHF.R.U32.HI R72, RZ, 0x8, R171 ;  /* 0x00000008ff487819 */ /* 0x000fe400000116ab */
[----:B------:R-:W-:Y:S02]  /*40270*/  SHF.R.U32.HI R81, RZ, 0x8, R81 ;  /* 0x00000008ff517819 */ /* 0x000fe40000011651 */
[----:B------:R-:W-:Y:S02]  /*40280*/  LOP3.LUT R86, R86, 0xffff, RZ, 0xc0, !PT ;  /* 0x0000ffff56567812 */ /* 0x000fe400078ec0ff */
[--C-:B------:R-:W-:Y:S02]  /*40290*/  PRMT R85, R85, 0x3340, R1.reuse ;  /* 0x0000334055557816 */ /* 0x100fe40000000001 */
[----:B------:R-:W-:-:S02]  /*402a0*/  PRMT R83, R83, 0x3340, R1 ;  /* 0x0000334053537816 */ /* 0x000fc40000000001 */
[----:B------:R-:W-:Y:S02]  /*402b0*/  LOP3.LUT R75, R75, 0xffff, RZ, 0xc0, !PT ;  /* 0x0000ffff4b4b7812 */ /* 0x000fe400078ec0ff */
[--C-:B------:R-:W-:Y:S02]  /*402c0*/  PRMT R79, R79, 0x3340, R1.reuse ;  /* 0x000033404f4f7816 */ /* 0x100fe40000000001 */
[--C-:B------:R-:W-:Y:S02]  /*402d0*/  PRMT R78, R78, 0x3340, R1.reuse ;  /* 0x000033404e4e7816 */ /* 0x100fe40000000001 */
[--C-:B------:R-:W-:Y:S02]  /*402e0*/  PRMT R77, R77, 0x3340, R1.reuse ;  /* 0x000033404d4d7816 */ /* 0x100fe40000000001 */
[----:B------:R-:W-:Y:S02]  /*402f0*/  PRMT R76, R76, 0x3340, R1 ;  /* 0x000033404c4c7816 */ /* 0x000fe40000000001 */
[----:B------:R-:W-:-:S02]  /*40300*/  LOP3.LUT R74, R74, 0xffff, RZ, 0xc0, !PT ;  /* 0x0000ffff4a4a7812 */ /* 0x000fc400078ec0ff */
[----:B------:R-:W-:Y:S02]  /*40310*/  LOP3.LUT R72, R72, 0xffff, RZ, 0xc0, !PT ;  /* 0x0000ffff48487812 */ /* 0x000fe400078ec0ff */
[----:B------:R-:W-:Y:S02]  /*40320*/  LOP3.LUT R84, R84, 0xffff, RZ, 0xc0, !PT ;  /* 0x0000ffff54547812 */ /* 0x000fe400078ec0ff */
[----:B------:R-:W-:Y:S02]  /*40330*/  LOP3.LUT R81, R81, 0xffff, RZ, 0xc0, !PT ;  /* 0x0000ffff51517812 */ /* 0x000fe400078ec0ff */
[--C-:B------:R-:W-:Y:S02]  /*40340*/  PRMT R86, R86, 0x3340, R1.reuse ;  /* 0x0000334056567816 */ /* 0x100fe40000000001 */
[----:B------:R-:W-:Y:S02]  /*40350*/  PRMT R75, R75, 0x3340, R1 ;  /* 0x000033404b4b7816 */ /* 0x000fe40000000001 */
[----:B------:R-:W-:-:S02]  /*40360*/  PRMT R103, R103, 0x5410, R85 ;  /* 0x0000541067677816 */ /* 0x000fc40000000055 */
[----:B------:R-:W-:Y:S02]  /*40370*/  PRMT R83, R93, 0x5410, R83 ;  /* 0x000054105d537816 */ /* 0x000fe40000000053 */
[--C-:B------:R-:W-:Y:S02]  /*40380*/  PRMT R74, R74, 0x3340, R1.reuse ;  /* 0x000033404a4a7816 */ /* 0x100fe40000000001 */
[----:B------:R-:W-:Y:S02]  /*40390*/  PRMT R72, R72, 0x3340, R1 ;  /* 0x0000334048487816 */ /* 0x000fe40000000001 */
[----:B------:R-:W-:Y:S02]  /*403a0*/  PRMT R94, R94, 0x5410, R79 ;  /* 0x000054105e5e7816 */ /* 0x000fe4000000004f */
[----:B------:R-:W-:Y:S02]  /*403b0*/  PRMT R93, R96, 0x5410, R78 ;  /* 0x00005410605d7816 */ /* 0x000fe4000000004e */
[----:B------:R-:W-:-:S02]  /*403c0*/  PRMT R88, R88, 0x5410, R77 ;  /* 0x0000541058587816 */ /* 0x000fc4000000004d */
[----:B------:R-:W-:Y:S02]  /*403d0*/  PRMT R85, R91, 0x5410, R76 ;  /* 0x000054105b557816 */ /* 0x000fe4000000004c */
[--C-:B------:R-:W-:Y:S02]  /*403e0*/  PRMT R84, R84, 0x3340, R1.reuse ;  /* 0x0000334054547816 */ /* 0x100fe40000000001 */
[----:B------:R-:W-:Y:S02]  /*403f0*/  PRMT R81, R81, 0x3340, R1 ;  /* 0x0000334051517816 */ /* 0x000fe40000000001 */
[----:B----4-:R-:W-:Y:S02]  /*40400*/  LOP3.LUT R76, R218, 0xffff, RZ, 0xc0, !PT ;  /* 0x0000ffffda4c7812 */ /* 0x010fe400078ec0ff */
[----:B---3--:R-:W-:Y:S02]  /*40410*/  LOP3.LUT R77, R220, 0xffff, RZ, 0xc0, !PT ;  /* 0x0000ffffdc4d7812 */ /* 0x008fe400078ec0ff */
[----:B------:R-:W-:-:S02]  /*40420*/  LOP3.LUT R78, R217, 0xffff, RZ, 0xc0, !PT ;  /* 0x0000ffffd94e7812 */ /* 0x000fc400078ec0ff */
        /* <DEDUP_REMOVED lines=9> */
[----:B--2---:R-:W-:Y:S02]  /*404c0*/  LOP3.LUT R69, R252, 0xffff, RZ, 0xc0, !PT ;  /* 0x0000fffffc457812 */ /* 0x004fe400078ec0ff */
[----:B------:R-:W-:Y:S02]  /*404d0*/  LOP3.LUT R68, R112, 0xffff, RZ, 0xc0, !PT ;  /* 0x0000ffff70447812 */ /* 0x000fe400078ec0ff */
[----:B------:R-:W-:-:S04]  /*404e0*/  LOP3.LUT R70, R221, 0xffff, RZ, 0xc0, !PT ;  /* 0x0000ffffdd467812 */ /* 0x000fc800078ec0ff */
[--C-:B------:R-:W-:Y:S02]  /*404f0*/  PRMT R112, R146, 0x4210, R70.reuse ;  /* 0x0000421092707816 */ /* 0x100fe40000000046 */
[----:B------:R-:W-:Y:S02]  /*40500*/  PRMT R116, R116, 0x5210, R70 ;  /* 0x0000521074747816 */ /* 0x000fe40000000046 */
[----:B------:R-:W-:Y:S02]  /*40510*/  LOP3.LUT R70, R170, 0xffff, RZ, 0xc0, !PT ;  /* 0x0000ffffaa467812 */ /* 0x000fe400078ec0ff */
[--C-:B------:R-:W-:Y:S02]  /*40520*/  PRMT R104, R105, 0x4210, R68.reuse ;  /* 0x0000421069687816 */ /* 0x100fe40000000044 */
[----:B------:R-:W-:Y:S02]  /*40530*/  PRMT R105, R106, 0x4210, R69 ;  /* 0x000042106a697816 */ /* 0x000fe40000000045 */
[----:B------:R-:W-:-:S02]  /*40540*/  PRMT R108, R108, 0x5210, R68 ;  /* 0x000052106c6c7816 */ /* 0x000fc40000000044 */
[----:B------:R-:W-:Y:S02]  /*40550*/  PRMT R109, R109, 0x5210, R69 ;  /* 0x000052106d6d7816 */ /* 0x000fe40000000045 */
[--C-:B------:R-:W-:Y:S02]  /*40560*/  PRMT R106, R128, 0x4210, R70.reuse ;  /* 0x00004210806a7816 */ /* 0x100fe40000000046 */
[----:B------:R-:W-:Y:S02]  /*40570*/  PRMT R110, R110, 0x5210, R70 ;  /* 0x000052106e6e7816 */ /* 0x000fe40000000046 */
[----:B------:R-:W1:Y:S01]  /*40580*/  LDS.128 R68, [R2] ;  /* 0x0000000002447984 */ /* 0x000e620000000c00 */
[----:B------:R-:W-:-:S04]  /*40590*/  LOP3.LUT R79, R216, 0xffff, RZ, 0xc0, !PT ;  /* 0x0000ffffd84f7812 */ /* 0x000fc800078ec0ff */
[----:B------:R-:W-:Y:S01]  /*405a0*/  PRMT R75, R122, 0x4210, R79 ;  /* 0x000042107a4b7816 */ /* 0x000fe2000000004f */
[----:B------:R-:W2:Y:S04]  /*405b0*/  LDL.LU R218, [R1+0xfa8] ;  /* 0x000fa80001da7983 */ /* 0x000ea80000300800 */
[----:B------:R-:W3:Y:S04]  /*405c0*/  LDL.LU R220, [R1+0xfa4] ;  /* 0x000fa40001dc7983 */ /* 0x000ee80000300800 */
[----:B------:R-:W4:Y:S04]  /*405d0*/  LDL.LU R217, [R1+0xf24] ;  /* 0x000f240001d97983 */ /* 0x000f280000300800 */
[----:B------:R-:W4:Y:S04]  /*405e0*/  LDL.LU R216, [R1+0xf18] ;  /* 0x000f180001d87983 */ /* 0x000f280000300800 */
[----:B------:R-:W4:Y:S04]  /*405f0*/  LDL.LU R221, [R1+0xfc4] ;  /* 0x000fc40001dd7983 */ /* 0x000f280000300800 */
[----:B------:R-:W4:Y:S04]  /*40600*/  LDL.LU R146, [R1+0xfc0] ;  /* 0x000fc00001927983 */ /* 0x000f280000300800 */
[----:B------:R-:W4:Y:S04]  /*40610*/  LDL.LU R252, [R1+0xf54] ;  /* 0x000f540001fc7983 */ /* 0x000f280000300800 */
[----:B------:R-:W4:Y:S01]  /*40620*/  LDL.LU R170, [R1+0xf44] ;  /* 0x000f440001aa7983 */ /* 0x000f220000300800 */
[----:B------:R-:W-:-:S02]  /*40630*/  PRMT R76, R84, 0x5210, R76 ;  /* 0x00005210544c7816 */ /* 0x000fc4000000004c */
[----:B------:R-:W-:Y:S01]  /*40640*/  PRMT R78, R82, 0x5210, R78 ;  /* 0x00005210524e7816 */ /* 0x000fe2000000004e */
[----:B------:R-:W-:Y:S01]  /*40650*/  BAR.SYNC.DEFER_BLOCKING 0x0 ;  /* 0x0000000000007b1d */ /* 0x000fe20000010000 */
[----:B------:R-:W-:Y:S02]  /*40660*/  PRMT R77, R83, 0x5210, R77 ;  /* 0x00005210534d7816 */ /* 0x000fe4000000004d */
[----:B------:R-:W-:Y:S02]  /*40670*/  PRMT R79, R81, 0x5210, R79 ;  /* 0x00005210514f7816 */ /* 0x000fe4000000004f */
[----:B------:R-:W-:Y:S02]  /*40680*/  LOP3.LUT R7, R7, 0xbfffffff, RZ, 0xc0, !PT ;  /* 0xbfffffff07077812 */ /* 0x000fe400078ec0ff */
[----:B------:R-:W-:Y:S02]  /*40690*/  LOP3.LUT R194, R194, 0xffffffef, RZ, 0xc0, !PT ;  /* 0xffffffefc2c27812 */ /* 0x000fe400078ec0ff */
[----:B------:R-:W-:-:S04]  /*406a0*/  @P0 LOP3.LUT R7, R7, 0x40000000, RZ, 0xfc, !PT ;  /* 0x4000000007070812 */ /* 0x000fc800078efcff */
[----:B------:R-:W-:Y:S01]  /*406b0*/  LOP3.LUT P0, RZ, R7, 0x10000, RZ, 0xc0, !PT ;  /* 0x0001000007ff7812 */ /* 0x000fe2000780c0ff */
[----:B------:R-:W-:-:S12]  /*406c0*/  STSM.16.M88.4 [R4], R72 ;  /* 0x0000004804007844 */ /* 0x000fd80000000200 */
[----:B------:R-:W-:Y:S01]  /*406d0*/  @P0 LOP3.LUT R194, R194, 0x10, RZ, 0xfc, !PT ;  /* 0x00000010c2c20812 */ /* 0x000fe200078efcff */
[----:B------:R-:W-:Y:S01]  /*406e0*/  BAR.SYNC.DEFER_BLOCKING 0x0 ;  /* 0x0000000000007b1d */ /* 0x000fe20000010000 */
[----:B------:R-:W-:Y:S02]  /*406f0*/  LOP3.LUT P0, RZ, R7, 0x100, RZ, 0xc0, !PT ;  /* 0x0000010007ff7812 */ /* 0x000fe4000780c0ff */
[----:B------:R-:W-:-:S11]  /*40700*/  LOP3.LUT R194, R194, 0xffffffdf, RZ, 0xc0, !PT ;  /* 0xffffffdfc2c27812 */ /* 0x000fd600078ec0ff */
[----:B------:R-:W-:Y:S02]  /*40710*/  @P0 LOP3.LUT R194, R194, 0x20, RZ, 0xfc, !PT ;  /* 0x00000020c2c20812 */ /* 0x000fe400078efcff */
[----:B------:R-:W-:Y:S02]  /*40720*/  LOP3.LUT P0, RZ, R7, 0x400, RZ, 0xc0, !PT ;  /* 0x0000040007ff7812 */ /* 0x000fe4000780c0ff */
[----:B------:R-:W-:Y:S01]  /*40730*/  LOP3.LUT R194, R194, 0xffffffbf, RZ, 0xc0, !PT ;  /* 0xffffffbfc2c27812 */ /* 0x000fe200078ec0ff */
[----:B------:R-:W1:Y:S01]  /*40740*/  LDS.128 R72, [R2] ;  /* 0x0000000002487984 */ /* 0x000e620000000c00 */
[----:B------:R-:W-:Y:S09]  /*40750*/  BAR.SYNC.DEFER_BLOCKING 0x0 ;  /* 0x0000000000007b1d */ /* 0x000ff20000010000 */
[----:B------:R-:W-:-:S02]  /*40760*/  @P0 LOP3.LUT R194, R194, 0x40, RZ, 0xfc, !PT ;  /* 0x00000040c2c20812 */ /* 0x000fc400078efcff */
[----:B------:R-:W-:Y:S02]  /*40770*/  LOP3.LUT P0, RZ, R7, 0x800, RZ, 0xc0, !PT ;  /* 0x0000080007ff7812 */ /* 0x000fe4000780c0ff */
[----:B------:R-:W-:-:S11]  /*40780*/  LOP3.LUT R194, R194, 0xffffff7f, RZ, 0xc0, !PT ;  /* 0xffffff7fc2c27812 */ /* 0x000fd600078ec0ff */
[----:B------:R-:W-:Y:S02]  /*40790*/  @P0 LOP3.LUT R194, R194, 0x80, RZ, 0xfc, !PT ;  /* 0x00000080c2c20812 */ /* 0x000fe400078efcff */
[C---:B------:R-:W-:Y:S02]  /*407a0*/  LOP3.LUT P0, RZ, R7.reuse, 0x80000, RZ, 0xc0, !PT ;  /* 0x0008000007ff7812 */ /* 0x040fe4000780c0ff */
[----:B------:R-:W-:Y:S02]  /*407b0*/  LOP3.LUT R7, R7, 0xdfffffff, RZ, 0xc0, !PT ;  /* 0xdfffffff07077812 */ /* 0x000fe400078ec0ff */
[----:B--2---:R-:W-:Y:S02]  /*407c0*/  LOP3.LUT R84, R218, 0xffff, RZ, 0xc0, !PT ;  /* 0x0000ffffda547812 */ /* 0x004fe400078ec0ff */
[----:B------:R-:W2:Y:S01]  /*407d0*/  LDL.LU R218, [R1+0xfdc] ;  /* 0x000fdc0001da7983 */ /* 0x000ea20000300800 */
[----:B------:R-:W-:Y:S02]  /*407e0*/  @P1 LOP3.LUT R7, R7, 0x20000000, RZ, 0xfc, !PT ;  /* 0x2000000007071812 */ /* 0x000fe400078efcff */
[----:B---3--:R-:W-:-:S02]  /*407f0*/  LOP3.LUT R89, R220, 0xffff, RZ, 0xc0, !PT ;  /* 0x0000ffffdc597812 */ /* 0x008fc400078ec0ff */
[----:B------:R-:W3:Y:S01]  /*40800*/  LDL.LU R220, [R1+0xfd4] ;  /* 0x000fd40001dc7983 */ /* 0x000ee20000300800 */
[----:B----4-:R-:W-:Y:S02]  /*40810*/  LOP3.LUT R90, R217, 0xffff, RZ, 0xc0, !PT ;  /* 0x0000ffffd95a7812 */ /* 0x010fe400078ec0ff */
[----:B------:R-:W-:Y:S01]  /*40820*/  LOP3.LUT R91, R216, 0xffff, RZ, 0xc0, !PT ;  /* 0x0000ffffd85b7812 */ /* 0x000fe200078ec0ff */
[----:B------:R-:W4:Y:S01]  /*40830*/  LDL.LU R217, [R1+0xf78] ;  /* 0x000f780001d97983 */ /* 0x000f220000300800 */
[----:B------:R-:W-:-:S03]  /*40840*/  LOP3.LUT R99, R170, 0xffff, RZ, 0xc0, !PT ;  /* 0x0000ffffaa637812 */ /* 0x000fc600078ec0ff */
[----:B------:R-:W4:Y:S01]  /*40850*/  LDL.LU R216, [R1+0xf74] ;  /* 0x000f740001d87983 */ /* 0x000f220000300800 */
[----:B------:R-:W-:Y:S02]  /*40860*/  PRMT R80, R115, 0x4210, R84 ;  /* 0x0000421073507816 */ /* 0x000fe40000000054 */
[----:B------:R-:W-:Y:S01]  /*40870*/  LOP3.LUT R96, R221, 0xffff, RZ, 0xc0, !PT ;  /* 0x0000ffffdd607812 */ /* 0x000fe200078ec0ff */
[----:B------:R-:W4:Y:S01]  /*40880*/  LDL.LU R170, [R1+0xf84] ;  /* 0x000f840001aa7983 */ /* 0x000f220000300800 */
[----:B------:R-:W-:Y:S02]  /*40890*/  PRMT R82, R114, 0x4210, R90 ;  /* 0x0000421072527816 */ /* 0x000fe4000000005a */
[----:B------:R-:W-:Y:S02]  /*408a0*/  PRMT R83, R120, 0x4210, R91 ;  /* 0x0000421078537816 */ /* 0x000fe4000000005b */
[----:B------:R-:W-:Y:S02]  /*408b0*/  LOP3.LUT R97, R146, 0xffff, RZ, 0xc0, !PT ;  /* 0x0000ffff92617812 */ /* 0x000fe400078ec0ff */
[----:B------:R-:W-:Y:S01]  /*408c0*/  LOP3.LUT R98, R252, 0xffff, RZ, 0xc0, !PT ;  /* 0x0000fffffc627812 */ /* 0x000fe200078ec0ff */
[----:B------:R-:W-:Y:S01]  /*408d0*/  STSM.16.M88.4 [R4], R76 ;  /* 0x0000004c04007844 */ /* 0x000fe20000000200 */
[----:B------:R-:W-:-:S02]  /*408e0*/  LOP3.LUT P1, RZ, R7, 0x20000, RZ, 0xc0, !PT ;  /* 0x0002000007ff7812 */ /* 0x000fc4000782c0ff */
[----:B--2---:R-:W-:Y:S01]  /*408f0*/  LOP3.LUT R107, R218, 0xffff, RZ, 0xc0, !PT ;  /* 0x0000ffffda6b7812 */ /* 0x004fe200078ec0ff */
[----:B------:R-:W-:Y:S01]  /*40900*/  BAR.SYNC.DEFER_BLOCKING 0x0 ;  /* 0x0000000000007b1d */ /* 0x000fe20000010000 */
[----:B---3--:R-:W-:Y:S02]  /*40910*/  LOP3.LUT R114, R220, 0xffff, RZ, 0xc0, !PT ;  /* 0x0000ffffdc727812 */ /* 0x008fe400078ec0ff */
[----:B----4-:R-:W-:-:S03]  /*40920*/  LOP3.LUT R115, R217, 0xffff, RZ, 0xc0, !PT ;  /* 0x0000ffffd9737812 */ /* 0x010fc600078ec0ff */
[----:B------:R-:W2:Y:S01]  /*40930*/  LDL.LU R218, [R1+0xff4] ;  /* 0x000ff40001da7983 */ /* 0x000ea20000300800 */
[----:B------:R-:W-:-:S03]  /*40940*/  LOP3.LUT R120, R216, 0xffff, RZ, 0xc0, !PT ;  /* 0x0000ffffd8787812 */ /* 0x000fc600078ec0ff */
[----:B------:R-:W3:Y:S01]  /*40950*/  LDL.LU R163, [R1+0xf94] ;  /* 0x000f940001a37983 */ /* 0x000ee20000300800 */
[----:B------:R-:W-:-:S03]  /*40960*/  LOP3.LUT R113, R170, 0xffff, RZ, 0xc0, !PT ;  /* 0x0000ffffaa717812 */ /* 0x000fc600078ec0ff */
[----:B------:R-:W4:Y:S01]  /*40970*/  LDL.LU R220, [R1+0xf90] ;  /* 0x000f900001dc7983 */ /* 0x000f220000300800 */
[----:B------:R-:W-:Y:S02]  /*40980*/  PRMT R87, R87, 0x5210, R91 ;  /* 0x0000521057577816 */ /* 0x000fe4000000005b */
[----:B------:R-:W-:Y:S01]  /*40990*/  PRMT R95, R95, 0x5210, R99 ;  /* 0x000052105f5f7816 */ /* 0x000fe20000000063 */
[----:B------:R-:W4:Y:S01]  /*409a0*/  LDL.LU R217, [R1+0x10a0] ;  /* 0x0010a00001d97983 */ /* 0x000f220000300800 */
[--C-:B------:R-:W-:Y:S02]  /*409b0*/  PRMT R81, R121, 0x4210, R89.reuse ;  /* 0x0000421079517816 */ /* 0x100fe40000000059 */
[----:B------:R-:W-:Y:S01]  /*409c0*/  PRMT R84, R88, 0x5210, R84 ;  /* 0x0000521058547816 */ /* 0x000fe20000000054 */
[----:B------:R-:W4:Y:S01]  /*409d0*/  LDL.LU R216, [R1+0x109c] ;  /* 0x00109c0001d87983 */ /* 0x000f220000300800 */
[----:B------:R-:W-:Y:S02]  /*409e0*/  PRMT R92, R92, 0x5210, R96 ;  /* 0x000052105c5c7816 */ /* 0x000fe40000000060 */
[----:B------:R-:W-:Y:S01]  /*409f0*/  PRMT R85, R85, 0x5210, R89 ;  /* 0x0000521055557816 */ /* 0x000fe20000000059 */
[----:B------:R-:W4:Y:S01]  /*40a00*/  LDL.LU R171, [R1+0x1010] ;  /* 0x0010100001ab7983 */ /* 0x000f220000300800 */
[----:B------:R-:W-:-:S02]  /*40a10*/  PRMT R93, R93, 0x5210, R97 ;  /* 0x000052105d5d7816 */ /* 0x000fc40000000061 */
[----:B------:R-:W-:Y:S01]  /*40a20*/  PRMT R86, R86, 0x5210, R90 ;  /* 0x0000521056567816 */ /* 0x000fe2000000005a */
[----:B------:R-:W4:Y:S01]  /*40a30*/  LDL.LU R152, [R1+0x1008] ;  /* 0x0010080001987983 */ /* 0x000f220000300800 */
[----:B------:R-:W-:Y:S02]  /*40a40*/  PRMT R94, R94, 0x5210, R98 ;  /* 0x000052105e5e7816 */ /* 0x000fe40000000062 */
[----:B------:R-:W-:Y:S01]  /*40a50*/  LOP3.LUT R7, R7, 0xefffffff, RZ, 0xc0, !PT ;  /* 0xefffffff07077812 */ /* 0x000fe200078ec0ff */
[----:B------:R-:W4:Y:S04]  /*40a60*/  LDL.LU R221, [R1+0xfb4] ;  /* 0x000fb40001dd7983 */ /* 0x000f280000300800 */
[----:B------:R-:W1:Y:S01]  /*40a70*/  LDS.128 R76, [R2] ;  /* 0x00000000024c7984 */ /* 0x000e620000000c00 */
        /* <DEDUP_REMOVED lines=9> */
[----:B------:R-:W-:-:S02]  /*40b10*/  PRMT R101, R101, 0x5210, R114 ;  /* 0x0000521065657816 */ /* 0x000fc40000000072 */
[----:B------:R-:W-:Y:S01]  /*40b20*/  PRMT R90, R130, 0x4210, R98 ;  /* 0x00004210825a7816 */ /* 0x000fe20000000062 */
[----:B------:R-:W-:Y:S01]  /*40b30*/  BAR.SYNC.DEFER_BLOCKING 0x0 ;  /* 0x0000000000007b1d */ /* 0x000fe20000010000 */
[----:B------:R-:W-:Y:S02]  /*40b40*/  PRMT R99, R137, 0x4210, R120 ;  /* 0x0000421089637816 */ /* 0x000fe40000000078 */
[----:B------:R-:W-:Y:S02]  /*40b50*/  PRMT R96, R144, 0x4210, R107 ;  /* 0x0000421090607816 */ /* 0x000fe4000000006b */
[----:B------:R-:W-:Y:S02]  /*40b60*/  PRMT R107, R145, 0x4210, R113 ;  /* 0x00004210916b7816 */ /* 0x000fe40000000071 */
[----:B------:R-:W-:Y:S02]  /*40b70*/  PRMT R97, R139, 0x4210, R114 ;  /* 0x000042108b617816 */ /* 0x000fe40000000072 */
[----:B------:R-:W-:-:S02]  /*40b80*/  PRMT R102, R102, 0x5210, R115 ;  /* 0x0000521066667816 */ /* 0x000fc40000000073 */
[----:B------:R-:W-:Y:S02]  /*40b90*/  @P2 LOP3.LUT R7, R7, 0x10000000, RZ, 0xfc, !PT ;  /* 0x1000000007072812 */ /* 0x000fe400078efcff */
[----:B------:R-:W-:Y:S02]  /*40ba0*/  PRMT R98, R138, 0x4210, R115 ;  /* 0x000042108a627816 */ /* 0x000fe40000000073 */
[C---:B------:R-:W-:Y:S02]  /*40bb0*/  LOP3.LUT P2, RZ, R7.reuse, 0x40000, RZ, 0xc0, !PT ;  /* 0x0004000007ff7812 */ /* 0x040fe4000784c0ff */
[----:B------:R-:W-:-:S04]  /*40bc0*/  LOP3.LUT R7, R7, 0xf7ffffff, RZ, 0xc0, !PT ;  /* 0xf7ffffff07077812 */ /* 0x000fc800078ec0ff */
[----:B------:R-:W-:Y:S01]  /*40bd0*/  @P3 LOP3.LUT R7, R7, 0x8000000, RZ, 0xfc, !PT ;  /* 0x0800000007073812 */ /* 0x000fe200078efcff */
[----:B------:R-:W-:Y:S03]  /*40be0*/  STSM.16.M88.4 [R4], R80 ;  /* 0x0000005004007844 */ /* 0x000fe60000000200 */
[C---:B------:R-:W-:Y:S02]  /*40bf0*/  LOP3.LUT P3, RZ, R7.reuse, 0x200, RZ, 0xc0, !PT ;  /* 0x0000020007ff7812 */ /* 0x040fe4000786c0ff */
[----:B------:R-:W-:Y:S01]  /*40c00*/  LOP3.LUT R7, R7, 0xfbffffff, RZ, 0xc0, !PT ;  /* 0xfbffffff07077812 */ /* 0x000fe200078ec0ff */
[----:B------:R-:W-:Y:S03]  /*40c10*/  BAR.SYNC.DEFER_BLOCKING 0x0 ;  /* 0x0000000000007b1d */ /* 0x000fe60000010000 */
[----:B------:R-:W-:-:S04]  /*40c20*/  @P4 LOP3.LUT R7, R7, 0x4000000, RZ, 0xfc, !PT ;  /* 0x0400000007074812 */ /* 0x000fc800078efcff */
[C---:B------:R-:W-:Y:S02]  /*40c30*/  LOP3.LUT P4, RZ, R7.reuse, 0x2000, RZ, 0xc0, !PT ;  /* 0x0000200007ff7812 */ /* 0x040fe4000788c0ff */
[----:B------:R-:W-:-:S04]  /*40c40*/  LOP3.LUT R7, R7, 0xfdffffff, RZ, 0xc0, !PT ;  /* 0xfdffffff07077812 */ /* 0x000fc800078ec0ff */
[----:B------:R-:W-:-:S04]  /*40c50*/  @P5 LOP3.LUT R7, R7, 0x2000000, RZ, 0xfc, !PT ;  /* 0x0200000007075812 */ /* 0x000fc800078efcff */
[C---:B------:R-:W-:Y:S02]  /*40c60*/  LOP3.LUT P5, RZ, R7.reuse, 0x4000, RZ, 0xc0, !PT ;  /* 0x0000400007ff7812 */ /* 0x040fe400078ac0ff */
[----:B------:R-:W-:-:S04]  /*40c70*/  LOP3.LUT R7, R7, 0xfeffffff, RZ, 0xc0, !PT ;  /* 0xfeffffff07077812 */ /* 0x000fc800078ec0ff */
[----:B------:R-:W-:Y:S01]  /*40c80*/  @P6 LOP3.LUT R7, R7, 0x1000000, RZ, 0xfc, !PT ;  /* 0x0100000007076812 */ /* 0x000fe200078efcff */
[----:B------:R-:W1:Y:S03]  /*40c90*/  LDS.128 R80, [R2] ;  /* 0x0000000002507984 */ /* 0x000e660000000c00 */
[----:B------:R-:W-:Y:S01]  /*40ca0*/  LOP3.LUT P6, RZ, R7, 0x8000, RZ, 0xc0, !PT ;  /* 0x0000800007ff7812 */ /* 0x000fe200078cc0ff */
[----:B------:R-:W-:Y:S06]  /*40cb0*/  BAR.SYNC.DEFER_BLOCKING 0x0 ;  /* 0x0000000000007b1d */ /* 0x000fec0000010000 */
[----:B------:R-:W-:Y:S02]  /*40cc0*/  STSM.16.M88.4 [R4], R84 ;  /* 0x0000005404007844 */ /* 0x000fe40000000200 */
[----:B------:R-:W-:Y:S06]  /*40cd0*/  BAR.SYNC.DEFER_BLOCKING 0x0 ;  /* 0x0000000000007b1d */ /* 0x000fec0000010000 */
[----:B------:R-:W1:Y:S02]  /*40ce0*/  LDS.128 R84, [R2] ;  /* 0x0000000002547984 */ /* 0x000e640000000c00 */
[----:B------:R-:W-:Y:S01]  /*40cf0*/  BAR.SYNC.DEFER_BLOCKING 0x0 ;  /* 0x0000000000007b1d */ /* 0x000fe20000010000 */
[----:B--2---:R-:W-:-:S05]  /*40d00*/  LOP3.LUT R120, R218, 0xffff, RZ, 0xc0, !PT ;  /* 0x0000ffffda787812 */ /* 0x004fca00078ec0ff */
[----:B------:R-:W2:Y:S01]  /*40d10*/  LDL.LU R218, [R1+0x10a4] ;  /* 0x0010a40001da7983 */ /* 0x000ea20000300800 */
[----:B---3--:R-:W-:Y:S02]  /*40d20*/  LOP3.LUT R121, R163, 0xffff, RZ, 0xc0, !PT ;  /* 0x0000ffffa3797812 */ /* 0x008fe400078ec0ff */
[----:B----4-:R-:W-:Y:S02]  /*40d30*/  LOP3.LUT R122, R220, 0xffff, RZ, 0xc0, !PT ;  /* 0x0000ffffdc7a7812 */ /* 0x010fe400078ec0ff */
[----:B------:R-:W3:Y:S01]  /*40d40*/  LDL.LU R220, [R1+0x1020] ;  /* 0x0010200001dc7983 */ /* 0x000ee20000300800 */
[----:B------:R-:W-:-:S03]  /*40d50*/  PRMT R113, R217, 0x4210, R120 ;  /* 0x00004210d9717816 */ /* 0x000fc60000000078 */
[----:B------:R-:W4:Y:S01]  /*40d60*/  LDL.LU R217, [R1+0x101c] ;  /* 0x00101c0001d97983 */ /* 0x000f220000300800 */
[----:B------:R-:W-:-:S03]  /*40d70*/  PRMT R114, R216, 0x4210, R121 ;  /* 0x00004210d8727816 */ /* 0x000fc60000000079 */
[----:B------:R-:W4:Y:S01]  /*40d80*/  LDL.LU R216, [R1+0xfd0] ;  /* 0x000fd00001d87983 */ /* 0x000f220000300800 */
[----:B------:R-:W-:-:S03]  /*40d90*/  LOP3.LUT R128, R171, 0xffff, RZ, 0xc0, !PT ;  /* 0x0000ffffab807812 */ /* 0x000fc600078ec0ff */
[----:B------:R-:W4:Y:S01]  /*40da0*/  LDL.LU R163, [R1+0xfcc] ;  /* 0x000fcc0001a37983 */ /* 0x000f220000300800 */
[----:B------:R-:W-:-:S03]  /*40db0*/  LOP3.LUT R129, R152, 0xffff, RZ, 0xc0, !PT ;  /* 0x0000ffff98817812 */ /* 0x000fc600078ec0ff */
[----:B------:R-:W4:Y:S04]  /*40dc0*/  LDL.LU R171, [R1+0x10b8] ;  /* 0x0010b80001ab7983 */ /* 0x000f280000300800 */
[----:B------:R-:W4:Y:S01]  /*40dd0*/  LDL.LU R152, [R1+0x10b4] ;  /* 0x0010b40001987983 */ /* 0x000f220000300800 */
[----:B------:R-:W-:Y:S02]  /*40de0*/  LOP3.LUT R130, R221, 0xffff, RZ, 0xc0, !PT ;  /* 0x0000ffffdd827812 */ /* 0x000fe400078ec0ff */
[----:B------:R-:W-:Y:S01]  /*40df0*/  PRMT R117, R117, 0x5210, R120 ;  /* 0x0000521075757816 */ /* 0x000fe20000000078 */
[----:B------:R-:W4:Y:S01]  /*40e00*/  LDL.LU R221, [R1+0x10b0] ;  /* 0x0010b00001dd7983 */ /* 0x000f220000300800 */
[----:B------:R-:W-:Y:S02]  /*40e10*/  PRMT R118, R118, 0x5210, R121 ;  /* 0x0000521076767816 */ /* 0x000fe40000000079 */
[----:B------:R-:W-:-:S02]  /*40e20*/  LOP3.LUT R131, R146, 0xffff, RZ, 0xc0, !PT ;  /* 0x0000ffff92837812 */ /* 0x000fc400078ec0ff */
[----:B------:R-:W4:Y:S01]  /*40e30*/  LDL.LU R146, [R1+0x1038] ;  /* 0x0010380001927983 */ /* 0x000f220000300800 */
[----:B------:R-:W-:-:S03]  /*40e40*/  PRMT R120, R252, 0x4210, R128 ;  /* 0x00004210fc787816 */ /* 0x000fc60000000080 */
[----:B------:R-:W4:Y:S01]  /*40e50*/  LDL.LU R252, [R1+0x1034] ;  /* 0x0010340001fc7983 */ /* 0x000f220000300800 */
[----:B------:R-:W-:-:S03]  /*40e60*/  PRMT R121, R170, 0x4210, R129 ;  /* 0x00004210aa797816 */ /* 0x000fc60000000081 */
[----:B------:R-:W4:Y:S04]  /*40e70*/  LDL.LU R170, [R1+0xfe8] ;  /* 0x000fe80001aa7983 */ /* 0x000f280000300800 */
[----:B------:R-:W-:Y:S01]  /*40e80*/  STSM.16.M88.4 [R4], R88 ;  /* 0x0000005804007844 */ /* 0x000fe20000000200 */
[----:B------:R-:W-:Y:S06]  /*40e90*/  BAR.SYNC.DEFER_BLOCKING 0x0 ;  /* 0x0000000000007b1d */ /* 0x000fec0000010000 */
[----:B------:R-:W1:Y:S02]  /*40ea0*/  LDS.128 R88, [R2] ;  /* 0x0000000002587984 */ /* 0x000e640000000c00 */
[----:B------:R-:W-:Y:S06]  /*40eb0*/  BAR.SYNC.DEFER_BLOCKING 0x0 ;  /* 0x0000000000007b1d */ /* 0x000fec0000010000 */
[----:B------:R-:W-:Y:S02]  /*40ec0*/  STSM.16.M88.4 [R4], R92 ;  /* 0x0000005c04007844 */ /* 0x000fe40000000200 */
        /* <DEDUP_REMOVED lines=8> */
[----:B------:R-:W-:Y:S01]  /*40f50*/  BAR.SYNC.DEFER_BLOCKING 0x0 ;  /* 0x0000000000007b1d */ /* 0x000fe20000010000 */
[----:B------:R-:W-:-:S02]  /*40f60*/  PRMT R115, R153, 0x4210, R122 ;  /* 0x0000421099737816 */ /* 0x000fc4000000007a */
[----:B------:R-:W-:-:S03]  /*40f70*/  PRMT R119, R119, 0x5210, R122 ;  /* 0x0000521077777816 */ /* 0x000fc6000000007a */
[----:B------:R-:W1:Y:S02]  /*40f80*/  LDS.128 R100, [R2] ;  /* 0x0000000002647984 */ /* 0x000e640000000c00 */
[----:B------:R-:W-:Y:S01]  /*40f90*/  BAR.SYNC.DEFER_BLOCKING 0x0 ;  /* 0x0000000000007b1d */ /* 0x000fe20000010000 */
[----:B------:R-:W-:Y:S02]  /*40fa0*/  PRMT R125, R125, 0x5210, R129 ;  /* 0x000052107d7d7816 */ /* 0x000fe40000000081 */
[----:B------:R-:W-:Y:S02]  /*40fb0*/  PRMT R124, R124, 0x5210, R128 ;  /* 0x000052107c7c7816 */ /* 0x000fe40000000080 */
[--C-:B------:R-:W-:Y:S01]  /*40fc0*/  PRMT R126, R126, 0x5210, R130.reuse ;  /* 0x000052107e7e7816 */ /* 0x100fe20000000082 */
[----:B------:R-:W-:Y:S02]  /*40fd0*/  STSM.16.M88.4 [R4], R104 ;  /* 0x0000006804007844 */ /* 0x000fe40000000200 */
[----:B------:R-:W-:Y:S01]  /*40fe0*/  BAR.SYNC.DEFER_BLOCKING 0x0 ;  /* 0x0000000000007b1d */ /* 0x000fe20000010000 */
[----:B--2---:R-:W-:-:S05]  /*40ff0*/  PRMT R122, R218, 0x4210, R130 ;  /* 0x00004210da7a7816 */ /* 0x004fca0000000082 */
[----:B------:R-:W2:Y:S04]  /*41000*/  LDL.LU R218, [R1+0xfe4] ;  /* 0x000fe40001da7983 */ /* 0x000ea80000300800 */
[----:B------:R-:W1:Y:S01]  /*41010*/  LDS.128 R104, [R2] ;  /* 0x0000000002687984 */ /* 0x000e620000000c00 */
[----:B------:R-:W-:Y:S01]  /*41020*/  BAR.SYNC.DEFER_BLOCKING 0x0 ;  /* 0x0000000000007b1d */ /* 0x000fe20000010000 */
[----:B---3--:R-:W-:Y:S02]  /*41030*/  LOP3.LUT R137, R220, 0xffff, RZ, 0xc0, !PT ;  /* 0x0000ffffdc897812 */ /* 0x008fe400078ec0ff */
[----:B----4-:R-:W-:-:S03]  /*41040*/  LOP3.LUT R136, R217, 0xffff, RZ, 0xc0, !PT ;  /* 0x0000ffffd9887812 */ /* 0x010fc600078ec0ff */
[----:B------:R-:W3:Y:S01]  /*41050*/  LDL.LU R220, [R1+0x10c4] ;  /* 0x0010c40001dc7983 */ /* 0x000ee20000300800 */
[----:B------:R-:W-:-:S03]  /*41060*/  LOP3.LUT R138, R216, 0xffff, RZ, 0xc0, !PT ;  /* 0x0000ffffd88a7812 */ /* 0x000fc600078ec0ff */
[----:B------:R-:W4:Y:S04]  /*41070*/  LDL.LU R217, [R1+0x10c0] ;  /* 0x0010c00001d97983 */ /* 0x000f280000300800 */
[----:B------:R-:W4:Y:S04]  /*41080*/  LDL.LU R216, [R1+0x10bc] ;  /* 0x0010bc0001d87983 */ /* 0x000f280000300800 */
[----:B------:R-:W4:Y:S01]  /*41090*/  LDL.LU R153, [R1+0x104c] ;  /* 0x00104c0001997983 */ /* 0x000f220000300800 */
[----:B------:R-:W-:-:S03]  /*410a0*/  PRMT R129, R152, 0x4210, R136 ;  /* 0x0000421098817816 */ /* 0x000fc60000000088 */
[----:B------:R-:W4:Y:S01]  /*410b0*/  LDL.LU R152, [R1+0x1048] ;  /* 0x0010480001987983 */ /* 0x000f220000300800 */
[----:B------:R-:W-:-:S03]  /*410c0*/  LOP3.LUT R139, R163, 0xffff, RZ, 0xc0, !PT ;  /* 0x0000ffffa38b7812 */ /* 0x000fc600078ec0ff */
[----:B------:R-:W4:Y:S01]  /*410d0*/  LDL.LU R169, [R1+0xffc] ;  /* 0x000ffc0001a97983 */ /* 0x000f220000300800 */
[----:B------:R-:W-:-:S03]  /*410e0*/  PRMT R128, R171, 0x4210, R137 ;  /* 0x00004210ab807816 */ /* 0x000fc60000000089 */
[----:B------:R-:W4:Y:S01]  /*410f0*/  LDL.LU R155, [R1+0xff8] ;  /* 0x000ff800019b7983 */ /* 0x000f220000300800 */
[----:B------:R-:W-:-:S03]  /*41100*/  PRMT R130, R221, 0x4210, R138 ;  /* 0x00004210dd827816 */ /* 0x000fc6000000008a */
[----:B------:R-:W4:Y:S04]  /*41110*/  LDL.LU R161, [R1+0x10d0] ;  /* 0x0010d00001a17983 */ /* 0x000f280000300800 */
[----:B------:R-:W4:Y:S01]  /*41120*/  LDL.LU R163, [R1+0x10cc] ;  /* 0x0010cc0001a37983 */ /* 0x000f220000300800 */
[----:B------:R-:W-:-:S03]  /*41130*/  LOP3.LUT R145, R170, 0xffff, RZ, 0xc0, !PT ;  /* 0x0000ffffaa917812 */ /* 0x000fc600078ec0ff */
[----:B------:R-:W4:Y:S04]  /*41140*/  LDL.LU R171, [R1+0x10c8] ;  /* 0x0010c80001ab7983 */ /* 0x000f280000300800 */
[----:B------:R-:W4:Y:S04]  /*41150*/  LDL.LU R221, [R1+0x1064] ;  /* 0x0010640001dd7983 */ /* 0x000f280000300800 */
        /* <DEDUP_REMOVED lines=11> */
[----:B------:R-:W-:-:S05]  /*41210*/  PRMT R123, R147, 0x4210, R131 ;  /* 0x00004210937b7816 */ /* 0x000fca0000000083 */
        /* <DEDUP_REMOVED lines=9> */
[----:B------:R-:W-:-:S02]  /*412b0*/  LOP3.LUT R144, R146, 0xffff, RZ, 0xc0, !PT ;  /* 0x0000ffff92907812 */ /* 0x000fc400078ec0ff */
[----:B------:R-:W-:Y:S02]  /*412c0*/  LOP3.LUT R146, R252, 0xffff, RZ, 0xc0, !PT ;  /* 0x0000fffffc927812 */ /* 0x000fe400078ec0ff */
[----:B------:R-:W-:Y:S02]  /*412d0*/  PRMT R133, R133, 0x5210, R136 ;  /* 0x0000521085857816 */ /* 0x000fe40000000088 */
[----:B--2---:R-:W-:Y:S01]  /*412e0*/  LOP3.LUT R147, R218, 0xffff, RZ, 0xc0, !PT ;  /* 0x0000ffffda937812 */ /* 0x004fe200078ec0ff */
[----:B------:R-:W2:Y:S01]  /*412f0*/  LDL.LU R252, [R1+0x1018] ;  /* 0x0010180001fc7983 */ /* 0x000ea20000300800 */
[----:B------:R-:W-:Y:S02]  /*41300*/  PRMT R132, R132, 0x5210, R137 ;  /* 0x0000521084847816 */ /* 0x000fe40000000089 */
[----:B------:R-:W-:Y:S01]  /*41310*/  PRMT R134, R134, 0x5210, R138 ;  /* 0x0000521086867816 */ /* 0x000fe2000000008a */
[----:B------:R-:W2:Y:S04]  /*41320*/  LDL.LU R218, [R1+0x1014] ;  /* 0x0010140001da7983 */ /* 0x000ea80000300800 */
[----:B------:R-:W1:Y:S01]  /*41330*/  LDS.128 R124, [R2] ;  /* 0x00000000027c7984 */ /* 0x000e620000000c00 */
[----:B---3--:R-:W-:-:S02]  /*41340*/  PRMT R136, R220, 0x4210, R144 ;  /* 0x00004210dc887816 */ /* 0x008fc40000000090 */
[----:B----4-:R-:W-:Y:S01]  /*41350*/  PRMT R137, R217, 0x4210, R146 ;  /* 0x00004210d9897816 */ /* 0x010fe20000000092 */
[----:B------:R-:W3:Y:S01]  /*41360*/  LDL.LU R220, [R1+0x10dc] ;  /* 0x0010dc0001dc7983 */ /* 0x000ee20000300800 */
[----:B------:R-:W-:-:S03]  /*41370*/  PRMT R138, R216, 0x4210, R145 ;  /* 0x00004210d88a7816 */ /* 0x000fc60000000091 */
[----:B------:R-:W4:Y:S01]  /*41380*/  LDL.LU R217, [R1+0x10d8] ;  /* 0x0010d80001d97983 */ /* 0x000f220000300800 */
[--C-:B------:R-:W-:Y:S01]  /*41390*/  PRMT R131, R160, 0x4210, R139.reuse ;  /* 0x00004210a0837816 */ /* 0x100fe2000000008b */
[----:B------:R-:W-:Y:S06]  /*413a0*/  BAR.SYNC.DEFER_BLOCKING 0x0 ;  /* 0x0000000000007b1d */ /* 0x000fec0000010000 */
[----:B------:R-:W3:Y:S04]  /*413b0*/  LDL.LU R216, [R1+0x10d4] ;  /* 0x0010d40001d87983 */ /* 0x000ee80000300800 */
[----:B------:R-:W-:Y:S01]  /*413c0*/  STSM.16.M88.4 [R4], R128 ;  /* 0x0000008004007844 */ /* 0x000fe20000000200 */
[----:B------:R-:W-:Y:S01]  /*413d0*/  BAR.SYNC.DEFER_BLOCKING 0x0 ;  /* 0x0000000000007b1d */ /* 0x000fe20000010000 */
[----:B------:R-:W-:-:S02]  /*413e0*/  PRMT R135, R135, 0x5210, R139 ;  /* 0x0000521087877816 */ /* 0x000fc4000000008b */
[----:B------:R-:W-:Y:S02]  /*413f0*/  LOP3.LUT R155, R155, 0xffff, RZ, 0xc0, !PT ;  /* 0x0000ffff9b9b7812 */ /* 0x000fe400078ec0ff */
[--C-:B------:R-:W-:Y:S02]  /*41400*/  PRMT R139, R154, 0x4210, R147.reuse ;  /* 0x000042109a8b7816 */ /* 0x100fe40000000093 */
[----:B------:R-:W-:Y:S02]  /*41410*/  LOP3.LUT R154, R169, 0xffff, RZ, 0xc0, !PT ;  /* 0x0000ffffa99a7812 */ /* 0x000fe400078ec0ff */
[----:B------:R-:W-:Y:S01]  /*41420*/  PRMT R143, R143, 0x5210, R147 ;  /* 0x000052108f8f7816 */ /* 0x000fe20000000093 */
[----:B------:R-:W3:Y:S01]  /*41430*/  LDL.LU R169, [R1+0x1070] ;  /* 0x0010700001a97983 */ /* 0x000ee20000300800 */
[----:B------:R-:W-:Y:S02]  /*41440*/  PRMT R147, R162, 0x4210, R155 ;  /* 0x00004210a2937816 */ /* 0x000fe4000000009b */
[----:B------:R-:W-:-:S02]  /*41450*/  PRMT R141, R141, 0x5210, R146 ;  /* 0x000052108d8d7816 */ /* 0x000fc40000000092 */
[----:B------:R-:W-:Y:S02]  /*41460*/  LOP3.LUT R162, R170, 0xffff, RZ, 0xc0, !PT ;  /* 0x0000ffffaaa27812 */ /* 0x000fe400078ec0ff */
[----:B------:R-:W-:Y:S01]  /*41470*/  PRMT R146, R171, 0x4210, R154 ;  /* 0x00004210ab927816 */ /* 0x000fe2000000009a */
[----:B------:R-:W3:Y:S04]  /*41480*/  LDL.LU R170, [R1+0x1028] ;  /* 0x0010280001aa7983 */ /* 0x000ee80000300800 */
[----:B------:R-:W3:Y:S04]  /*41490*/  LDL.LU R171, [R1+0x1024] ;  /* 0x0010240001ab7983 */ /* 0x000ee80000300800 */
[----:B------:R-:W1:Y:S01]  /*414a0*/  LDS.128 R128, [R2] ;  /* 0x0000000002807984 */ /* 0x000e620000000c00 */
        /* <DEDUP_REMOVED lines=10> */
[----:B------:R-:W-:Y:S06]  /*41550*/  BAR.SYNC.DEFER_BLOCKING 0x0 ;  /* 0x0000000000007b1d */ /* 0x000fec0000010000 */
[----:B------:R-:W-:Y:S02]  /*41560*/  STSM.16.M88.4 [R4], R140 ;  /* 0x0000008c04007844 */ /* 0x000fe40000000200 */
[----:B------:R-:W-:Y:S01]  /*41570*/  BAR.SYNC.DEFER_BLOCKING 0x0 ;  /* 0x0000000000007b1d */ /* 0x000fe20000010000 */
[----:B------:R-:W-:-:S02]  /*41580*/  LOP3.LUT R153, R153, 0xffff, RZ, 0xc0, !PT ;  /* 0x0000ffff99997812 */ /* 0x000fc400078ec0ff */
[----:B------:R-:W-:-:S03]  /*41590*/  LOP3.LUT R152, R152, 0xffff, RZ, 0xc0, !PT ;  /* 0x0000ffff98987812 */ /* 0x000fc600078ec0ff */
[----:B------:R-:W1:Y:S01]  /*415a0*/  LDS.128 R140, [R2] ;  /* 0x00000000028c7984 */ /* 0x000e620000000c00 */
[----:B------:R-:W-:Y:S02]  /*415b0*/  PRMT R144, R161, 0x4210, R153 ;  /* 0x00004210a1907816 */ /* 0x000fe40000000099 */
[--C-:B------:R-:W-:Y:S01]  /*415c0*/  PRMT R145, R163, 0x4210, R152.reuse ;  /* 0x00004210a3917816 */ /* 0x100fe20000000098 */
[----:B------:R-:W-:Y:S06]  /*415d0*/  BAR.SYNC.DEFER_BLOCKING 0x0 ;  /* 0x0000000000007b1d */ /* 0x000fec0000010000 */
[----:B------:R-:W-:Y:S02]  /*415e0*/  STSM.16.M88.4 [R4], R144 ;  /* 0x0000009004007844 */ /* 0x000fe40000000200 */
[----:B------:R-:W-:Y:S01]  /*415f0*/  BAR.SYNC.DEFER_BLOCKING 0x0 ;  /* 0x0000000000007b1d */ /* 0x000fe20000010000 */
[----:B------:R-:W-:-:S02]  /*41600*/  PRMT R149, R149, 0x5210, R152 ;  /* 0x0000521095957816 */ /* 0x000fc40000000098 */
[----:B------:R-:W-:-:S03]  /*41610*/  PRMT R148, R148, 0x5210, R153 ;  /* 0x0000521094947816 */ /* 0x000fc60000000099 */
[----:B------:R-:W1:Y:S01]  /*41620*/  LDS.128 R144, [R2] ;  /* 0x0000000002907984 */ /* 0x000e620000000c00 */
[----:B------:R-:W-:Y:S02]  /*41630*/  PRMT R150, R150, 0x5210, R154 ;  /* 0x0000521096967816 */ /* 0x000fe4000000009a */
[----:B------:R-:W-:Y:S01]  /*41640*/  PRMT R151, R151, 0x5210, R155 ;  /* 0x0000521097977816 */ /* 0x000fe2000000009b */
[----:B------:R-:W-:Y:S06]  /*41650*/  BAR.SYNC.DEFER_BLOCKING 0x0 ;  /* 0x0000000000007b1d */ /* 0x000fec0000010000 */
[----:B------:R-:W-:Y:S02]  /*41660*/  STSM.16.M88.4 [R4], R148 ;  /* 0x0000009404007844 */ /* 0x000fe40000000200 */
[----:B------:R-:W-:Y:S01]  /*41670*/  BAR.SYNC.DEFER_BLOCKING 0x0 ;  /* 0x0000000000007b1d */ /* 0x000fe20000010000 */
[----:B--2---:R-:W-:-:S02]  /*41680*/  LOP3.LUT R161, R252, 0xffff, RZ, 0xc0, !PT ;  /* 0x0000fffffca17812 */ /* 0x004fc400078ec0ff */
[----:B------:R-:W-:Y:S02]  /*41690*/  LOP3.LUT R160, R221, 0xffff, RZ, 0xc0, !PT ;  /* 0x0000ffffdda07812 */ /* 0x000fe400078ec0ff */
[----:B------:R-:W-:Y:S02]  /*416a0*/  LOP3.LUT R163, R218, 0xffff, RZ, 0xc0, !PT ;  /* 0x0000ffffdaa37812 */ /* 0x000fe400078ec0ff */
[----:B----4-:R-:W-:Y:S01]  /*416b0*/  PRMT R153, R217, 0x4210, R162 ;  /* 0x00004210d9997816 */ /* 0x010fe200000000a2 */
[----:B------:R-:W2:Y:S01]  /*416c0*/  LDS.128 R148, [R2] ;  /* 0x0000000002947984 */ /* 0x000ea20000000c00 */
[----:B---3--:R-:W-:-:S03]  /*416d0*/  PRMT R154, R216, 0x4210, R161 ;  /* 0x00004210d89a7816 */ /* 0x008fc600000000a1 */
[----:B------:R-:W3:Y:S01]  /*416e0*/  LDL.LU R217, [R1+0x1078] ;  /* 0x0010780001d97983 */ /* 0x000ee20000300800 */
[----:B------:R-:W-:Y:S02]  /*416f0*/  PRMT R152, R220, 0x4210, R160 ;  /* 0x00004210dc987816 */ /* 0x000fe400000000a0 */
[----:B------:R-:W-:Y:S01]  /*41700*/  PRMT R155, R168, 0x4210, R163 ;  /* 0x00004210a89b7816 */ /* 0x000fe200000000a3 */
[----:B------:R-:W-:Y:S06]  /*41710*/  BAR.SYNC.DEFER_BLOCKING 0x0 ;  /* 0x0000000000007b1d */ /* 0x000fec0000010000 */
[----:B------:R-:W4:Y:S04]  /*41720*/  LDL.LU R216, [R1+0x1040] ;  /* 0x0010400001d87983 */ /* 0x000f280000300800 */
[----:B------:R-:W2:Y:S04]  /*41730*/  LDL.LU R218, [R1+0x103c] ;  /* 0x00103c0001da7983 */ /* 0x000ea80000300800 */
[----:B------:R-:W3:Y:S04]  /*41740*/  LDL.LU R221, [R1+0x10f4] ;  /* 0x0010f40001dd7983 */ /* 0x000ee80000300800 */
[----:B------:R-:W2:Y:S04]  /*41750*/  LDL.LU R252, [R1+0x10f0] ;  /* 0x0010f00001fc7983 */ /* 0x000ea80000300800 */
[----:B------:R-:W2:Y:S04]  /*41760*/  LDL.LU R220, [R1+0x10ec] ;  /* 0x0010ec0001dc7983 */ /* 0x000ea80000300800 */
[----:B------:R-:W4:Y:S04]  /*41770*/  LDL.LU R168, [R1+0x106c] ;  /* 0x00106c0001a87983 */ /* 0x000f280000300800 */
[----:B------:R0:W-:Y:S04]  /*41780*/  STSM.16.M88.4 [R4], R152 ;  /* 0x0000009804007844 */ /* 0x0001e80000000200 */
[----:B0-----:R-:W3:Y:S04]  /*41790*/  LDL.LU R153, [R1+0x10e8] ;  /* 0x0010e80001997983 */ /* 0x001ee80000300800 */
[----:B------:R-:W2:Y:S04]  /*417a0*/  LDL.LU R154, [R1+0x10e4] ;  /* 0x0010e400019a7983 */ /* 0x000ea80000300800 */
[----:B------:R-:W2:Y:S01]  /*417b0*/  LDL.LU R155, [R1+0x10e0] ;  /* 0x0010e000019b7983 */ /* 0x000ea20000300800 */
[----:B------:R-:W-:-:S02]  /*417c0*/  LOP3.LUT R171, R171, 0xffff, RZ, 0xc0, !PT ;  /* 0x0000ffffabab7812 */ /* 0x000fc400078ec0ff */
[----:B------:R-:W-:Y:S02]  /*417d0*/  PRMT R159, R159, 0x5210, R163 ;  /* 0x000052109f9f7816 */ /* 0x000fe400000000a3 */
[----:B------:R-:W-:Y:S02]  /*417e0*/  PRMT R163, R195, 0x4210, R171 ;  /* 0x00004210c3a37816 */ /* 0x000fe400000000ab */
[----:B------:R-:W2:Y:S01]  /*417f0*/  LDL.LU R195, [R1+0x107c] ;  /* 0x00107c0001c37983 */ /* 0x000ea20000300800 */
[----:B------:R-:W-:Y:S02]  /*41800*/  LOP3.LUT R169, R169, 0xffff, RZ, 0xc0, !PT ;  /* 0x0000ffffa9a97812 */ /* 0x000fe400078ec0ff */
[----:B------:R-:W-:Y:S02]  /*41810*/  LOP3.LUT R170, R170, 0xffff, RZ, 0xc0, !PT ;  /* 0x0000ffffaaaa7812 */ /* 0x000fe400078ec0ff */
[----:B------:R-:W-:Y:S02]  /*41820*/  PRMT R156, R156, 0x5210, R160 ;  /* 0x000052109c9c7816 */ /* 0x000fe400000000a0 */
[----:B------:R-:W-:-:S02]  /*41830*/  PRMT R158, R158, 0x5210, R161 ;  /* 0x000052109e9e7816 */ /* 0x000fc400000000a1 */
[----:B------:R-:W-:Y:S01]  /*41840*/  PRMT R157, R157, 0x5210, R162 ;  /* 0x000052109d9d7816 */ /* 0x000fe200000000a2 */
[----:B------:R-:W-:Y:S01]  /*41850*/  BAR.SYNC.DEFER_BLOCKING 0x0 ;  /* 0x0000000000007b1d */ /* 0x000fe20000010000 */
[----:B------:R-:W-:Y:S02]  /*41860*/  PRMT R166, R166, 0x5210, R170 ;  /* 0x00005210a6a67816 */ /* 0x000fe400000000aa */
[----:B------:R-:W-:Y:S02]  /*41870*/  PRMT R164, R164, 0x5210, R169 ;  /* 0x00005210a4a47816 */ /* 0x000fe400000000a9 */
[----:B------:R-:W-:Y:S02]  /*41880*/  PRMT R167, R167, 0x5210, R171 ;  /* 0x00005210a7a77816 */ /* 0x000fe400000000ab */
[----:B----4-:R-:W-:Y:S02]  /*41890*/  LOP3.LUT R168, R168, 0xffff, RZ, 0xc0, !PT ;  /* 0x0000ffffa8a87812 */ /* 0x010fe400078ec0ff */
[----:B---3--:R-:W-:-:S02]  /*418a0*/  PRMT R160, R153, 0x4210, R169 ;  /* 0x0000421099a07816 */ /* 0x008fc400000000a9 */
[----:B--2---:R-:W-:Y:S02]  /*418b0*/  PRMT R161, R154, 0x4210, R168 ;  /* 0x000042109aa17816 */ /* 0x004fe400000000a8 */
[----:B------:R-:W-:Y:S02]  /*418c0*/  PRMT R162, R155, 0x4210, R170 ;  /* 0x000042109ba27816 */ /* 0x000fe400000000aa */
[----:B------:R-:W0:Y:S01]  /*418d0*/  LDS.128 R152, [R2] ;  /* 0x0000000002987984 */ /* 0x000e220000000c00 */
[----:B------:R-:W-:Y:S01]  /*418e0*/  BAR.SYNC.DEFER_BLOCKING 0x0 ;  /* 0x0000000000007b1d */ /* 0x000fe20000010000 */
[----:B------:R-:W-:Y:S02]  /*418f0*/  LOP3.LUT R195, R195, 0xffff, RZ, 0xc0, !PT ;  /* 0x0000ffffc3c37812 */ /* 0x000fe400078ec0ff */
[----:B------:R-:W-:Y:S02]  /*41900*/  LOP3.LUT R216, R216, 0xffff, RZ, 0xc0, !PT ;  /* 0x0000ffffd8d87812 */ /* 0x000fe400078ec0ff */
[----:B------:R-:W-:-:S02]  /*41910*/  PRMT R165, R165, 0x5210, R168 ;  /* 0x00005210a5a57816 */ /* 0x000fc400000000a8 */
[----:B------:R-:W-:Y:S02]  /*41920*/  PRMT R168, R221, 0x4210, R195 ;  /* 0x00004210dda87816 */ /* 0x000fe400000000c3 */
[----:B------:R-:W-:Y:S02]  /*41930*/  PRMT R170, R220, 0x4210, R216 ;  /* 0x00004210dcaa7816 */ /* 0x000fe400000000d8 */
[----:B------:R-:W2:Y:S04]  /*41940*/  LDL.LU.64 R220, [R1+0x1c8] ;  /* 0x0001c80001dc7983 */ /* 0x000ea80000300a00 */
[----:B------:R-:W-:Y:S01]  /*41950*/  STSM.16.M88.4 [R4], R156 ;  /* 0x0000009c04007844 */ /* 0x000fe20000000200 */
[----:B------:R-:W-:Y:S06]  /*41960*/  BAR.SYNC.DEFER_BLOCKING 0x0 ;  /* 0x0000000000007b1d */ /* 0x000fec0000010000 */
[----:B------:R-:W3:Y:S02]  /*41970*/  LDS.128 R156, [R2] ;  /* 0x00000000029c7984 */ /* 0x000ee40000000c00 */
[----:B------:R-:W-:Y:S06]  /*41980*/  BAR.SYNC.DEFER_BLOCKING 0x0 ;  /* 0x0000000000007b1d */ /* 0x000fec0000010000 */
[----:B------:R-:W-:Y:S02]  /*41990*/  STSM.16.M88.4 [R4], R160 ;  /* 0x000000a004007844 */ /* 0x000fe40000000200 */
[----:B------:R-:W-:Y:S06]  /*419a0*/  BAR.SYNC.DEFER_BLOCKING 0x0 ;  /* 0x0000000000007b1d */ /* 0x000fec0000010000 */
[----:B------:R-:W4:Y:S02]  /*419b0*/  LDS.128 R160, [R2] ;  /* 0x0000000002a07984 */ /* 0x000f240000000c00 */
[----:B------:R-:W-:Y:S06]  /*419c0*/  BAR.SYNC.DEFER_BLOCKING 0x0 ;  /* 0x0000000000007b1d */ /* 0x000fec0000010000 */
[----:B------:R-:W-:Y:S02]  /*419d0*/  STSM.16.M88.4 [R4], R164 ;  /* 0x000000a404007844 */ /* 0x000fe40000000200 */
[----:B------:R-:W-:Y:S01]  /*419e0*/  BAR.SYNC.DEFER_BLOCKING 0x0 ;  /* 0x0000000000007b1d */ /* 0x000fe20000010000 */
[----:B------:R-:W-:-:S02]  /*419f0*/  LOP3.LUT R217, R217, 0xffff, RZ, 0xc0, !PT ;  /* 0x0000ffffd9d97812 */ /* 0x000fc400078ec0ff */
[----:B------:R-:W-:-:S03]  /*41a00*/  LOP3.LUT R218, R218, 0xffff, RZ, 0xc0, !PT ;  /* 0x0000ffffdada7812 */ /* 0x000fc600078ec0ff */
[----:B------:R-:W4:Y:S01]  /*41a10*/  LDS.128 R164, [R2] ;  /* 0x0000000002a47984 */ /* 0x000f220000000c00 */
[----:B------:R-:W-:Y:S02]  /*41a20*/  PRMT R169, R252, 0x4210, R217 ;  /* 0x00004210fca97816 */ /* 0x000fe400000000d9 */
[----:B------:R-:W-:Y:S01]  /*41a30*/  PRMT R171, R219, 0x4210, R218 ;  /* 0x00004210dbab7816 */ /* 0x000fe200000000da */
[----:B------:R-:W-:Y:S06]  /*41a40*/  BAR.SYNC.DEFER_BLOCKING 0x0 ;  /* 0x0000000000007b1d */ /* 0x000fec0000010000 */
[----:B------:R1:W-:Y:S02]  /*41a50*/  STSM.16.M88.4 [R4], R168 ;  /* 0x000000a804007844 */ /* 0x0003e40000000200 */
[----:B-1----:R-:W-:-:S02]  /*41a60*/  PRMT R168, R175, 0x5210, R195 ;  /* 0x00005210afa87816 */ /* 0x002fc400000000c3 */
[----:B------:R-:W-:Y:S02]  /*41a70*/  PRMT R170, R174, 0x5210, R216 ;  /* 0x00005210aeaa7816 */ /* 0x000fe400000000d8 */
[----:B------:R-:W-:Y:S02]  /*41a80*/  PRMT R169, R173, 0x5210, R217 ;  /* 0x00005210ada97816 */ /* 0x000fe400000000d9 */
[----:B------:R-:W-:Y:S01]  /*41a90*/  PRMT R171, R172, 0x5210, R218 ;  /* 0x00005210acab7816 */ /* 0x000fe200000000da */
[----:B------:R-:W-:Y:S01]  /*41aa0*/  BAR.SYNC.DEFER_BLOCKING 0x0 ;  /* 0x0000000000007b1d */ /* 0x000fe20000010000 */
[----:B------:R-:W-:-:S05]  /*41ab0*/  PRMT R195, R64, 0x7770, RZ ;  /* 0x0000777040c37816 */ /* 0x000fca00000000ff */
[----:B------:R-:W3:Y:S04]  /*41ac0*/  LDL.LU.64 R216, [R1+0x1a0] ;  /* 0x0001a00001d87983 */ /* 0x000ee80000300a00 */
[----:B------:R-:W4:Y:S04]  /*41ad0*/  LDL.LU.64 R218, [R1+0x1a8] ;  /* 0x0001a80001da7983 */ /* 0x000f280000300a00 */
[----:B------:R-:W1:Y:S01]  /*41ae0*/  LDS.128 R172, [R2] ;  /* 0x0000000002ac7984 */ /* 0x000e620000000c00 */
[----:B------:R-:W-:Y:S06]  /*41af0*/  BAR.SYNC.DEFER_BLOCKING 0x0 ;  /* 0x0000000000007b1d */ /* 0x000fec0000010000 */
[----:B------:R0:W-:Y:S02]  /*41b00*/  STSM.16.M88.4 [R4], R168 ;  /* 0x000000a804007844 */ /* 0x0001e40000000200 */
[----:B------:R-:W-:Y:S01]  /*41b10*/  BAR.SYNC.DEFER_BLOCKING 0x0 ;  /* 0x0000000000007b1d */ /* 0x000fe20000010000 */
[----:B0-----:R-:W-:-:S05]  /*41b20*/  PRMT R168, R64, 0x7771, RZ ;  /* 0x0000777140a87816 */ /* 0x001fca00000000ff */
[----:B------:R-:W3:Y:S04]  /*41b30*/  LDL.LU.64 R170, [R1+0x1b0] ;  /* 0x0001b00001aa7983 */ /* 0x000ee80000300a00 */
[----:B------:R0:W-:Y:S01]  /*41b40*/  @P0 STG.E.U8 desc[UR56][R200.64], R195 ;  /* 0x000000c3c8000986 */ /* 0x0001e2000c101138 */
[----:B------:R-:W-:-:S03]  /*41b50*/  LOP3.LUT P0, RZ, R194, 0x80, RZ, 0xc0, !PT ;  /* 0x00000080c2ff7812 */ /* 0x000fc6000780c0ff */
[----:B0-----:R-:W4:Y:S10]  /*41b60*/  LDL.LU.64 R200, [R1+0x1b8] ;  /* 0x0001b80001c87983 */ /* 0x001f340000300a00 */
[----:B------:R0:W-:Y:S01]  /*41b70*/  @P0 STG.E.U8 desc[UR56][R198.64], R168 ;  /* 0x000000a8c6000986 */ /* 0x0001e2000c101138 */
[----:B------:R-:W-:-:S02]  /*41b80*/  LOP3.LUT P0, RZ, R194, 0x40, RZ, 0xc0, !PT ;  /* 0x00000040c2ff7812 */ /* 0x000fc4000780c0ff */
[----:B0-----:R-:W-:Y:S01]  /*41b90*/  PRMT R168, R64, 0x7772, RZ ;  /* 0x0000777240a87816 */ /* 0x001fe200000000ff */
[----:B------:R-:W3:Y:S10]  /*41ba0*/  LDL.LU.64 R198, [R1+0x1c0] ;  /* 0x0001c00001c67983 */ /* 0x000ef40000300a00 */
[----:B------:R-:W-:Y:S01]  /*41bb0*/  @P0 STG.E.U8 desc[UR56][R196.64], R168 ;  /* 0x000000a8c4000986 */ /* 0x000fe2000c101138 */
[----:B------:R-:W-:-:S02]  /*41bc0*/  LOP3.LUT P0, RZ, R194, 0x20, RZ, 0xc0, !PT ;  /* 0x00000020c2ff7812 */ /* 0x000fc4000780c0ff */
[----:B------:R-:W-:-:S11]  /*41bd0*/  PRMT R64, R64, 0x7773, RZ ;  /* 0x0000777340407816 */ /* 0x000fd600000000ff */
[----:B------:R0:W-:Y:S02]  /*41be0*/  @P0 STG.E.U8 desc[UR56][R190.64], R64 ;  /* 0x00000040be000986 */ /* 0x0001e4000c101138 */
[----:B0-----:R-:W-:-:S05]  /*41bf0*/  PRMT R64, R60, 0x7770, RZ ;  /* 0x000077703c407816 */ /* 0x001fca00000000ff */
[----:B------:R0:W-:Y:S02]  /*41c00*/  @P6 STG.E.U8 desc[UR56][R188.64], R64 ;  /* 0x00000040bc006986 */ /* 0x0001e4000c101138 */
[----:B0-----:R-:W-:-:S05]  /*41c10*/  PRMT R64, R60, 0x7771, RZ ;  /* 0x000077713c407816 */ /* 0x001fca00000000ff */
[----:B------:R0:W-:Y:S01]  /*41c20*/  @P5 STG.E.U8 desc[UR56][R186.64], R64 ;  /* 0x00000040ba005986 */ /* 0x0001e2000c101138 */
[----:B------:R-:W-:Y:S02]  /*41c30*/  LOP3.LUT P0, RZ, R194, 0x10, RZ, 0xc0, !PT ;  /* 0x00000010c2ff7812 */ /* 0x000fe4000780c0ff */
[C---:B0-----:R-:W-:Y:S02]  /*41c40*/  PRMT R64, R60.reuse, 0x7772, RZ ;  /* 0x000077723c407816 */ /* 0x041fe400000000ff */
[----:B------:R-:W-:-:S03]  /*41c50*/  PRMT R60, R60, 0x7773, RZ ;  /* 0x000077733c3c7816 */ /* 0x000fc600000000ff */
[----:B------:R-:W-:Y:S04]  /*41c60*/  @P4 STG.E.U8 desc[UR56][R184.64], R64 ;  /* 0x00000040b8004986 */ /* 0x000fe8000c101138 */
[----:B------:R0:W-:Y:S01]  /*41c70*/  @P3 STG.E.U8 desc[UR56][R182.64], R60 ;  /* 0x0000003cb6003986 */ /* 0x0001e2000c101138 */
[----:B------:R-:W-:Y:S02]  /*41c80*/  LOP3.LUT P3, RZ, R7, 0x1000, RZ, 0xc0, !PT ;  /* 0x0000100007ff7812 */ /* 0x000fe4000786c0ff */
[----:B0-----:R-:W-:-:S05]  /*41c90*/  PRMT R60, R65, 0x7770, RZ ;  /* 0x00007770413c7816 */ /* 0x001fca00000000ff */
[----:B------:R0:W-:Y:S02]  /*41ca0*/  @P2 STG.E.U8 desc[UR56][R180.64], R60 ;  /* 0x0000003cb4002986 */ /* 0x0001e4000c101138 */
[----:B0-----:R-:W-:-:S05]  /*41cb0*/  PRMT R60, R65, 0x7771, RZ ;  /* 0x00007771413c7816 */ /* 0x001fca00000000ff */
[----:B------:R0:W-:Y:S02]  /*41cc0*/  @P1 STG.E.U8 desc[UR56][R178.64], R60 ;  /* 0x0000003cb2001986 */ /* 0x0001e4000c101138 */
[C---:B0-----:R-:W-:Y:S02]  /*41cd0*/  PRMT R60, R65.reuse, 0x7772, RZ ;  /* 0x00007772413c7816 */ /* 0x041fe400000000ff */
[----:B------:R-:W-:-:S03]  /*41ce0*/  PRMT R65, R65, 0x7773, RZ ;  /* 0x0000777341417816 */ /* 0x000fc600000000ff */
[----:B------:R-:W-:Y:S04]  /*41cf0*/  @P0 STG.E.U8 desc[UR56][R176.64], R60 ;  /* 0x0000003cb0000986 */ /* 0x000fe8000c101138 */
[----:B--2---:R0:W-:Y:S04]  /*41d00*/  @P3 STG.E.U8 desc[UR56][R220.64], R65 ;  /* 0x00000041dc003986 */ /* 0x0041e8000c101138 */
[----:B0-----:R-:W2:Y:S01]  /*41d10*/  LDL.LU.64 R220, [R1+0x198] ;  /* 0x0001980001dc7983 */ /* 0x001ea20000300a00 */
[----:B------:R-:W-:Y:S02]  /*41d20*/  LOP3.LUT P6, RZ, R193, 0x10000000, RZ, 0xc0, !PT ;  /* 0x10000000c1ff7812 */ /* 0x000fe400078cc0ff */
[----:B------:R-:W-:Y:S01]  /*41d30*/  LOP3.LUT R4, R4, 0xefffffff, RZ, 0xc0, !PT ;  /* 0xefffffff04047812 */ /* 0x000fe200078ec0ff */
[----:B------:R-:W2:Y:S01]  /*41d40*/  LDL.LU.64 R184, [R1+0x190] ;  /* 0x0001900001b87983 */ /* 0x000ea20000300a00 */
[----:B------:R-:W-:-:S03]  /*41d50*/  LOP3.LUT R194, R194, 0xfffffffe, RZ, 0xc0, !PT ;  /* 0xfffffffec2c27812 */ /* 0x000fc600078ec0ff */
[----:B------:R-:W2:Y:S04]  /*41d60*/  LDL.LU.64 R186, [R1+0x188] ;  /* 0x0001880001ba7983 */ /* 0x000ea80000300a00 */
[----:B------:R-:W2:Y:S02]  /*41d70*/  LDL.LU.64 R188, [R1+0x180] ;  /* 0x0001800001bc7983 */ /* 0x000ea40000300a00 */
[----:B------:R-:W-:Y:S02]  /*41d80*/  @P6 LOP3.LUT R4, R4, 0x10000000, RZ, 0xfc, !PT ;  /* 0x1000000004046812 */ /* 0x000fe400078efcff */
[----:B------:R-:W-:Y:S01]  /*41d90*/  LOP3.LUT P6, RZ, R193, 0x20000000, RZ, 0xc0, !PT ;  /* 0x20000000c1ff7812 */ /* 0x000fe200078cc0ff */
[----:B------:R-:W2:Y:S01]  /*41da0*/  LDL.LU.64 R190, [R1+0x178] ;  /* 0x0001780001be7983 */ /* 0x000ea20000300a00 */
[----:B------:R-:W-:-:S02]  /*41db0*/  LOP3.LUT R4, R4, 0xdfffffff, RZ, 0xc0, !PT ;  /* 0xdfffffff04047812 */ /* 0x000fc400078ec0ff */
[C---:B------:R-:W-:Y:S01]  /*41dc0*/  LOP3.LUT P2, RZ, R7.reuse, 0x80, RZ, 0xc0, !PT ;  /* 0x0000008007ff7812 */ /* 0x040fe2000784c0ff */
[----:B------:R-:W2:Y:S01]  /*41dd0*/  LDL.LU.64 R168, [R1+0x170] ;  /* 0x0001700001a87983 */ /* 0x000ea20000300a00 */
[----:B------:R-:W-:Y:S02]  /*41de0*/  LOP3.LUT P1, RZ, R7, 0x40, RZ, 0xc0, !PT ;  /* 0x0000004007ff7812 */ /* 0x000fe4000782c0ff */
[----:B------:R-:W-:Y:S01]  /*41df0*/  PRMT R60, R61, 0x7770, RZ ;  /* 0x000077703d3c7816 */ /* 0x000fe200000000ff */
[----:B------:R-:W2:Y:S04]  /*41e00*/  LDL.LU.64 R196, [R1+0x168] ;  /* 0x0001680001c47983 */ /* 0x000ea80000300a00 */
[----:B------:R-:W-:Y:S02]  /*41e10*/  @P6 LOP3.LUT R4, R4, 0x20000000, RZ, 0xfc, !PT ;  /* 0x2000000004046812 */ /* 0x000fe400078efcff */
[----:B------:R-:W-:-:S02]  /*41e20*/  LOP3.LUT P6, RZ, R193, 0x40000000, RZ, 0xc0, !PT ;  /* 0x40000000c1ff7812 */ /* 0x000fc400078cc0ff */
[----:B------:R-:W-:-:S11]  /*41e30*/  LOP3.LUT R4, R4, 0xbfffffff, RZ, 0xc0, !PT ;  /* 0xbfffffff04047812 */ /* 0x000fd600078ec0ff */
[----:B------:R-:W-:Y:S02]  /*41e40*/  @P6 LOP3.LUT R4, R4, 0x40000000, RZ, 0xfc, !PT ;  /* 0x4000000004046812 */ /* 0x000fe400078efcff */
[----:B------:R-:W-:Y:S02]  /*41e50*/  LOP3.LUT P6, RZ, R193, 0x80000000, RZ, 0xc0, !PT ;  /* 0x80000000c1ff7812 */ /* 0x000fe400078cc0ff */
[----:B------:R-:W-:-:S11]  /*41e60*/  LOP3.LUT R4, R4, 0x7fffffff, RZ, 0xc0, !PT ;  /* 0x7fffffff04047812 */ /* 0x000fd600078ec0ff */
[----:B------:R-:W-:Y:S02]  /*41e70*/  @P6 LOP3.LUT R4, R4, 0x80000000, RZ, 0xfc, !PT ;  /* 0x8000000004046812 */ /* 0x000fe400078efcff */
        /* <DEDUP_REMOVED lines=10> */
[----:B------:R-:W-:-:S09]  /*41f20*/  LOP3.LUT P0, RZ, R7, 0x20, RZ, 0xc0, !PT ;  /* 0x0000002007ff7812 */ /* 0x000fd2000780c0ff */
[----:B------:R-:W-:Y:S02]  /*41f30*/  @P6 LOP3.LUT R194, R194, 0x8, RZ, 0xfc, !PT ;  /* 0x00000008c2c26812 */ /* 0x000fe400078efcff */
[----:B------:R-:W-:Y:S01]  /*41f40*/  LOP3.LUT P6, RZ, R7, 0x10, RZ, 0xc0, !PT ;  /* 0x0000001007ff7812 */ /* 0x000fe200078cc0ff */
[----:B---3--:R0:W-:Y:S02]  /*41f50*/  @P2 STG.E.U8 desc[UR56][R198.64], R60 ;  /* 0x0000003cc6002986 */ /* 0x0081e4000c101138 */
[C---:B0-----:R-:W-:Y:S02]  /*41f60*/  PRMT R60, R61.reuse, 0x7771, RZ ;  /* 0x000077713d3c7816 */ /* 0x041fe400000000ff */
[----:B------:R-:W3:Y:S04]  /*41f70*/  LDL.LU.64 R198, [R1+0x160] ;  /* 0x0001600001c67983 */ /* 0x000ee80000300a00 */
[----:B----4-:R0:W-:Y:S02]  /*41f80*/  @P1 STG.E.U8 desc[UR56][R200.64], R60 ;  /* 0x0000003cc8001986 */ /* 0x0101e4000c101138 */
[----:B0-----:R-:W-:-:S02]  /*41f90*/  PRMT R60, R61, 0x7772, RZ ;  /* 0x000077723d3c7816 */ /* 0x001fc400000000ff */
[----:B------:R-:W4:Y:S01]  /*41fa0*/  LDL.LU.64 R200, [R1+0x158] ;  /* 0x0001580001c87983 */ /* 0x000f220000300a00 */
[----:B------:R-:W-:-:S03]  /*41fb0*/  PRMT R61, R61, 0x7773, RZ ;  /* 0x000077733d3d7816 */ /* 0x000fc600000000ff */
[----:B------:R0:W-:Y:S04]  /*41fc0*/  @P0 STG.E.U8 desc[UR56][R170.64], R60 ;  /* 0x0000003caa000986 */ /* 0x0001e8000c101138 */
[----:B------:R1:W-:Y:S01]  /*41fd0*/  @P6 STG.E.U8 desc[UR56][R218.64], R61 ;  /* 0x0000003dda006986 */ /* 0x0003e2000c101138 */
[----:B------:R-:W-:Y:S02]  /*41fe0*/  LOP3.LUT P6, RZ, R194, 0x8, RZ, 0xc0, !PT ;  /* 0x00000008c2ff7812 */ /* 0x000fe400078cc0ff */
[----:B0-----:R-:W-:Y:S01]  /*41ff0*/  PRMT R60, R66, 0x7770, RZ ;  /* 0x00007770423c7816 */ /* 0x001fe200000000ff */
[----:B------:R-:W4:Y:S04]  /*42000*/  LDL.LU.64 R170, [R1+0x150] ;  /* 0x0001500001aa7983 */ /* 0x000f280000300a00 */
[----:B-1----:R-:W4:Y:S06]  /*42010*/  LDL.LU.64 R218, [R1+0x148] ;  /* 0x0001480001da7983 */ /* 0x002f2c0000300a00 */
[----:B------:R0:W-:Y:S01]  /*42020*/  @P6 STG.E.U8 desc[UR56][R216.64], R60 ;  /* 0x0000003cd8006986 */ /* 0x0001e2000c101138 */
[----:B------:R-:W-:-:S03]  /*42030*/  LOP3.LUT P6, RZ, R194, 0x4, RZ, 0xc0, !PT ;  /* 0x00000004c2ff7812 */ /* 0x000fc600078cc0ff */
[----:B0-----:R-:W4:Y:S01]  /*42040*/  LDL.LU.64 R216, [R1+0x140] ;  /* 0x0001400001d87983 */ /* 0x001f220000300a00 */
[----:B------:R-:W-:-:S09]  /*42050*/  PRMT R60, R66, 0x7771, RZ ;  /* 0x00007771423c7816 */ /* 0x000fd200000000ff */
[----:B--2---:R0:W-:Y:S04]  /*42060*/  @P6 STG.E.U8 desc[UR56][R220.64], R60 ;  /* 0x0000003cdc006986 */ /* 0x0041e8000c101138 */
[----:B0-----:R-:W2:Y:S01]  /*42070*/  LDL.LU.64 R220, [R1+0x138] ;  /* 0x0001380001dc7983 */ /* 0x001ea20000300a00 */
[----:B------:R-:W-:Y:S02]  /*42080*/  LOP3.LUT P6, RZ, R194, 0x2, RZ, 0xc0, !PT ;  /* 0x00000002c2ff7812 */ /* 0x000fe400078cc0ff */
[C---:B------:R-:W-:Y:S02]  /*42090*/  PRMT R60, R66.reuse, 0x7772, RZ ;  /* 0x00007772423c7816 */ /* 0x040fe400000000ff */
[----:B------:R-:W-:-:S09]  /*420a0*/  PRMT R66, R66, 0x7773, RZ ;  /* 0x0000777342427816 */ /* 0x000fd200000000ff */
[----:B------:R0:W-:Y:S01]  /*420b0*/  @P6 STG.E.U8 desc[UR56][R184.64], R60 ;  /* 0x0000003cb8006986 */ /* 0x0001e2000c101138 */
[----:B------:R-:W-:-:S13]  /*420c0*/  LOP3.LUT P6, RZ, R194, 0x1, RZ, 0xc0, !PT ;  /* 0x00000001c2ff7812 */ /* 0x000fda00078cc0ff */
[----:B------:R-:W-:Y:S01]  /*420d0*/  @P6 STG.E.U8 desc[UR56][R186.64], R66 ;  /* 0x00000042ba006986 */ /* 0x000fe2000c101138 */
[----:B------:R-:W-:Y:S02]  /*420e0*/  LOP3.LUT P6, RZ, R4, 0x80000000, RZ, 0xc0, !PT ;  /* 0x8000000004ff7812 */ /* 0x000fe400078cc0ff */
[----:B0-----:R-:W-:-:S11]  /*420f0*/  PRMT R60, R62, 0x7770, RZ ;  /* 0x000077703e3c7816 */ /* 0x001fd600000000ff */
[----:B------:R0:W-:Y:S01]  /*42100*/  @P6 STG.E.U8 desc[UR56][R188.64], R60 ;  /* 0x0000003cbc006986 */ /* 0x0001e2000c101138 */
[----:B------:R-:W-:Y:S02]  /*42110*/  LOP3.LUT P6, RZ, R4, 0x40000000, RZ, 0xc0, !PT ;  /* 0x4000000004ff7812 */ /* 0x000fe400078cc0ff */
[----:B0-----:R-:W-:-:S11]  /*42120*/  PRMT R60, R62, 0x7771, RZ ;  /* 0x000077713e3c7816 */ /* 0x001fd600000000ff */
[----:B------:R0:W-:Y:S01]  /*42130*/  @P6 STG.E.U8 desc[UR56][R190.64], R60 ;  /* 0x0000003cbe006986 */ /* 0x0001e2000c101138 */
[----:B------:R-:W-:Y:S02]  /*42140*/  LOP3.LUT P6, RZ, R4, 0x20000000, RZ, 0xc0, !PT ;  /* 0x2000000004ff7812 */ /* 0x000fe400078cc0ff */
[----:B------:R-:W-:Y:S02]  /*42150*/  LOP3.LUT P5, RZ, R193, 0x8000000, RZ, 0xc0, !PT ;  /* 0x08000000c1ff7812 */ /* 0x000fe400078ac0ff */
[----:B0-----:R-:W-:-:S09]  /*42160*/  PRMT R60, R62, 0x7772, RZ ;  /* 0x000077723e3c7816 */ /* 0x001fd200000000ff */
[----:B------:R0:W-:Y:S01]  /*42170*/  @P6 STG.E.U8 desc[UR56][R168.64], R60 ;  /* 0x0000003ca8006986 */ /* 0x0001e2000c101138 */
[----:B------:R-:W-:Y:S02]  /*42180*/  LOP3.LUT P6, RZ, R4, 0x10000000, RZ, 0xc0, !PT ;  /* 0x1000000004ff7812 */ /* 0x000fe400078cc0ff */
[C---:B------:R-:W-:Y:S02]  /*42190*/  LOP3.LUT P4, RZ, R193.reuse, 0x4000000, RZ, 0xc0, !PT ;  /* 0x04000000c1ff7812 */ /* 0x040fe4000788c0ff */
[----:B------:R-:W-:Y:S02]  /*421a0*/  PRMT R62, R62, 0x7773, RZ ;  /* 0x000077733e3e7816 */ /* 0x000fe400000000ff */
[----:B------:R-:W-:Y:S02]  /*421b0*/  LOP3.LUT P3, RZ, R193, 0x2000000, RZ, 0xc0, !PT ;  /* 0x02000000c1ff7812 */ /* 0x000fe4000786c0ff */
[----:B0-----:R-:W-:-:S05]  /*421c0*/  PRMT R60, R67, 0x7770, RZ ;  /* 0x00007770433c7816 */ /* 0x001fca00000000ff */
[----:B------:R-:W-:Y:S01]  /*421d0*/  @P6 STG.E.U8 desc[UR56][R196.64], R62 ;  /* 0x0000003ec4006986 */ /* 0x000fe2000c101138 */
[C---:B------:R-:W-:Y:S02]  /*421e0*/  LOP3.LUT P2, RZ, R193.reuse, 0x1000000, RZ, 0xc0, !PT ;  /* 0x01000000c1ff7812 */ /* 0x040fe4000784c0ff */
[C---:B------:R-:W-:Y:S02]  /*421f0*/  LOP3.LUT P1, RZ, R193.reuse, 0x800000, RZ, 0xc0, !PT ;  /* 0x00800000c1ff7812 */ /* 0x040fe4000782c0ff */
[----:B------:R-:W-:Y:S01]  /*42200*/  LOP3.LUT P0, RZ, R193, 0x400000, RZ, 0xc0, !PT ;  /* 0x00400000c1ff7812 */ /* 0x000fe2000780c0ff */
[----:B---3--:R0:W-:Y:S02]  /*42210*/  @P5 STG.E.U8 desc[UR56][R198.64], R60 ;  /* 0x0000003cc6005986 */ /* 0x0081e4000c101138 */
[----:B0-----:R-:W-:-:S05]  /*42220*/  PRMT R60, R67, 0x7771, RZ ;  /* 0x00007771433c7816 */ /* 0x001fca00000000ff */
[----:B----4-:R0:W-:Y:S02]  /*42230*/  @P4 STG.E.U8 desc[UR56][R200.64], R60 ;  /* 0x0000003cc8004986 */ /* 0x0101e4000c101138 */
[C---:B0-----:R-:W-:Y:S02]  /*42240*/  PRMT R60, R67.reuse, 0x7772, RZ ;  /* 0x00007772433c7816 */ /* 0x041fe400000000ff */
[----:B------:R-:W-:-:S03]  /*42250*/  PRMT R67, R67, 0x7773, RZ ;  /* 0x0000777343437816 */ /* 0x000fc600000000ff */
[----:B------:R0:W-:Y:S04]  /*42260*/  @P3 STG.E.U8 desc[UR56][R170.64], R60 ;  /* 0x0000003caa003986 */ /* 0x0001e8000c101138 */
[----:B------:R-:W-:Y:S01]  /*42270*/  @P2 STG.E.U8 desc[UR56][R218.64], R67 ;  /* 0x00000043da002986 */ /* 0x000fe2000c101138 */
[----:B0-----:R-:W-:-:S05]  /*42280*/  PRMT R60, R63, 0x7770, RZ ;  /* 0x000077703f3c7816 */ /* 0x001fca00000000ff */
[----:B------:R0:W-:Y:S02]  /*42290*/  @P1 STG.E.U8 desc[UR56][R216.64], R60 ;  /* 0x0000003cd8001986 */ /* 0x0001e4000c101138 */
[----:B0-----:R-:W-:-:S05]  /*422a0*/  PRMT R60, R63, 0x7771, RZ ;  /* 0x000077713f3c7816 */ /* 0x001fca00000000ff */
[----:B--2---:R0:W-:Y:S04]  /*422b0*/  @P0 STG.E.U8 desc[UR56][R220.64], R60 ;  /* 0x0000003cdc000986 */ /* 0x0041e8000c101138 */
[----:B0-----:R-:W2:Y:S04]  /*422c0*/  LDL.LU.64 R220, [R1+0x130] ;  /* 0x0001300001dc7983 */ /* 0x001ea80000300a00 */
[----:B------:R-:W3:Y:S04]  /*422d0*/  LDL.LU.64 R198, [R1+0x128] ;  /* 0x0001280001c67983 */ /* 0x000ee80000300a00 */
[----:B------:R-:W4:Y:S04]  /*422e0*/  LDL.LU.64 R200, [R1+0x120] ;  /* 0x0001200001c87983 */ /* 0x000f280000300a00 */
[----:B------:R-:W4:Y:S04]  /*422f0*/  LDL.LU.64 R170, [R1+0x118] ;  /* 0x0001180001aa7983 */ /* 0x000f280000300a00 */
[----:B------:R-:W4:Y:S04]  /*42300*/  LDL.LU.64 R218, [R1+0x110] ;  /* 0x0001100001da7983 */ /* 0x000f280000300a00 */
[----:B------:R-:W4:Y:S01]  /*42310*/  LDL.LU.64 R216, [R1+0x108] ;  /* 0x0001080001d87983 */ /* 0x000f220000300a00 */
[----:B------:R-:W-:-:S02]  /*42320*/  LOP3.LUT P3, RZ, R193, 0x200000, RZ, 0xc0, !PT ;  /* 0x00200000c1ff7812 */ /* 0x000fc4000786c0ff */
[----:B------:R-:W-:Y:S02]  /*42330*/  PRMT R60, R63, 0x7772, RZ ;  /* 0x000077723f3c7816 */ /* 0x000fe400000000ff */
        /* <DEDUP_REMOVED lines=20> */
[C---:B------:R-:W-:Y:S02]  /*42480*/  LOP3.LUT P2, RZ, R193.reuse, 0x100000, RZ, 0xc0, !PT ;  /* 0x00100000c1ff7812 */ /* 0x040fe4000784c0ff */
[----:B------:R-:W-:-:S07]  /*42490*/  LOP3.LUT P1, RZ, R193, 0x80000, RZ, 0xc0, !PT ;  /* 0x00080000c1ff7812 */ /* 0x000fce000782c0ff */
[----:B------:R-:W-:Y:S02]  /*424a0*/  @P6 LOP3.LUT R4, R4, 0x4000000, RZ, 0xfc, !PT ;  /* 0x0400000004046812 */ /* 0x000fe400078efcff */
[C---:B------:R-:W-:Y:S02]  /*424b0*/  LOP3.LUT P6, RZ, R193.reuse, 0x10000, RZ, 0xc0, !PT ;  /* 0x00010000c1ff7812 */ /* 0x040fe400078cc0ff */
[----:B------:R-:W-:Y:S02]  /*424c0*/  LOP3.LUT P0, RZ, R193, 0x40000, RZ, 0xc0, !PT ;  /* 0x00040000c1ff7812 */ /* 0x000fe4000780c0ff */
[----:B------:R-:W-:Y:S02]  /*424d0*/  LOP3.LUT R4, R4, 0xf7ffffff, RZ, 0xc0, !PT ;  /* 0xf7ffffff04047812 */ /* 0x000fe400078ec0ff */
[----:B------:R-:W-:Y:S01]  /*424e0*/  PRMT R63, R63, 0x7773, RZ ;  /* 0x000077733f3f7816 */ /* 0x000fe200000000ff */
[----:B--2---:R0:W-:Y:S04]  /*424f0*/  @P3 STG.E.U8 desc[UR56][R220.64], R60 ;  /* 0x0000003cdc003986 */ /* 0x0041e8000c101138 */
[----:B0-----:R-:W2:Y:S04]  /*42500*/  LDL.LU.64 R220, [R1+0x100] ;  /* 0x0001000001dc7983 */ /* 0x001ea80000300a00 */
[----:B------:R-:W2:Y:S04]  /*42510*/  LDL.LU.64 R184, [R1+0xf8] ;  /* 0x0000f80001b87983 */ /* 0x000ea80000300a00 */
[----:B------:R-:W2:Y:S04]  /*42520*/  LDL.LU.64 R186, [R1+0xf0] ;  /* 0x0000f00001ba7983 */ /* 0x000ea80000300a00 */
[----:B------:R-:W2:Y:S04]  /*42530*/  LDL.LU.64 R188, [R1+0xe8] ;  /* 0x0000e80001bc7983 */ /* 0x000ea80000300a00 */
[----:B------:R-:W2:Y:S01]  /*42540*/  LDL.LU.64 R190, [R1+0xe0] ;  /* 0x0000e00001be7983 */ /* 0x000ea20000300a00 */
[----:B------:R-:W-:-:S03]  /*42550*/  PRMT R60, R56, 0x7770, RZ ;  /* 0x00007770383c7816 */ /* 0x000fc600000000ff */
[----:B------:R-:W2:Y:S01]  /*42560*/  LDL.LU.64 R168, [R1+0xd8] ;  /* 0x0000d80001a87983 */ /* 0x000ea20000300a00 */
[----:B------:R-:W-:Y:S02]  /*42570*/  @P6 LOP3.LUT R4, R4, 0x8000000, RZ, 0xfc, !PT ;  /* 0x0800000004046812 */ /* 0x000fe400078efcff */
[----:B------:R-:W-:Y:S01]  /*42580*/  LOP3.LUT P6, RZ, R193, 0x20000, RZ, 0xc0, !PT ;  /* 0x00020000c1ff7812 */ /* 0x000fe200078cc0ff */
[----:B---3--:R0:W-:Y:S04]  /*42590*/  @P2 STG.E.U8 desc[UR56][R198.64], R63 ;  /* 0x0000003fc6002986 */ /* 0x0081e8000c101138 */
[----:B----4-:R1:W-:Y:S04]  /*425a0*/  @P1 STG.E.U8 desc[UR56][R200.64], R60 ;  /* 0x0000003cc8001986 */ /* 0x0103e8000c101138 */
[----:B------:R-:W3:Y:S04]  /*425b0*/  LDL.LU.64 R196, [R1+0xd0] ;  /* 0x0000d00001c47983 */ /* 0x000ee80000300a00 */
[----:B0-----:R-:W4:Y:S01]  /*425c0*/  LDL.LU.64 R198, [R1+0xc8] ;  /* 0x0000c80001c67983 */ /* 0x001f220000300a00 */
[----:B-1----:R-:W-:-:S03]  /*425d0*/  PRMT R60, R56, 0x7771, RZ ;  /* 0x00007771383c7816 */ /* 0x002fc600000000ff */
[----:B------:R-:W4:Y:S04]  /*425e0*/  LDL.LU.64 R200, [R1+0xc0] ;  /* 0x0000c00001c87983 */ /* 0x000f280000300a00 */
[----:B------:R0:W-:Y:S02]  /*425f0*/  @P0 STG.E.U8 desc[UR56][R170.64], R60 ;  /* 0x0000003caa000986 */ /* 0x0001e4000c101138 */
[----:B0-----:R-:W-:Y:S02]  /*42600*/  PRMT R60, R56, 0x7772, RZ ;  /* 0x00007772383c7816 */ /* 0x001fe400000000ff */
[----:B------:R-:W4:Y:S04]  /*42610*/  LDL.LU.64 R170, [R1+0xb8] ;  /* 0x0000b80001aa7983 */ /* 0x000f280000300a00 */
[----:B------:R0:W-:Y:S01]  /*42620*/  @P6 STG.E.U8 desc[UR56][R218.64], R60 ;  /* 0x0000003cda006986 */ /* 0x0001e2000c101138 */
[----:B------:R-:W-:-:S02]  /*42630*/  LOP3.LUT P6, RZ, R4, 0x8000000, RZ, 0xc0, !PT ;  /* 0x0800000004ff7812 */ /* 0x000fc400078cc0ff */
[----:B------:R-:W-:Y:S01]  /*42640*/  PRMT R56, R56, 0x7773, RZ ;  /* 0x0000777338387816 */ /* 0x000fe200000000ff */
[----:B0-----:R-:W4:Y:S10]  /*42650*/  LDL.LU.64 R218, [R1+0xb0] ;  /* 0x0000b00001da7983 */ /* 0x001f340000300a00 */
[----:B------:R0:W-:Y:S04]  /*42660*/  @P6 STG.E.U8 desc[UR56][R216.64], R56 ;  /* 0x00000038d8006986 */ /* 0x0001e8000c101138 */
[----:B0-----:R-:W4:Y:S01]  /*42670*/  LDL.LU.64 R216, [R1+0xa8] ;  /* 0x0000a80001d87983 */ /* 0x001f220000300a00 */
[----:B------:R-:W-:-:S02]  /*42680*/  LOP3.LUT P6, RZ, R4, 0x4000000, RZ, 0xc0, !PT ;  /* 0x0400000004ff7812 */ /* 0x000fc400078cc0ff */
[----:B------:R-:W-:Y:S02]  /*42690*/  PRMT R56, R52, 0x7770, RZ ;  /* 0x0000777034387816 */ /* 0x000fe400000000ff */
[C---:B------:R-:W-:Y:S02]  /*426a0*/  LOP3.LUT P5, RZ, R193.reuse, 0x100, RZ, 0xc0, !PT ;  /* 0x00000100c1ff7812 */ /* 0x040fe400078ac0ff */
[C---:B------:R-:W-:Y:S02]  /*426b0*/  LOP3.LUT P4, RZ, R193.reuse, 0x80, RZ, 0xc0, !PT ;  /* 0x00000080c1ff7812 */ /* 0x040fe4000788c0ff */
[C---:B------:R-:W-:Y:S02]  /*426c0*/  LOP3.LUT P3, RZ, R193.reuse, 0x40, RZ, 0xc0, !PT ;  /* 0x00000040c1ff7812 */ /* 0x040fe4000786c0ff */
[C---:B------:R-:W-:Y:S02]  /*426d0*/  LOP3.LUT P2, RZ, R193.reuse, 0x20, RZ, 0xc0, !PT ;  /* 0x00000020c1ff7812 */ /* 0x040fe4000784c0ff */
[----:B------:R-:W-:Y:S01]  /*426e0*/  LOP3.LUT P1, RZ, R193, 0x10, RZ, 0xc0, !PT ;  /* 0x00000010c1ff7812 */ /* 0x000fe2000782c0ff */
[----:B--2---:R0:W-:Y:S04]  /*426f0*/  @P6 STG.E.U8 desc[UR56][R220.64], R56 ;  /* 0x00000038dc006986 */ /* 0x0041e8000c101138 */
[----:B0-----:R-:W2:Y:S01]  /*42700*/  LDL.LU.64 R220, [R1+0xa0] ;  /* 0x0000a00001dc7983 */ /* 0x001ea20000300a00 */
[----:B------:R-:W-:-:S02]  /*42710*/  LOP3.LUT P6, RZ, R4, 0x2000000, RZ, 0xc0, !PT ;  /* 0x0200000004ff7812 */ /* 0x000fc400078cc0ff */
[----:B------:R-:W-:-:S11]  /*42720*/  PRMT R56, R52, 0x7771, RZ ;  /* 0x0000777134387816 */ /* 0x000fd600000000ff */
[----:B------:R0:W-:Y:S01]  /*42730*/  @P6 STG.E.U8 desc[UR56][R184.64], R56 ;  /* 0x00000038b8006986 */ /* 0x0001e2000c101138 */
[----:B------:R-:W-:Y:S02]  /*42740*/  LOP3.LUT P6, RZ, R4, 0x1000000, RZ, 0xc0, !PT ;  /* 0x0100000004ff7812 */ /* 0x000fe400078cc0ff */
[----:B0-----:R-:W-:-:S11]  /*42750*/  PRMT R56, R52, 0x7772, RZ ;  /* 0x0000777234387816 */ /* 0x001fd600000000ff */
[----:B------:R-:W-:Y:S01]  /*42760*/  @P6 STG.E.U8 desc[UR56][R186.64], R56 ;  /* 0x00000038ba006986 */ /* 0x000fe2000c101138 */
[----:B------:R-:W-:Y:S02]  /*42770*/  LOP3.LUT P6, RZ, R4, 0x800000, RZ, 0xc0, !PT ;  /* 0x0080000004ff7812 */ /* 0x000fe400078cc0ff */
[----:B------:R-:W-:-:S11]  /*42780*/  PRMT R52, R52, 0x7773, RZ ;  /* 0x0000777334347816 */ /* 0x000fd600000000ff */
[----:B------:R0:W-:Y:S01]  /*42790*/  @P6 STG.E.U8 desc[UR56][R188.64], R52 ;  /* 0x00000034bc006986 */ /* 0x0001e2000c101138 */
[----:B------:R-:W-:Y:S02]  /*427a0*/  LOP3.LUT P6, RZ, R4, 0x400000, RZ, 0xc0, !PT ;  /* 0x0040000004ff7812 */ /* 0x000fe400078cc0ff */
[----:B0-----:R-:W-:-:S11]  /*427b0*/  PRMT R52, R57, 0x7770, RZ ;  /* 0x0000777039347816 */ /* 0x001fd600000000ff */
[----:B------:R0:W-:Y:S01]  /*427c0*/  @P6 STG.E.U8 desc[UR56][R190.64], R52 ;  /* 0x00000034be006986 */ /* 0x0001e2000c101138 */
[----:B------:R-:W-:Y:S02]  /*427d0*/  LOP3.LUT P6, RZ, R4, 0x200000, RZ, 0xc0, !PT ;  /* 0x0020000004ff7812 */ /* 0x000fe400078cc0ff */
[----:B0-----:R-:W-:-:S11]  /*427e0*/  PRMT R52, R57, 0x7771, RZ ;  /* 0x0000777139347816 */ /* 0x001fd600000000ff */
[----:B------:R0:W-:Y:S01]  /*427f0*/  @P6 STG.E.U8 desc[UR56][R168.64], R52 ;  /* 0x00000034a8006986 */ /* 0x0001e2000c101138 */
[----:B------:R-:W-:Y:S02]  /*42800*/  LOP3.LUT P6, RZ, R4, 0x100000, RZ, 0xc0, !PT ;  /* 0x0010000004ff7812 */ /* 0x000fe400078cc0ff */
[C---:B0-----:R-:W-:Y:S02]  /*42810*/  PRMT R52, R57.reuse, 0x7772, RZ ;  /* 0x0000777239347816 */ /* 0x041fe400000000ff */
[----:B------:R-:W-:-:S09]  /*42820*/  PRMT R57, R57, 0x7773, RZ ;  /* 0x0000777339397816 */ /* 0x000fd200000000ff */
[----:B---3--:R0:W-:Y:S04]  /*42830*/  @P6 STG.E.U8 desc[UR56][R196.64], R52 ;  /* 0x00000034c4006986 */ /* 0x0081e8000c101138 */
[----:B----4-:R-:W-:Y:S01]  /*42840*/  @P5 STG.E.U8 desc[UR56][R198.64], R57 ;  /* 0x00000039c6005986 */ /* 0x010fe2000c101138 */
[----:B0-----:R-:W-:-:S05]  /*42850*/  PRMT R52, R53, 0x7770, RZ ;  /* 0x0000777035347816 */ /* 0x001fca00000000ff */
[----:B------:R0:W-:Y:S02]  /*42860*/  @P4 STG.E.U8 desc[UR56][R200.64], R52 ;  /* 0x00000034c8004986 */ /* 0x0001e4000c101138 */
[----:B0-----:R-:W-:-:S05]  /*42870*/  PRMT R52, R53, 0x7771, RZ ;  /* 0x0000777135347816 */ /* 0x001fca00000000ff */
[----:B------:R0:W-:Y:S02]  /*42880*/  @P3 STG.E.U8 desc[UR56][R170.64], R52 ;  /* 0x00000034aa003986 */ /* 0x0001e4000c101138 */
[C---:B0-----:R-:W-:Y:S02]  /*42890*/  PRMT R52, R53.reuse, 0x7772, RZ ;  /* 0x0000777235347816 */ /* 0x041fe400000000ff */
[----:B------:R-:W-:-:S03]  /*428a0*/  PRMT R53, R53, 0x7773, RZ ;  /* 0x0000777335357816 */ /* 0x000fc600000000ff */
[----:B------:R-:W-:Y:S04]  /*428b0*/  @P2 STG.E.U8 desc[UR56][R218.64], R52 ;  /* 0x00000034da002986 */ /* 0x000fe8000c101138 */
[----:B------:R0:W-:Y:S04]  /*428c0*/  @P1 STG.E.U8 desc[UR56][R216.64], R53 ;  /* 0x00000035d8001986 */ /* 0x0001e8000c101138 */
[----:B0-----:R-:W3:Y:S04]  /*428d0*/  LDL.LU.64 R216, [R1+0x98] ;  /* 0x0000980001d87983 */ /* 0x001ee80000300a00 */
[----:B------:R-:W4:Y:S04]  /*428e0*/  LDL.LU.64 R198, [R1+0x90] ;  /* 0x0000900001c67983 */ /* 0x000f280000300a00 */
[----:B------:R-:W4:Y:S04]  /*428f0*/  LDL.LU.64 R200, [R1+0x88] ;  /* 0x0000880001c87983 */ /* 0x000f280000300a00 */
[----:B------:R-:W4:Y:S01]  /*42900*/  LDL.LU.64 R170, [R1+0x80] ;  /* 0x0000800001aa7983 */ /* 0x000f220000300a00 */
[----:B------:R-:W-:-:S03]  /*42910*/  LOP3.LUT P0, RZ, R193, 0x8, RZ, 0xc0, !PT ;  /* 0x00000008c1ff7812 */ /* 0x000fc6000780c0ff */
[----:B------:R-:W4:Y:S01]  /*42920*/  LDL.LU.64 R218, [R1+0x78] ;  /* 0x0000780001da7983 */ /* 0x000f220000300a00 */
[----:B------:R-:W-:-:S09]  /*42930*/  PRMT R52, R58, 0x7770, RZ ;  /* 0x000077703a347816 */ /* 0x000fd200000000ff */
[----:B--2---:R0:W-:Y:S04]  /*42940*/  @P0 STG.E.U8 desc[UR56][R220.64], R52 ;  /* 0x00000034dc000986 */ /* 0x0041e8000c101138 */
[----:B0-----:R-:W2:Y:S01]  /*42950*/  LDL.LU.64 R220, [R1+0x70] ;  /* 0x0000700001dc7983 */ /* 0x001ea20000300a00 */
[----:B------:R-:W-:Y:S02]  /*42960*/  LOP3.LUT P6, RZ, R192, 0x400000, RZ, 0xc0, !PT ;  /* 0x00400000c0ff7812 */ /* 0x000fe400078cc0ff */
[----:B------:R-:W-:Y:S02]  /*42970*/  LOP3.LUT R4, R4, 0xffffefff, RZ, 0xc0, !PT ;  /* 0xffffefff04047812 */ /* 0x000fe400078ec0ff */
[----:B------:R-:W-:-:S09]  /*42980*/  LOP3.LUT P3, RZ, R193, 0x4, RZ, 0xc0, !PT ;  /* 0x00000004c1ff7812 */ /* 0x000fd2000786c0ff */
[----:B------:R-:W-:Y:S02]  /*42990*/  @P6 LOP3.LUT R4, R4, 0x1000, RZ, 0xfc, !PT ;  /* 0x0000100004046812 */ /* 0x000fe400078efcff */
[----:B------:R-:W-:Y:S02]  /*429a0*/  LOP3.LUT P6, RZ, R192, 0x800000, RZ, 0xc0, !PT ;  /* 0x00800000c0ff7812 */ /* 0x000fe400078cc0ff */
[----:B------:R-:W-:Y:S02]  /*429b0*/  LOP3.LUT R4, R4, 0xffffdfff, RZ, 0xc0, !PT ;  /* 0xffffdfff04047812 */ /* 0x000fe400078ec0ff */
[----:B------:R-:W-:-:S09]  /*429c0*/  PRMT R52, R58, 0x7771, RZ ;  /* 0x000077713a347816 */ /* 0x000fd200000000ff */
        /* <DEDUP_REMOVED lines=13> */
[----:B------:R-:W-:Y:S01]  /*42aa0*/  LOP3.LUT P6, RZ, R192, 0x10000000, RZ, 0xc0, !PT ;  /* 0x10000000c0ff7812 */ /* 0x000fe200078cc0ff */
[----:B---3--:R0:W-:Y:S04]  /*42ab0*/  @P3 STG.E.U8 desc[UR56][R216.64], R52 ;  /* 0x00000034d8003986 */ /* 0x0081e8000c101138 */
[----:B0-----:R-:W3:Y:S04]  /*42ac0*/  LDL.LU.64 R216, [R1+0x68] ;  /* 0x0000680001d87983 */ /* 0x001ee80000300a00 */
[----:B------:R-:W3:Y:S04]  /*42ad0*/  LDL.LU.64 R184, [R1+0x60] ;  /* 0x0000600001b87983 */ /* 0x000ee80000300a00 */
[----:B------:R-:W3:Y:S04]  /*42ae0*/  LDL.LU.64 R186, [R1+0x58] ;  /* 0x0000580001ba7983 */ /* 0x000ee80000300a00 */
[----:B------:R-:W3:Y:S04]  /*42af0*/  LDL.LU.64 R188, [R1+0x50] ;  /* 0x0000500001bc7983 */ /* 0x000ee80000300a00 */
[----:B------:R-:W3:Y:S01]  /*42b00*/  LDL.LU.64 R190, [R1+0x48] ;  /* 0x0000480001be7983 */ /* 0x000ee20000300a00 */
[----:B------:R-:W-:-:S02]  /*42b10*/  LOP3.LUT R4, R4, 0xfffbffff, RZ, 0xc0, !PT ;  /* 0xfffbffff04047812 */ /* 0x000fc400078ec0ff */
[C---:B------:R-:W-:Y:S01]  /*42b20*/  LOP3.LUT P2, RZ, R193.reuse, 0x2, RZ, 0xc0, !PT ;  /* 0x00000002c1ff7812 */ /* 0x040fe2000784c0ff */
[----:B------:R-:W3:Y:S01]  /*42b30*/  LDL.LU.64 R168, [R1+0x40] ;  /* 0x0000400001a87983 */ /* 0x000ee20000300a00 */
[----:B------:R-:W-:Y:S02]  /*42b40*/  @P6 LOP3.LUT R4, R4, 0x40000, RZ, 0xfc, !PT ;  /* 0x0004000004046812 */ /* 0x000fe400078efcff */
[C---:B------:R-:W-:Y:S01]  /*42b50*/  LOP3.LUT P6, RZ, R192.reuse, 0x20000000, RZ, 0xc0, !PT ;  /* 0x20000000c0ff7812 */ /* 0x040fe200078cc0ff */
[----:B------:R-:W3:Y:S01]  /*42b60*/  LDL.LU.64 R196, [R1+0x38] ;  /* 0x0000380001c47983 */ /* 0x000ee20000300a00 */
[----:B------:R-:W-:Y:S02]  /*42b70*/  LOP3.LUT P1, RZ, R193, 0x1, RZ, 0xc0, !PT ;  /* 0x00000001c1ff7812 */ /* 0x000fe4000782c0ff */
[----:B------:R-:W-:Y:S02]  /*42b80*/  LOP3.LUT P0, RZ, R192, 0x80000000, RZ, 0xc0, !PT ;  /* 0x80000000c0ff7812 */ /* 0x000fe4000780c0ff */
[----:B------:R-:W-:-:S02]  /*42b90*/  LOP3.LUT R4, R4, 0xfff7ffff, RZ, 0xc0, !PT ;  /* 0xfff7ffff04047812 */ /* 0x000fc400078ec0ff */
[C---:B------:R-:W-:Y:S02]  /*42ba0*/  PRMT R52, R58.reuse, 0x7772, RZ ;  /* 0x000077723a347816 */ /* 0x040fe400000000ff */
[----:B------:R-:W-:-:S03]  /*42bb0*/  PRMT R58, R58, 0x7773, RZ ;  /* 0x000077733a3a7816 */ /* 0x000fc600000000ff */
[----:B------:R-:W-:Y:S01]  /*42bc0*/  @P6 LOP3.LUT R4, R4, 0x80000, RZ, 0xfc, !PT ;  /* 0x0008000004046812 */ /* 0x000fe200078efcff */
[----:B----4-:R0:W-:Y:S01]  /*42bd0*/  @P2 STG.E.U8 desc[UR56][R198.64], R52 ;  /* 0x00000034c6002986 */ /* 0x0101e2000c101138 */
[----:B------:R-:W-:-:S03]  /*42be0*/  LOP3.LUT P6, RZ, R192, 0x40000000, RZ, 0xc0, !PT ;  /* 0x40000000c0ff7812 */ /* 0x000fc600078cc0ff */
[----:B------:R1:W-:Y:S01]  /*42bf0*/  @P1 STG.E.U8 desc[UR56][R200.64], R58 ;  /* 0x0000003ac8001986 */ /* 0x0003e2000c101138 */
[----:B0-----:R-:W-:-:S03]  /*42c00*/  PRMT R52, R54, 0x7770, RZ ;  /* 0x0000777036347816 */ /* 0x001fc600000000ff */
[----:B------:R-:W4:Y:S04]  /*42c10*/  LDL.LU.64 R198, [R1+0x30] ;  /* 0x0000300001c67983 */ /* 0x000f280000300a00 */
[----:B------:R0:W-:Y:S04]  /*42c20*/  @P0 STG.E.U8 desc[UR56][R170.64], R52 ;  /* 0x00000034aa000986 */ /* 0x0001e8000c101138 */
[----:B-1----:R-:W4:Y:S01]  /*42c30*/  LDL.LU.64 R200, [R1+0x28] ;  /* 0x0000280001c87983 */ /* 0x002f220000300a00 */
[----:B0-----:R-:W-:-:S03]  /*42c40*/  PRMT R52, R54, 0x7771, RZ ;  /* 0x0000777136347816 */ /* 0x001fc600000000ff */
[----:B------:R-:W4:Y:S04]  /*42c50*/  LDL.LU.64 R170, [R1+0x20] ;  /* 0x0000200001aa7983 */ /* 0x000f280000300a00 */
[----:B------:R0:W-:Y:S01]  /*42c60*/  @P6 STG.E.U8 desc[UR56][R218.64], R52 ;  /* 0x00000034da006986 */ /* 0x0001e2000c101138 */
[----:B------:R-:W-:Y:S02]  /*42c70*/  LOP3.LUT P6, RZ, R4, 0x80000, RZ, 0xc0, !PT ;  /* 0x0008000004ff7812 */ /* 0x000fe400078cc0ff */
[----:B0-----:R-:W-:Y:S01]  /*42c80*/  PRMT R52, R54, 0x7772, RZ ;  /* 0x0000777236347816 */ /* 0x001fe200000000ff */
[----:B------:R-:W4:Y:S10]  /*42c90*/  LDL.LU.64 R218, [R1+0x18] ;  /* 0x0000180001da7983 */ /* 0x000f340000300a00 */
[----:B--2---:R0:W-:Y:S04]  /*42ca0*/  @P6 STG.E.U8 desc[UR56][R220.64], R52 ;  /* 0x00000034dc006986 */ /* 0x0041e8000c101138 */
[----:B0-----:R-:W2:Y:S01]  /*42cb0*/  LDL.LU.64 R220, [R1+0x10] ;  /* 0x0000100001dc7983 */ /* 0x001ea20000300a00 */
[----:B------:R-:W-:-:S02]  /*42cc0*/  LOP3.LUT P6, RZ, R4, 0x40000, RZ, 0xc0, !PT ;  /* 0x0004000004ff7812 */ /* 0x000fc400078cc0ff */
[----:B------:R-:W-:Y:S02]  /*42cd0*/  PRMT R54, R54, 0x7773, RZ ;  /* 0x0000777336367816 */ /* 0x000fe400000000ff */
[----:B------:R-:W-:Y:S02]  /*42ce0*/  PRMT R52, R59, 0x7770, RZ ;  /* 0x000077703b347816 */ /* 0x000fe400000000ff */
[C---:B------:R-:W-:Y:S02]  /*42cf0*/  LOP3.LUT P5, RZ, R192.reuse, 0x200000, RZ, 0xc0, !PT ;  /* 0x00200000c0ff7812 */ /* 0x040fe400078ac0ff */
[C---:B------:R-:W-:Y:S02]  /*42d00*/  LOP3.LUT P4, RZ, R192.reuse, 0x100000, RZ, 0xc0, !PT ;  /* 0x00100000c0ff7812 */ /* 0x040fe4000788c0ff */
[C---:B------:R-:W-:Y:S02]  /*42d10*/  LOP3.LUT P3, RZ, R192.reuse, 0x80000, RZ, 0xc0, !PT ;  /* 0x00080000c0ff7812 */ /* 0x040fe4000786c0ff */
[----:B------:R-:W-:-:S02]  /*42d20*/  LOP3.LUT P2, RZ, R192, 0x40000, RZ, 0xc0, !PT ;  /* 0x00040000c0ff7812 */ /* 0x000fc4000784c0ff */
[----:B------:R-:W-:Y:S01]  /*42d30*/  LOP3.LUT P1, RZ, R192, 0x20000, RZ, 0xc0, !PT ;  /* 0x00020000c0ff7812 */ /* 0x000fe2000782c0ff */
[----:B---3--:R0:W-:Y:S01]  /*42d40*/  @P6 STG.E.U8 desc[UR56][R216.64], R54 ;  /* 0x00000036d8006986 */ /* 0x0081e2000c101138 */
[----:B------:R-:W-:-:S03]  /*42d50*/  LOP3.LUT P6, RZ, R4, 0x20000, RZ, 0xc0, !PT ;  /* 0x0002000004ff7812 */ /* 0x000fc600078cc0ff */
[----:B0-----:R-:W3:Y:S10]  /*42d60*/  LDL.LU.64 R216, [R1+0x8] ;  /* 0x0000080001d87983 */ /* 0x001ef40000300a00 */
[----:B------:R0:W-:Y:S01]  /*42d70*/  @P6 STG.E.U8 desc[UR56][R184.64], R52 ;  /* 0x00000034b8006986 */ /* 0x0001e2000c101138 */
[----:B------:R-:W-:-:S02]  /*42d80*/  LOP3.LUT P6, RZ, R4, 0x10000, RZ, 0xc0, !PT ;  /* 0x0001000004ff7812 */ /* 0x000fc400078cc0ff */
[----:B0-----:R-:W-:-:S11]  /*42d90*/  PRMT R52, R59, 0x7771, RZ ;  /* 0x000077713b347816 */ /* 0x001fd600000000ff */
[----:B------:R0:W-:Y:S01]  /*42da0*/  @P6 STG.E.U8 desc[UR56][R186.64], R52 ;  /* 0x00000034ba006986 */ /* 0x0001e2000c101138 */
[----:B------:R-:W-:Y:S02]  /*42db0*/  LOP3.LUT P6, RZ, R4, 0x8000, RZ, 0xc0, !PT ;  /* 0x0000800004ff7812 */ /* 0x000fe400078cc0ff */
[----:B0-----:R-:W-:-:S11]  /*42dc0*/  PRMT R52, R59, 0x7772, RZ ;  /* 0x000077723b347816 */ /* 0x001fd600000000ff */
[----:B------:R0:W-:Y:S01]  /*42dd0*/  @P6 STG.E.U8 desc[UR56][R188.64], R52 ;  /* 0x00000034bc006986 */ /* 0x0001e2000c101138 */
[----:B------:R-:W-:Y:S02]  /*42de0*/  LOP3.LUT P6, RZ, R4, 0x4000, RZ, 0xc0, !PT ;  /* 0x0000400004ff7812 */ /* 0x000fe400078cc0ff */
[----:B------:R-:W-:-:S11]  /*42df0*/  PRMT R59, R59, 0x7773, RZ ;  /* 0x000077733b3b7816 */ /* 0x000fd600000000ff */
[----:B------:R-:W-:Y:S01]  /*42e00*/  @P6 STG.E.U8 desc[UR56][R190.64], R59 ;  /* 0x0000003bbe006986 */ /* 0x000fe2000c101138 */
[----:B------:R-:W-:Y:S02]  /*42e10*/  LOP3.LUT P6, RZ, R4, 0x2000, RZ, 0xc0, !PT ;  /* 0x0000200004ff7812 */ /* 0x000fe400078cc0ff */
[----:B0-----:R-:W-:-:S11]  /*42e20*/  PRMT R52, R55, 0x7770, RZ ;  /* 0x0000777037347816 */ /* 0x001fd600000000ff */
[----:B------:R0:W-:Y:S01]  /*42e30*/  @P6 STG.E.U8 desc[UR56][R168.64], R52 ;  /* 0x00000034a8006986 */ /* 0x0001e2000c101138 */
[----:B------:R-:W-:Y:S02]  /*42e40*/  LOP3.LUT P6, RZ, R4, 0x1000, RZ, 0xc0, !PT ;  /* 0x0000100004ff7812 */ /* 0x000fe400078cc0ff */
[----:B0-----:R-:W-:-:S11]  /*42e50*/  PRMT R52, R55, 0x7771, RZ ;  /* 0x0000777137347816 */ /* 0x001fd600000000ff */
[----:B------:R0:W-:Y:S02]  /*42e60*/  @P6 STG.E.U8 desc[UR56][R196.64], R52 ;  /* 0x00000034c4006986 */ /* 0x0001e4000c101138 */
[C---:B0-----:R-:W-:Y:S02]  /*42e70*/  PRMT R52, R55.reuse, 0x7772, RZ ;  /* 0x0000777237347816 */ /* 0x041fe400000000ff */
[----:B------:R-:W-:-:S03]  /*42e80*/  PRMT R55, R55, 0x7773, RZ ;  /* 0x0000777337377816 */ /* 0x000fc600000000ff */
[----:B----4-:R0:W-:Y:S04]  /*42e90*/  @P5 STG.E.U8 desc[UR56][R198.64], R52 ;  /* 0x00000034c6005986 */ /* 0x0101e8000c101138 */
[----:B------:R-:W-:Y:S01]  /*42ea0*/  @P4 STG.E.U8 desc[UR56][R200.64], R55 ;  /* 0x00000037c8004986 */ /* 0x000fe2000c101138 */
[----:B0-----:R-:W-:-:S05]  /*42eb0*/  PRMT R52, R48, 0x7770, RZ ;  /* 0x0000777030347816 */ /* 0x001fca00000000ff */
[----:B------:R0:W-:Y:S02]  /*42ec0*/  @P3 STG.E.U8 desc[UR56][R170.64], R52 ;  /* 0x00000034aa003986 */ /* 0x0001e4000c101138 */
[----:B0-----:R-:W-:-:S05]  /*42ed0*/  PRMT R52, R48, 0x7771, RZ ;  /* 0x0000777130347816 */ /* 0x001fca00000000ff */
[----:B------:R0:W-:Y:S02]  /*42ee0*/  @P2 STG.E.U8 desc[UR56][R218.64], R52 ;  /* 0x00000034da002986 */ /* 0x0001e4000c101138 */
[----:B0-----:R-:W-:-:S05]  /*42ef0*/  PRMT R52, R48, 0x7772, RZ ;  /* 0x0000777230347816 */ /* 0x001fca00000000ff */
[----:B--2---:R0:W-:Y:S04]  /*42f00*/  @P1 STG.E.U8 desc[UR56][R220.64], R52 ;  /* 0x00000034dc001986 */ /* 0x0041e8000c101138 */
[----:B0-----:R-:W2:Y:S01]  /*42f10*/  LDL.LU.64 R220, [R1] ;  /* 0x0000000001dc7983 */ /* 0x001ea20000300a00 */
[C---:B------:R-:W-:Y:S02]  /*42f20*/  LOP3.LUT P0, RZ, R192.reuse, 0x10000, RZ, 0xc0, !PT ;  /* 0x00010000c0ff7812 */ /* 0x040fe4000780c0ff */
[----:B------:R-:W-:Y:S02]  /*42f30*/  LOP3.LUT P3, RZ, R192, 0x8000, RZ, 0xc0, !PT ;  /* 0x00008000c0ff7812 */ /* 0x000fe4000786c0ff */
[----:B------:R-:W-:Y:S02]  /*42f40*/  PRMT R52, R48, 0x7773, RZ ;  /* 0x0000777330347816 */ /* 0x000fe400000000ff */
[----:B------:R-:W-:-:S02]  /*42f50*/  LOP3.LUT P6, RZ, R192, 0x8, RZ, 0xc0, !PT ;  /* 0x00000008c0ff7812 */ /* 0x000fc400078cc0ff */
        /* <DEDUP_REMOVED lines=9> */
[----:B---3--:R0:W-:Y:S02]  /*42ff0*/  @P0 STG.E.U8 desc[UR56][R216.64], R52 ;  /* 0x00000034d8000986 */ /* 0x0081e4000c101138 */
[----:B0-----:R-:W-:Y:S02]  /*43000*/  PRMT R52, R68, 0x7770, RZ ;  /* 0x0000777044347816 */ /* 0x001fe400000000ff */
[----:B------:R-:W-:-:S08]  /*43010*/  LOP3.LUT R4, R4, 0xffffff7f, RZ, 0xc0, !PT ;  /* 0xffffff7f04047812 */ /* 0x000fd000078ec0ff */
[----:B------:R-:W-:Y:S02]  /*43020*/  @P6 LOP3.LUT R4, R4, 0x80, RZ, 0xfc, !PT ;  /* 0x0000008004046812 */ /* 0x000fe400078efcff */
[----:B------:R-:W-:Y:S02]  /*43030*/  LOP3.LUT P6, RZ, R192, 0x80, RZ, 0xc0, !PT ;  /* 0x00000080c0ff7812 */ /* 0x000fe400078cc0ff */
[----:B------:R-:W-:-:S11]  /*43040*/  LOP3.LUT R4, R4, 0xfffffeff, RZ, 0xc0, !PT ;  /* 0xfffffeff04047812 */ /* 0x000fd600078ec0ff */
[----:B------:R-:W-:Y:S02]  /*43050*/  @P6 LOP3.LUT R4, R4, 0x100, RZ, 0xfc, !PT ;  /* 0x0000010004046812 */ /* 0x000fe400078efcff */
[----:B------:R-:W-:Y:S02]  /*43060*/  LOP3.LUT P6, RZ, R192, 0x100, RZ, 0xc0, !PT ;  /* 0x00000100c0ff7812 */ /* 0x000fe400078cc0ff */
[----:B------:R-:W-:Y:S01]  /*43070*/  LOP3.LUT R4, R4, 0xfffffdff, RZ, 0xc0, !PT ;  /* 0xfffffdff04047812 */ /* 0x000fe200078ec0ff */
[----:B--2---:R0:W-:Y:S04]  /*43080*/  @P3 STG.E.U8 desc[UR56][R220.64], R52 ;  /* 0x00000034dc003986 */ /* 0x0041e8000c101138 */
[----:B0-----:R-:W2:Y:S06]  /*43090*/  LDL.LU.64 R220, [R1+0xe78] ;  /* 0x000e780001dc7983 */ /* 0x001eac0000300a00 */
[----:B------:R-:W-:-:S02]  /*430a0*/  @P6 LOP3.LUT R4, R4, 0x200, RZ, 0xfc, !PT ;  /* 0x0000020004046812 */ /* 0x000fc400078efcff */
[----:B------:R-:W-:Y:S01]  /*430b0*/  LOP3.LUT P6, RZ, R192, 0x200, RZ, 0xc0, !PT ;  /* 0x00000200c0ff7812 */ /* 0x000fe200078cc0ff */
[----:B------:R-:W3:Y:S01]  /*430c0*/  LDL.LU.64 R198, [R1+0xe70] ;  /* 0x000e700001c67983 */ /* 0x000ee20000300a00 */
[----:B------:R-:W-:Y:S02]  /*430d0*/  LOP3.LUT R4, R4, 0xfffffbff, RZ, 0xc0, !PT ;  /* 0xfffffbff04047812 */ /* 0x000fe400078ec0ff */
[C---:B------:R-:W-:Y:S01]  /*430e0*/  LOP3.LUT P2, RZ, R192.reuse, 0x4000, RZ, 0xc0, !PT ;  /* 0x00004000c0ff7812 */ /* 0x040fe2000784c0ff */
[----:B------:R-:W4:Y:S01]  /*430f0*/  LDL.LU.64 R200, [R1+0xe68] ;  /* 0x000e680001c87983 */ /* 0x000f220000300a00 */
[----:B------:R-:W-:Y:S02]  /*43100*/  LOP3.LUT P1, RZ, R192, 0x2000, RZ, 0xc0, !PT ;  /* 0x00002000c0ff7812 */ /* 0x000fe4000782c0ff */
[----:B------:R-:W-:Y:S01]  /*43110*/  PRMT R52, R68, 0x7771, RZ ;  /* 0x0000777144347816 */ /* 0x000fe200000000ff */
[----:B------:R-:W4:Y:S04]  /*43120*/  LDL.LU.64 R170, [R1+0xe60] ;  /* 0x000e600001aa7983 */ /* 0x000f280000300a00 */
[----:B------:R-:W-:Y:S01]  /*43130*/  @P6 LOP3.LUT R4, R4, 0x400, RZ, 0xfc, !PT ;  /* 0x0000040004046812 */ /* 0x000fe200078efcff */
[----:B------:R-:W4:Y:S01]  /*43140*/  LDL.LU.64 R218, [R1+0xe58] ;  /* 0x000e580001da7983 */ /* 0x000f220000300a00 */
[----:B------:R-:W-:-:S02]  /*43150*/  LOP3.LUT P6, RZ, R192, 0x400, RZ, 0xc0, !PT ;  /* 0x00000400c0ff7812 */ /* 0x000fc400078cc0ff */
[----:B------:R-:W-:Y:S02]  /*43160*/  LOP3.LUT R4, R4, 0xfffff7ff, RZ, 0xc0, !PT ;  /* 0xfffff7ff04047812 */ /* 0x000fe400078ec0ff */
[C---:B------:R-:W-:Y:S01]  /*43170*/  LOP3.LUT P0, RZ, R192.reuse, 0x1000, RZ, 0xc0, !PT ;  /* 0x00001000c0ff7812 */ /* 0x040fe2000780c0ff */
[----:B------:R0:W-:Y:S01]  /*43180*/  @P2 STG.E.U8 desc[UR56][R250.64], R52 ;  /* 0x00000034fa002986 */ /* 0x0001e2000c101138 */
[C---:B------:R-:W-:Y:S02]  /*43190*/  LOP3.LUT P5, RZ, R192.reuse, 0x4, RZ, 0xc0, !PT ;  /* 0x00000004c0ff7812 */ /* 0x040fe400078ac0ff */
[----:B------:R-:W-:Y:S01]  /*431a0*/  LOP3.LUT P4, RZ, R192, 0x2, RZ, 0xc0, !PT ;  /* 0x00000002c0ff7812 */ /* 0x000fe2000788c0ff */
[----:B------:R-:W4:Y:S04]  /*431b0*/  LDL.LU.64 R216, [R1+0xe50] ;  /* 0x000e500001d87983 */ /* 0x000f280000300a00 */
[----:B------:R-:W-:-:S02]  /*431c0*/  @P6 LOP3.LUT R4, R4, 0x800, RZ, 0xfc, !PT ;  /* 0x0000080004046812 */ /* 0x000fc400078efcff */
[----:B------:R-:W-:Y:S02]  /*431d0*/  LOP3.LUT P6, RZ, R192, 0x800, RZ, 0xc0, !PT ;  /* 0x00000800c0ff7812 */ /* 0x000fe400078cc0ff */
[C---:B0-----:R-:W-:Y:S02]  /*431e0*/  PRMT R52, R68.reuse, 0x7772, RZ ;  /* 0x0000777244347816 */ /* 0x041fe400000000ff */
[----:B------:R-:W-:-:S03]  /*431f0*/  PRMT R68, R68, 0x7773, RZ ;  /* 0x0000777344447816 */ /* 0x000fc600000000ff */
[----:B------:R0:W-:Y:S04]  /*43200*/  @P1 STG.E.U8 desc[UR56][R248.64], R52 ;  /* 0x00000034f8001986 */ /* 0x0001e8000c101138 */
[----:B------:R-:W-:Y:S01]  /*43210*/  @P0 STG.E.U8 desc[UR56][R246.64], R68 ;  /* 0x00000044f6000986 */ /* 0x000fe2000c101138 */
[----:B0-----:R-:W-:-:S05]  /*43220*/  PRMT R52, R49, 0x7770, RZ ;  /* 0x0000777031347816 */ /* 0x001fca00000000ff */
[----:B------:R0:W-:Y:S01]  /*43230*/  @P6 STG.E.U8 desc[UR56][R244.64], R52 ;  /* 0x00000034f4006986 */ /* 0x0001e2000c101138 */
[----:B------:R-:W-:Y:S02]  /*43240*/  LOP3.LUT P6, RZ, R4, 0x800, RZ, 0xc0, !PT ;  /* 0x0000080004ff7812 */ /* 0x000fe400078cc0ff */
[----:B0-----:R-:W-:-:S11]  /*43250*/  PRMT R52, R49, 0x7771, RZ ;  /* 0x0000777131347816 */ /* 0x001fd600000000ff */
        /* <DEDUP_REMOVED lines=20> */
[----:B0-----:R-:W-:Y:S02]  /*433a0*/  PRMT R49, R50, 0x7770, RZ ;  /* 0x0000777032317816 */ /* 0x001fe400000000ff */
[----:B------:R-:W-:Y:S02]  /*433b0*/  LOP3.LUT P3, RZ, R192, 0x1, RZ, 0xc0, !PT ;  /* 0x00000001c0ff7812 */ /* 0x000fe4000786c0ff */
[----:B------:R-:W-:-:S07]  /*433c0*/  LOP3.LUT P2, RZ, R19, 0x80000000, RZ, 0xc0, !PT ;  /* 0x8000000013ff7812 */ /* 0x000fce000784c0ff */
[----:B------:R0:W-:Y:S01]  /*433d0*/  @P6 STG.E.U8 desc[UR56][R228.64], R49 ;  /* 0x00000031e4006986 */ /* 0x0001e2000c101138 */
[----:B------:R-:W-:Y:S02]  /*433e0*/  LOP3.LUT P1, RZ, R19, 0x40000000, RZ, 0xc0, !PT ;  /* 0x4000000013ff7812 */ /* 0x000fe4000782c0ff */
[----:B0-----:R-:W-:-:S05]  /*433f0*/  PRMT R49, R50, 0x7771, RZ ;  /* 0x0000777132317816 */ /* 0x001fca00000000ff */
[----:B------:R0:W-:Y:S01]  /*43400*/  @P5 STG.E.U8 desc[UR56][R226.64], R49 ;  /* 0x00000031e2005986 */ /* 0x0001e2000c101138 */
[----:B------:R-:W-:Y:S02]  /*43410*/  LOP3.LUT P0, RZ, R19, 0x20000000, RZ, 0xc0, !PT ;  /* 0x2000000013ff7812 */ /* 0x000fe4000780c0ff */
[C---:B0-----:R-:W-:Y:S02]  /*43420*/  PRMT R49, R50.reuse, 0x7772, RZ ;  /* 0x0000777232317816 */ /* 0x041fe400000000ff */
[----:B------:R-:W-:-:S03]  /*43430*/  PRMT R50, R50, 0x7773, RZ ;  /* 0x0000777332327816 */ /* 0x000fc600000000ff */
[----:B------:R0:W-:Y:S04]  /*43440*/  @P4 STG.E.U8 desc[UR56][R224.64], R49 ;  /* 0x00000031e0004986 */ /* 0x0001e8000c101138 */
[----:B------:R-:W-:Y:S01]  /*43450*/  @P3 STG.E.U8 desc[UR56][R222.64], R50 ;  /* 0x00000032de003986 */ /* 0x000fe2000c101138 */
        /* <DEDUP_REMOVED lines=41> */
[----:B------:R-:W-:Y:S01]  /*436f0*/  LOP3.LUT R4, R4, 0xfffffff7, RZ, 0xc0, !PT ;  /* 0xfffffff704047812 */ /* 0x000fe200078ec0ff */
[----:B---3--:R0:W-:Y:S01]  /*43700*/  @P2 STG.E.U8 desc[UR56][R198.64], R49 ;  /* 0x00000031c6002986 */ /* 0x0081e2000c101138 */
[----:B------:R-:W-:-:S09]  /*43710*/  LOP3.LUT P0, RZ, R19, 0x2000000, RZ, 0xc0, !PT ;  /* 0x0200000013ff7812 */ /* 0x000fd2000780c0ff */
[----:B------:R-:W-:Y:S02]  /*43720*/  @P6 LOP3.LUT R4, R4, 0x8, RZ, 0xfc, !PT ;  /* 0x0000000804046812 */ /* 0x000fe400078efcff */
[----:B------:R-:W-:Y:S01]  /*43730*/  LOP3.LUT P6, RZ, R19, 0x1000000, RZ, 0xc0, !PT ;  /* 0x0100000013ff7812 */ /* 0x000fe200078cc0ff */
[----:B0-----:R-:W3:Y:S01]  /*43740*/  LDL.LU.64 R198, [R1+0xe10] ;  /* 0x000e100001c67983 */ /* 0x001ee20000300a00 */
[----:B------:R-:W-:-:S05]  /*43750*/  PRMT R49, R51, 0x7771, RZ ;  /* 0x0000777133317816 */ /* 0x000fca00000000ff */
[----:B----4-:R0:W-:Y:S02]  /*43760*/  @P1 STG.E.U8 desc[UR56][R200.64], R49 ;  /* 0x00000031c8001986 */ /* 0x0101e4000c101138 */
[C---:B0-----:R-:W-:Y:S02]  /*43770*/  PRMT R49, R51.reuse, 0x7772, RZ ;  /* 0x0000777233317816 */ /* 0x041fe400000000ff */
[----:B------:R-:W4:Y:S01]  /*43780*/  LDL.LU.64 R200, [R1+0xe08] ;  /* 0x000e080001c87983 */ /* 0x000f220000300a00 */
[----:B------:R-:W-:-:S03]  /*43790*/  PRMT R51, R51, 0x7773, RZ ;  /* 0x0000777333337816 */ /* 0x000fc600000000ff */
[----:B------:R0:W-:Y:S04]  /*437a0*/  @P0 STG.E.U8 desc[UR56][R170.64], R49 ;  /* 0x00000031aa000986 */ /* 0x0001e8000c101138 */
[----:B------:R1:W-:Y:S01]  /*437b0*/  @P6 STG.E.U8 desc[UR56][R218.64], R51 ;  /* 0x00000033da006986 */ /* 0x0003e2000c101138 */
[C---:B------:R-:W-:Y:S02]  /*437c0*/  LOP3.LUT P6, RZ, R4.reuse, 0x8, RZ, 0xc0, !PT ;  /* 0x0000000804ff7812 */ /* 0x040fe400078cc0ff */
        /* <DEDUP_REMOVED lines=12> */
[----:B------:R-:W-:Y:S01]  /*43890*/  @P6 STG.E.U8 desc[UR56][R184.64], R49 ;  /* 0x00000031b8006986 */ /* 0x000fe2000c101138 */
[----:B------:R-:W-:Y:S02]  /*438a0*/  LOP3.LUT P6, RZ, R4, 0x1, RZ, 0xc0, !PT ;  /* 0x0000000104ff7812 */ /* 0x000fe400078cc0ff */
[----:B------:R-:W-:-:S11]  /*438b0*/  PRMT R4, R72, 0x7770, RZ ;  /* 0x0000777048047816 */ /* 0x000fd600000000ff */
[----:B------:R-:W-:Y:S01]  /*438c0*/  @P6 STG.E.U8 desc[UR56][R186.64], R71 ;  /* 0x00000047ba006986 */ /* 0x000fe2000c101138 */
[----:B------:R-:W-:-:S13]  /*438d0*/  LOP3.LUT P6, RZ, R48, 0x80000000, RZ, 0xc0, !PT ;  /* 0x8000000030ff7812 */ /* 0x000fda00078cc0ff */
        /* <DEDUP_REMOVED lines=32> */
[----:B------:R-:W4:Y:S01]  /*43ae0*/  LDL.LU.64 R218, [R1+0xdc0] ;  /* 0x000dc00001da7983 */ /* 0x000f220000300a00 */
[----:B------:R-:W-:-:S03]  /*43af0*/  LOP3.LUT P3, RZ, R19, 0x200, RZ, 0xc0, !PT ;  /* 0x0000020013ff7812 */ /* 0x000fc6000786c0ff */
[----:B------:R-:W4:Y:S01]  /*43b00*/  LDL.LU.64 R216, [R1+0xdb8] ;  /* 0x000db80001d87983 */ /* 0x000f220000300a00 */
        /* <DEDUP_REMOVED lines=14> */
[----:B------:R-:W-:Y:S01]  /*43bf0*/  LOP3.LUT R48, R48, 0xfeffffff, RZ, 0xc0, !PT ;  /* 0xfeffffff30307812 */ /* 0x000fe200078ec0ff */
[----:B--2---:R0:W-:Y:S04]  /*43c00*/  @P3 STG.E.U8 desc[UR56][R220.64], R4 ;  /* 0x00000004dc003986 */ /* 0x0041e8000c101138 */
[----:B0-----:R-:W2:Y:S04]  /*43c10*/  LDL.LU.64 R220, [R1+0xdb0] ;  /* 0x000db00001dc7983 */ /* 0x001ea80000300a00 */
[----:B------:R-:W2:Y:S02]  /*43c20*/  LDL.LU.64 R184, [R1+0xda8] ;  /* 0x000da80001b87983 */ /* 0x000ea40000300a00 */
[----:B------:R-:W-:-:S02]  /*43c30*/  @P6 LOP3.LUT R48, R48, 0x1000000, RZ, 0xfc, !PT ;  /* 0x0100000030306812 */ /* 0x000fc400078efcff */
[----:B------:R-:W-:Y:S01]  /*43c40*/  LOP3.LUT P6, RZ, R19, 0x4, RZ, 0xc0, !PT ;  /* 0x0000000413ff7812 */ /* 0x000fe200078cc0ff */
[----:B------:R-:W2:Y:S01]  /*43c50*/  LDL.LU.64 R186, [R1+0xda0] ;  /* 0x000da00001ba7983 */ /* 0x000ea20000300a00 */
[----:B------:R-:W-:-:S03]  /*43c60*/  LOP3.LUT R48, R48, 0xfdffffff, RZ, 0xc0, !PT ;  /* 0xfdffffff30307812 */ /* 0x000fc600078ec0ff */
[----:B------:R-:W2:Y:S01]  /*43c70*/  LDL.LU.64 R188, [R1+0xd98] ;  /* 0x000d980001bc7983 */ /* 0x000ea20000300a00 */
[C---:B------:R-:W-:Y:S02]  /*43c80*/  LOP3.LUT P2, RZ, R19.reuse, 0x100, RZ, 0xc0, !PT ;  /* 0x0000010013ff7812 */ /* 0x040fe4000784c0ff */
[C---:B------:R-:W-:Y:S01]  /*43c90*/  LOP3.LUT P1, RZ, R19.reuse, 0x80, RZ, 0xc0, !PT ;  /* 0x0000008013ff7812 */ /* 0x040fe2000782c0ff */
[----:B------:R-:W2:Y:S04]  /*43ca0*/  LDL.LU.64 R190, [R1+0xd90] ;  /* 0x000d900001be7983 */ /* 0x000ea80000300a00 */
[----:B------:R-:W-:Y:S01]  /*43cb0*/  @P6 LOP3.LUT R48, R48, 0x2000000, RZ, 0xfc, !PT ;  /* 0x0200000030306812 */ /* 0x000fe200078efcff */
[----:B------:R-:W2:Y:S01]  /*43cc0*/  LDL.LU.64 R168, [R1+0xd88] ;  /* 0x000d880001a87983 */ /* 0x000ea20000300a00 */
[----:B------:R-:W-:-:S02]  /*43cd0*/  LOP3.LUT P6, RZ, R19, 0x8, RZ, 0xc0, !PT ;  /* 0x0000000813ff7812 */ /* 0x000fc400078cc0ff */
[----:B------:R-:W-:Y:S01]  /*43ce0*/  LOP3.LUT R48, R48, 0xfbffffff, RZ, 0xc0, !PT ;  /* 0xfbffffff30307812 */ /* 0x000fe200078ec0ff */
[----:B------:R-:W2:Y:S01]  /*43cf0*/  LDL.LU.64 R196, [R1+0xd80] ;  /* 0x000d800001c47983 */ /* 0x000ea20000300a00 */
[----:B------:R-:W-:-:S09]  /*43d00*/  LOP3.LUT P0, RZ, R19, 0x40, RZ, 0xc0, !PT ;  /* 0x0000004013ff7812 */ /* 0x000fd2000780c0ff */
[----:B------:R-:W-:Y:S02]  /*43d10*/  @P6 LOP3.LUT R48, R48, 0x4000000, RZ, 0xfc, !PT ;  /* 0x0400000030306812 */ /* 0x000fe400078efcff */
[----:B------:R-:W-:Y:S02]  /*43d20*/  LOP3.LUT P6, RZ, R19, 0x10, RZ, 0xc0, !PT ;  /* 0x0000001013ff7812 */ /* 0x000fe400078cc0ff */
[----:B------:R-:W-:Y:S02]  /*43d30*/  LOP3.LUT R48, R48, 0xf7ffffff, RZ, 0xc0, !PT ;  /* 0xf7ffffff30307812 */ /* 0x000fe400078ec0ff */
[----:B------:R-:W-:Y:S02]  /*43d40*/  PRMT R73, R73, 0x7773, RZ ;  /* 0x0000777349497816 */ /* 0x000fe400000000ff */
[----:B------:R-:W-:-:S03]  /*43d50*/  PRMT R4, R77, 0x7770, RZ ;  /* 0x000077704d047816 */ /* 0x000fc600000000ff */
[----:B---3--:R0:W-:Y:S04]  /*43d60*/  @P2 STG.E.U8 desc[UR56][R198.64], R73 ;  /* 0x00000049c6002986 */ /* 0x0081e8000c101138 */
[----:B------:R-:W-:Y:S01]  /*43d70*/  @P6 LOP3.LUT R48, R48, 0x8000000, RZ, 0xfc, !PT ;  /* 0x0800000030306812 */ /* 0x000fe200078efcff */
[----:B----4-:R1:W-:Y:S01]  /*43d80*/  @P1 STG.E.U8 desc[UR56][R200.64], R4 ;  /* 0x00000004c8001986 */ /* 0x0103e2000c101138 */
[----:B------:R-:W-:-:S03]  /*43d90*/  LOP3.LUT P6, RZ, R19, 0x20, RZ, 0xc0, !PT ;  /* 0x0000002013ff7812 */ /* 0x000fc600078cc0ff */
[----:B0-----:R-:W3:Y:S01]  /*43da0*/  LDL.LU.64 R198, [R1+0xd78] ;  /* 0x000d780001c67983 */ /* 0x001ee20000300a00 */
        /* <DEDUP_REMOVED lines=9> */
[----:B------:R0:W-:Y:S01]  /*43e40*/  @P6 STG.E.U8 desc[UR56][R216.64], R77 ;  /* 0x0000004dd8006986 */ /* 0x0001e2000c101138 */
[----:B------:R-:W-:-:S02]  /*43e50*/  LOP3.LUT P6, RZ, R48, 0x4000000, RZ, 0xc0, !PT ;  /* 0x0400000030ff7812 */ /* 0x000fc400078cc0ff */
[----:B------:R-:W-:Y:S01]  /*43e60*/  PRMT R4, R74, 0x7770, RZ ;  /* 0x000077704a047816 */ /* 0x000fe200000000ff */
[----:B0-----:R-:W4:Y:S10]  /*43e70*/  LDL.LU.64 R216, [R1+0xd58] ;  /* 0x000d580001d87983 */ /* 0x001f340000300a00 */
[----:B--2---:R0:W-:Y:S04]  /*43e80*/  @P6 STG.E.U8 desc[UR56][R220.64], R4 ;  /* 0x00000004dc006986 */ /* 0x0041e8000c101138 */
[----:B0-----:R-:W2:Y:S01]  /*43e90*/  LDL.LU.64 R220, [R1+0xd50] ;  /* 0x000d500001dc7983 */ /* 0x001ea20000300a00 */
[----:B------:R-:W-:-:S02]  /*43ea0*/  LOP3.LUT P6, RZ, R48, 0x2000000, RZ, 0xc0, !PT ;  /* 0x0200000030ff7812 */ /* 0x000fc400078cc0ff */
[----:B------:R-:W-:-:S11]  /*43eb0*/  PRMT R4, R74, 0x7771, RZ ;  /* 0x000077714a047816 */ /* 0x000fd600000000ff */
        /* <DEDUP_REMOVED lines=14> */
[C---:B------:R-:W-:Y:S02]  /*43fa0*/  LOP3.LUT P5, RZ, R18.reuse, 0x10000000, RZ, 0xc0, !PT ;  /* 0x1000000012ff7812 */ /* 0x040fe400078ac0ff */
[C---:B------:R-:W-:Y:S02]  /*43fb0*/  LOP3.LUT P4, RZ, R18.reuse, 0x8000000, RZ, 0xc0, !PT ;  /* 0x0800000012ff7812 */ /* 0x040fe4000788c0ff */
[----:B------:R-:W-:Y:S02]  /*43fc0*/  LOP3.LUT P3, RZ, R18, 0x4000000, RZ, 0xc0, !PT ;  /* 0x0400000012ff7812 */ /* 0x000fe4000786c0ff */
[C---:B0-----:R-:W-:Y:S02]  /*43fd0*/  PRMT R4, R78.reuse, 0x7772, RZ ;  /* 0x000077724e047816 */ /* 0x041fe400000000ff */
[----:B------:R-:W-:-:S03]  /*43fe0*/  PRMT R78, R78, 0x7773, RZ ;  /* 0x000077734e4e7816 */ /* 0x000fc600000000ff */
[----:B------:R0:W-:Y:S01]  /*43ff0*/  @P6 STG.E.U8 desc[UR56][R196.64], R4 ;  /* 0x00000004c4006986 */ /* 0x0001e2000c101138 */
[----:B------:R-:W-:-:S03]  /*44000*/  LOP3.LUT P2, RZ, R18, 0x2000000, RZ, 0xc0, !PT ;  /* 0x0200000012ff7812 */ /* 0x000fc6000784c0ff */
[----:B---3--:R-:W-:Y:S01]  /*44010*/  @P5 STG.E.U8 desc[UR56][R198.64], R78 ;  /* 0x0000004ec6005986 */ /* 0x008fe2000c101138 */
[----:B0-----:R-:W-:-:S05]  /*44020*/  PRMT R4, R75, 0x7770, RZ ;  /* 0x000077704b047816 */ /* 0x001fca00000000ff */
[----:B----4-:R0:W-:Y:S01]  /*44030*/  @P4 STG.E.U8 desc[UR56][R200.64], R4 ;  /* 0x00000004c8004986 */ /* 0x0101e2000c101138 */
[C---:B------:R-:W-:Y:S02]  /*44040*/  LOP3.LUT P1, RZ, R18.reuse, 0x1000000, RZ, 0xc0, !PT ;  /* 0x0100000012ff7812 */ /* 0x040fe4000782c0ff */
[----:B------:R-:W-:Y:S02]  /*44050*/  LOP3.LUT P0, RZ, R18, 0x800000, RZ, 0xc0, !PT ;  /* 0x0080000012ff7812 */ /* 0x000fe4000780c0ff */
[----:B0-----:R-:W-:-:S05]  /*44060*/  PRMT R4, R75, 0x7771, RZ ;  /* 0x000077714b047816 */ /* 0x001fca00000000ff */
[----:B------:R0:W-:Y:S02]  /*44070*/  @P3 STG.E.U8 desc[UR56][R170.64], R4 ;  /* 0x00000004aa003986 */ /* 0x0001e4000c101138 */
[C---:B0-----:R-:W-:Y:S02]  /*44080*/  PRMT R4, R75.reuse, 0x7772, RZ ;  /* 0x000077724b047816 */ /* 0x041fe400000000ff */
[----:B------:R-:W-:-:S03]  /*44090*/  PRMT R75, R75, 0x7773, RZ ;  /* 0x000077734b4b7816 */ /* 0x000fc600000000ff */
[----:B------:R0:W-:Y:S04]  /*440a0*/  @P2 STG.E.U8 desc[UR56][R218.64], R4 ;  /* 0x00000004da002986 */ /* 0x0001e8000c101138 */
[----:B------:R-:W-:Y:S01]  /*440b0*/  @P1 STG.E.U8 desc[UR56][R216.64], R75 ;  /* 0x0000004bd8001986 */ /* 0x000fe2000c101138 */
        /* <DEDUP_REMOVED lines=32> */
[----:B------:R-:W-:-:S03]  /*442c0*/  LOP3.LUT P2, RZ, R18, 0x200000, RZ, 0xc0, !PT ;  /* 0x0020000012ff7812 */ /* 0x000fc6000784c0ff */
[----:B------:R-:W2:Y:S04]  /*442d0*/  LDL.LU.64 R190, [R1+0xcf8] ;  /* 0x000cf80001be7983 */ /* 0x000ea80000300a00 */
[----:B------:R-:W-:Y:S01]  /*442e0*/  @P6 LOP3.LUT R48, R48, 0x20000, RZ, 0xfc, !PT ;  /* 0x0002000030306812 */ /* 0x000fe200078efcff */
[----:B------:R-:W2:Y:S01]  /*442f0*/  LDL.LU.64 R168, [R1+0xcf0] ;  /* 0x000cf00001a87983 */ /* 0x000ea20000300a00 */
[----:B------:R-:W-:Y:S02]  /*44300*/  LOP3.LUT P6, RZ, R18, 0x10000, RZ, 0xc0, !PT ;  /* 0x0001000012ff7812 */ /* 0x000fe400078cc0ff */
[----:B------:R-:W-:Y:S01]  /*44310*/  LOP3.LUT R48, R48, 0xfffbffff, RZ, 0xc0, !PT ;  /* 0xfffbffff30307812 */ /* 0x000fe200078ec0ff */
[----:B------:R-:W2:Y:S01]  /*44320*/  LDL.LU.64 R196, [R1+0xce8] ;  /* 0x000ce80001c47983 */ /* 0x000ea20000300a00 */
[----:B------:R-:W-:-:S09]  /*44330*/  LOP3.LUT P1, RZ, R18, 0x100000, RZ, 0xc0, !PT ;  /* 0x0010000012ff7812 */ /* 0x000fd2000782c0ff */
[----:B------:R-:W-:Y:S02]  /*44340*/  @P6 LOP3.LUT R48, R48, 0x40000, RZ, 0xfc, !PT ;  /* 0x0004000030306812 */ /* 0x000fe400078efcff */
[C---:B------:R-:W-:Y:S02]  /*44350*/  LOP3.LUT P6, RZ, R18.reuse, 0x20000, RZ, 0xc0, !PT ;  /* 0x0002000012ff7812 */ /* 0x040fe400078cc0ff */
[----:B------:R-:W-:Y:S02]  /*44360*/  LOP3.LUT P0, RZ, R18, 0x80000, RZ, 0xc0, !PT ;  /* 0x0008000012ff7812 */ /* 0x000fe4000780c0ff */
[----:B------:R-:W-:Y:S02]  /*44370*/  LOP3.LUT R48, R48, 0xfff7ffff, RZ, 0xc0, !PT ;  /* 0xfff7ffff30307812 */ /* 0x000fe400078ec0ff */
[C---:B------:R-:W-:Y:S02]  /*44380*/  PRMT R4, R79.reuse, 0x7772, RZ ;  /* 0x000077724f047816 */ /* 0x040fe400000000ff */
[----:B------:R-:W-:-:S03]  /*44390*/  PRMT R79, R79, 0x7773, RZ ;  /* 0x000077734f4f7816 */ /* 0x000fc600000000ff */
[----:B---3--:R0:W-:Y:S02]  /*443a0*/  @P2 STG.E.U8 desc[UR56][R198.64], R4 ;  /* 0x00000004c6002986 */ /* 0x0081e4000c101138 */
[----:B------:R-:W-:Y:S02]  /*443b0*/  @P6 LOP3.LUT R48, R48, 0x80000, RZ, 0xfc, !PT ;  /* 0x0008000030306812 */ /* 0x000fe400078efcff */
[----:B------:R-:W-:Y:S01]  /*443c0*/  LOP3.LUT P6, RZ, R18, 0x40000, RZ, 0xc0, !PT ;  /* 0x0004000012ff7812 */ /* 0x000fe200078cc0ff */
[----:B----4-:R1:W-:Y:S01]  /*443d0*/  @P1 STG.E.U8 desc[UR56][R200.64], R79 ;  /* 0x0000004fc8001986 */ /* 0x0103e2000c101138 */
[----:B0-----:R-:W-:-:S03]  /*443e0*/  PRMT R4, R80, 0x7770, RZ ;  /* 0x0000777050047816 */ /* 0x001fc600000000ff */
[----:B------:R-:W3:Y:S04]  /*443f0*/  LDL.LU.64 R198, [R1+0xce0] ;  /* 0x000ce00001c67983 */ /* 0x000ee80000300a00 */
        /* <DEDUP_REMOVED lines=28> */
[----:B------:R-:W-:-:S09]  /*445c0*/  LOP3.LUT P5, RZ, R18, 0x200, RZ, 0xc0, !PT ;  /* 0x0000020012ff7812 */ /* 0x000fd200078ac0ff */
[----:B------:R0:W-:Y:S01]  /*445d0*/  @P6 STG.E.U8 desc[UR56][R168.64], R4 ;  /* 0x00000004a8006986 */ /* 0x0001e2000c101138 */
[----:B------:R-:W-:Y:S02]  /*445e0*/  LOP3.LUT P6, RZ, R48, 0x1000, RZ, 0xc0, !PT ;  /* 0x0000100030ff7812 */ /* 0x000fe400078cc0ff */
[C---:B------:R-:W-:Y:S02]  /*445f0*/  LOP3.LUT P4, RZ, R18.reuse, 0x100, RZ, 0xc0, !PT ;  /* 0x0000010012ff7812 */ /* 0x040fe4000788c0ff */
[----:B------:R-:W-:Y:S02]  /*44600*/  LOP3.LUT P3, RZ, R18, 0x1, RZ, 0xc0, !PT ;  /* 0x0000000112ff7812 */ /* 0x000fe4000786c0ff */
[----:B0-----:R-:W-:-:S07]  /*44610*/  PRMT R4, R81, 0x7771, RZ ;  /* 0x0000777151047816 */ /* 0x001fce00000000ff */
[----:B------:R0:W-:Y:S01]  /*44620*/  @P6 STG.E.U8 desc[UR56][R196.64], R4 ;  /* 0x00000004c4006986 */ /* 0x0001e2000c101138 */
[----:B------:R-:W-:Y:S02]  /*44630*/  LOP3.LUT P2, RZ, R17, 0x80000000, RZ, 0xc0, !PT ;  /* 0x8000000011ff7812 */ /* 0x000fe4000784c0ff */
[C---:B0-----:R-:W-:Y:S02]  /*44640*/  PRMT R4, R81.reuse, 0x7772, RZ ;  /* 0x0000777251047816 */ /* 0x041fe400000000ff */
[----:B------:R-:W-:-:S03]  /*44650*/  PRMT R81, R81, 0x7773, RZ ;  /* 0x0000777351517816 */ /* 0x000fc600000000ff */
[----:B---3--:R0:W-:Y:S01]  /*44660*/  @P5 STG.E.U8 desc[UR56][R198.64], R4 ;  /* 0x00000004c6005986 */ /* 0x0081e2000c101138 */
[C---:B------:R-:W-:Y:S02]  /*44670*/  LOP3.LUT P1, RZ, R17.reuse, 0x40000000, RZ, 0xc0, !PT ;  /* 0x4000000011ff7812 */ /* 0x040fe4000782c0ff */
[----:B------:R-:W-:Y:S01]  /*44680*/  LOP3.LUT P0, RZ, R17, 0x4000000, RZ, 0xc0, !PT ;  /* 0x0400000011ff7812 */ /* 0x000fe2000780c0ff */
        /* <DEDUP_REMOVED lines=35> */
[----:B------:R-:W2:Y:S01]  /*448c0*/  LDL.LU.64 R186, [R1+0xc70] ;  /* 0x000c700001ba7983 */ /* 0x000ea20000300a00 */
[C---:B------:R-:W-:Y:S02]  /*448d0*/  LOP3.LUT P6, RZ, R17.reuse, 0x80, RZ, 0xc0, !PT ;  /* 0x0000008011ff7812 */ /* 0x040fe400078cc0ff */
[----:B------:R-:W-:Y:S01]  /*448e0*/  LOP3.LUT R48, R48, 0xfffffdff, RZ, 0xc0, !PT ;  /* 0xfffffdff30307812 */ /* 0x000fe200078ec0ff */
[----:B------:R-:W2:Y:S04]  /*448f0*/  LDL.LU.64 R188, [R1+0xc68] ;  /* 0x000c680001bc7983 */ /* 0x000ea80000300a00 */
[----:B------:R-:W2:Y:S01]  /*44900*/  LDL.LU.64 R190, [R1+0xc50] ;  /* 0x000c500001be7983 */ /* 0x000ea20000300a00 */
[C---:B------:R-:W-:Y:S02]  /*44910*/  LOP3.LUT P2, RZ, R17.reuse, 0x8000, RZ, 0xc0, !PT ;  /* 0x0000800011ff7812 */ /* 0x040fe4000784c0ff */
[----:B------:R-:W-:Y:S01]  /*44920*/  LOP3.LUT P1, RZ, R17, 0x4000, RZ, 0xc0, !PT ;  /* 0x0000400011ff7812 */ /* 0x000fe2000782c0ff */
[----:B------:R-:W2:Y:S02]  /*44930*/  LDL.LU.64 R168, [R1+0x258] ;  /* 0x0002580001a87983 */ /* 0x000ea40000300a00 */
[----:B------:R-:W-:-:S02]  /*44940*/  @P6 LOP3.LUT R48, R48, 0x200, RZ, 0xfc, !PT ;  /* 0x0000020030306812 */ /* 0x000fc400078efcff */
[----:B------:R-:W-:Y:S01]  /*44950*/  LOP3.LUT P6, RZ, R17, 0x40, RZ, 0xc0, !PT ;  /* 0x0000004011ff7812 */ /* 0x000fe200078cc0ff */
[----:B------:R-:W2:Y:S01]  /*44960*/  LDL.LU.64 R196, [R1+0x228] ;  /* 0x0002280001c47983 */ /* 0x000ea20000300a00 */
[----:B------:R-:W-:-:S11]  /*44970*/  LOP3.LUT R48, R48, 0xfffffbff, RZ, 0xc0, !PT ;  /* 0xfffffbff30307812 */ /* 0x000fd600078ec0ff */
[----:B------:R-:W-:Y:S02]  /*44980*/  @P6 LOP3.LUT R48, R48, 0x400, RZ, 0xfc, !PT ;  /* 0x0000040030306812 */ /* 0x000fe400078efcff */
[C---:B------:R-:W-:Y:S02]  /*44990*/  LOP3.LUT P6, RZ, R17.reuse, 0x20, RZ, 0xc0, !PT ;  /* 0x0000002011ff7812 */ /* 0x040fe400078cc0ff */
[----:B------:R-:W-:Y:S02]  /*449a0*/  LOP3.LUT R48, R48, 0xfffff7ff, RZ, 0xc0, !PT ;  /* 0xfffff7ff30307812 */ /* 0x000fe400078ec0ff */
[----:B------:R-:W-:Y:S02]  /*449b0*/  PRMT R4, R82, 0x7771, RZ ;  /* 0x0000777152047816 */ /* 0x000fe400000000ff */
[----:B------:R-:W-:-:S03]  /*449c0*/  LOP3.LUT P0, RZ, R17, 0x200, RZ, 0xc0, !PT ;  /* 0x0000020011ff7812 */ /* 0x000fc6000780c0ff */
[----:B---3--:R0:W-:Y:S04]  /*449d0*/  @P2 STG.E.U8 desc[UR56][R198.64], R4 ;  /* 0x00000004c6002986 */ /* 0x0081e8000c101138 */
[----:B------:R-:W-:Y:S02]  /*449e0*/  @P6 LOP3.LUT R48, R48, 0x800, RZ, 0xfc, !PT ;  /* 0x0000080030306812 */ /* 0x000fe400078efcff */
[----:B------:R-:W-:Y:S02]  /*449f0*/  LOP3.LUT P6, RZ, R17, 0x4, RZ, 0xc0, !PT ;  /* 0x0000000411ff7812 */ /* 0x000fe400078cc0ff */
[C---:B0-----:R-:W-:Y:S01]  /*44a00*/  PRMT R4, R82.reuse, 0x7772, RZ ;  /* 0x0000777252047816 */ /* 0x041fe200000000ff */
[----:B------:R-:W3:Y:S01]  /*44a10*/  LDL.LU.64 R198, [R1+0x200] ;  /* 0x0002000001c67983 */ /* 0x000ee20000300a00 */
[----:B------:R-:W-:-:S03]  /*44a20*/  PRMT R82, R82, 0x7773, RZ ;  /* 0x0000777352527816 */ /* 0x000fc600000000ff */
[----:B----4-:R0:W-:Y:S04]  /*44a30*/  @P1 STG.E.U8 desc[UR56][R200.64], R4 ;  /* 0x00000004c8001986 */ /* 0x0101e8000c101138 */
[----:B------:R1:W-:Y:S01]  /*44a40*/  @P0 STG.E.U8 desc[UR56][R170.64], R82 ;  /* 0x00000052aa000986 */ /* 0x0003e2000c101138 */
[----:B0-----:R-:W-:-:S03]  /*44a50*/  PRMT R4, R86, 0x7770, RZ ;  /* 0x0000777056047816 */ /* 0x001fc600000000ff */
[----:B------:R-:W4:Y:S04]  /*44a60*/  LDL.LU.64 R200, [R1+0x1f8] ;  /* 0x0001f80001c87983 */ /* 0x000f280000300a00 */
[----:B------:R0:W-:Y:S01]  /*44a70*/  @P6 STG.E.U8 desc[UR56][R218.64], R4 ;  /* 0x00000004da006986 */ /* 0x0001e2000c101138 */
[----:B------:R-:W-:-:S03]  /*44a80*/  LOP3.LUT P6, RZ, R48, 0x800, RZ, 0xc0, !PT ;  /* 0x0000080030ff7812 */ /* 0x000fc600078cc0ff */
[----:B-1----:R-:W4:Y:S01]  /*44a90*/  LDL.LU.64 R170, [R1+0x1f0] ;  /* 0x0001f00001aa7983 */ /* 0x002f220000300a00 */
[----:B0-----:R-:W-:-:S03]  /*44aa0*/  PRMT R4, R86, 0x7771, RZ ;  /* 0x0000777156047816 */ /* 0x001fc600000000ff */
[----:B------:R-:W4:Y:S06]  /*44ab0*/  LDL.LU.64 R218, [R1+0x1e8] ;  /* 0x0001e80001da7983 */ /* 0x000f2c0000300a00 */
[----:B------:R0:W-:Y:S01]  /*44ac0*/  @P6 STG.E.U8 desc[UR56][R216.64], R4 ;  /* 0x00000004d8006986 */ /* 0x0001e2000c101138 */
[----:B------:R-:W-:-:S03]  /*44ad0*/  LOP3.LUT P6, RZ, R48, 0x400, RZ, 0xc0, !PT ;  /* 0x0000040030ff7812 */ /* 0x000fc600078cc0ff */
[----:B0-----:R-:W4:Y:S01]  /*44ae0*/  LDL.LU.64 R216, [R1+0x1e0] ;  /* 0x0001e00001d87983 */ /* 0x001f220000300a00 */
[----:B------:R-:W-:-:S09]  /*44af0*/  PRMT R4, R86, 0x7772, RZ ;  /* 0x0000777256047816 */ /* 0x000fd200000000ff */
[----:B--2---:R0:W-:Y:S04]  /*44b00*/  @P6 STG.E.U8 desc[UR56][R220.64], R4 ;  /* 0x00000004dc006986 */ /* 0x0041e8000c101138 */
[----:B0-----:R-:W2:Y:S01]  /*44b10*/  LDL.LU.64 R220, [R1+0x1d8] ;  /* 0x0001d80001dc7983 */ /* 0x001ea20000300a00 */
[----:B------:R-:W-:Y:S02]  /*44b20*/  LOP3.LUT P6, RZ, R48, 0x200, RZ, 0xc0, !PT ;  /* 0x0000020030ff7812 */ /* 0x000fe400078cc0ff */
[----:B------:R-:W-:Y:S02]  /*44b30*/  PRMT R86, R86, 0x7773, RZ ;  /* 0x0000777356567816 */ /* 0x000fe400000000ff */
[----:B------:R-:W-:-:S09]  /*44b40*/  PRMT R4, R83, 0x7770, RZ ;  /* 0x0000777053047816 */ /* 0x000fd200000000ff */
[----:B------:R-:W-:Y:S01]  /*44b50*/  @P6 STG.E.U8 desc[UR56][R184.64], R86 ;  /* 0x00000056b8006986 */ /* 0x000fe2000c101138 */
[----:B------:R-:W-:-:S13]  /*44b60*/  LOP3.LUT P6, RZ, R48, 0x100, RZ, 0xc0, !PT ;  /* 0x0000010030ff7812 */ /* 0x000fda00078cc0ff */
        /* <DEDUP_REMOVED lines=8> */
[----:B------:R-:W-:Y:S02]  /*44bf0*/  PRMT R83, R83, 0x7773, RZ ;  /* 0x0000777353537816 */ /* 0x000fe400000000ff */
[----:B------:R-:W-:-:S09]  /*44c00*/  LOP3.LUT P5, RZ, R17, 0x20000, RZ, 0xc0, !PT ;  /* 0x0002000011ff7812 */ /* 0x000fd200078ac0ff */
[----:B------:R-:W-:Y:S01]  /*44c10*/  @P6 STG.E.U8 desc[UR56][R168.64], R83 ;  /* 0x00000053a8006986 */ /* 0x000fe2000c101138 */
[----:B------:R-:W-:Y:S02]  /*44c20*/  LOP3.LUT P6, RZ, R48, 0x10, RZ, 0xc0, !PT ;  /* 0x0000001030ff7812 */ /* 0x000fe400078cc0ff */
[----:B0-----:R-:W-:Y:S02]  /*44c30*/  PRMT R4, R87, 0x7770, RZ ;  /* 0x0000777057047816 */ /* 0x001fe400000000ff */
[C---:B------:R-:W-:Y:S02]  /*44c40*/  LOP3.LUT P4, RZ, R17.reuse, 0x40000, RZ, 0xc0, !PT ;  /* 0x0004000011ff7812 */ /* 0x040fe4000788c0ff */
[C---:B------:R-:W-:Y:S02]  /*44c50*/  LOP3.LUT P3, RZ, R17.reuse, 0x80000, RZ, 0xc0, !PT ;  /* 0x0008000011ff7812 */ /* 0x040fe4000786c0ff */
[----:B------:R-:W-:-:S05]  /*44c60*/  LOP3.LUT P2, RZ, R17, 0x100000, RZ, 0xc0, !PT ;  /* 0x0010000011ff7812 */ /* 0x000fca000784c0ff */
[----:B------:R0:W-:Y:S01]  /*44c70*/  @P6 STG.E.U8 desc[UR56][R196.64], R4 ;  /* 0x00000004c4006986 */ /* 0x0001e2000c101138 */
[----:B------:R-:W-:Y:S02]  /*44c80*/  LOP3.LUT P1, RZ, R17, 0x200000, RZ, 0xc0, !PT ;  /* 0x0020000011ff7812 */ /* 0x000fe4000782c0ff */
[----:B0-----:R-:W-:-:S05]  /*44c90*/  PRMT R4, R87, 0x7771, RZ ;  /* 0x0000777157047816 */ /* 0x001fca00000000ff */
[----:B---3--:R0:W-:Y:S01]  /*44ca0*/  @P5 STG.E.U8 desc[UR56][R198.64], R4 ;  /* 0x00000004c6005986 */ /* 0x0081e2000c101138 */
[----:B------:R-:W-:Y:S02]  /*44cb0*/  LOP3.LUT P0, RZ, R17, 0x400000, RZ, 0xc0, !PT ;  /* 0x0040000011ff7812 */ /* 0x000fe4000780c0ff */
        /* <DEDUP_REMOVED lines=57> */
[----:B------:R-:W3:Y:S04]  /*45050*/  LDL.LU.64 R198, [R1+0xbf0] ;  /* 0x000bf00001c67983 */ /* 0x000ee80000300a00 */
[----:B----4-:R0:W-:Y:S02]  /*45060*/  @P1 STG.E.U8 desc[UR56][R200.64], R4 ;  /* 0x00000004c8001986 */ /* 0x0101e4000c101138 */
[----:B0-----:R-:W-:-:S02]  /*45070*/  PRMT R4, R92, 0x7772, RZ ;  /* 0x000077725c047816 */ /* 0x001fc400000000ff */
        /* <DEDUP_REMOVED lines=31> */
[----:B------:R-:W-:Y:S02]  /*45270*/  LOP3.LUT P4, RZ, R17, 0x10, RZ, 0xc0, !PT ;  /* 0x0000001011ff7812 */ /* 0x000fe4000788c0ff */
[----:B------:R-:W-:Y:S02]  /*45280*/  PRMT R93, R93, 0x7773, RZ ;  /* 0x000077735d5d7816 */ /* 0x000fe400000000ff */
[----:B------:R-:W-:Y:S02]  /*45290*/  LOP3.LUT P3, RZ, R17, 0x2, RZ, 0xc0, !PT ;  /* 0x0000000211ff7812 */ /* 0x000fe4000786c0ff */
[----:B0-----:R-:W-:-:S05]  /*452a0*/  PRMT R4, R90, 0x7770, RZ ;  /* 0x000077705a047816 */ /* 0x001fca00000000ff */
[----:B------:R-:W-:Y:S04]  /*452b0*/  @P6 STG.E.U8 desc[UR56][R196.64], R93 ;  /* 0x0000005dc4006986 */ /* 0x000fe8000c101138 */
[----:B---3--:R0:W-:Y:S01]  /*452c0*/  @P5 STG.E.U8 desc[UR56][R198.64], R4 ;  /* 0x00000004c6005986 */ /* 0x0081e2000c101138 */
[----:B------:R-:W-:Y:S02]  /*452d0*/  LOP3.LUT P2, RZ, R17, 0x1, RZ, 0xc0, !PT ;  /* 0x0000000111ff7812 */ /* 0x000fe4000784c0ff */
[----:B------:R-:W-:Y:S02]  /*452e0*/  LOP3.LUT P1, RZ, R16, 0x80000000, RZ, 0xc0, !PT ;  /* 0x8000000010ff7812 */ /* 0x000fe4000782c0ff */
[----:B0-----:R-:W-:-:S05]  /*452f0*/  PRMT R4, R90, 0x7771, RZ ;  /* 0x000077715a047816 */ /* 0x001fca00000000ff */
[----:B----4-:R0:W-:Y:S01]  /*45300*/  @P4 STG.E.U8 desc[UR56][R200.64], R4 ;  /* 0x00000004c8004986 */ /* 0x0101e2000c101138 */
[----:B------:R-:W-:Y:S02]  /*45310*/  LOP3.LUT P0, RZ, R16, 0x40000000, RZ, 0xc0, !PT ;  /* 0x4000000010ff7812 */ /* 0x000fe4000780c0ff */
        /* <DEDUP_REMOVED lines=142> */
[C---:B------:R-:W-:Y:S02]  /*45c00*/  LOP3.LUT P6, RZ, R16.reuse, 0x10, RZ, 0xc0, !PT ;  /* 0x0000001010ff7812 */ /* 0x040fe400078cc0ff */
        /* <DEDUP_REMOVED lines=92> */
[----:B------:R-:W-:Y:S02]  /*461d0*/  LOP3.LUT P6, RZ, R15, 0x10000, RZ, 0xc0, !PT ;  /* 0x000100000fff7812 */ /* 0x000fe400078cc0ff */
        /* <DEDUP_REMOVED lines=11> */
[----:B------:R-:W-:Y:S02]  /*46290*/  LOP3.LUT P6, RZ, R15, 0x40000, RZ, 0xc0, !PT ;  /* 0x000400000fff7812 */ /* 0x000fe400078cc0ff */
        /* <DEDUP_REMOVED lines=145> */
[----:B------:R-:W-:Y:S04]  /*46bb0*/  @P6 STG.E.U8 desc[UR56][R196.64], R107 ;  /* 0x0000006bc4006986 */ /* 0x000fe8000c101138 */
[----:B---3--:R0:W-:Y:S01]  /*46bc0*/  @P5 STG.E.U8 desc[UR56][R198.64], R4 ;  /* 0x00000004c6005986 */ /* 0x0081e2000c101138 */
[C---:B------:R-:W-:Y:S02]  /*46bd0*/  LOP3.LUT P2, RZ, R14.reuse, 0x100000, RZ, 0xc0, !PT ;  /* 0x001000000eff7812 */ /* 0x040fe4000784c0ff */
        /* <DEDUP_REMOVED lines=43> */
[----:B------:R-:W-:Y:S01]  /*46e90*/  LOP3.LUT P1, RZ, R14, 0x8000, RZ, 0xc0, !PT ;  /* 0x000080000eff7812 */ /* 0x000fe2000782c0ff */
        /* <DEDUP_REMOVED lines=58> */
[----:B------:R-:W-:Y:S02]  /*47240*/  LOP3.LUT P1, RZ, R14, 0x1, RZ, 0xc0, !PT ;  /* 0x000000010eff7812 */ /* 0x000fe4000782c0ff */
        /* <DEDUP_REMOVED lines=64> */
[C---:B------:R-:W-:Y:S02]  /*47650*/  LOP3.LUT P6, RZ, R16.reuse, 0x80000, RZ, 0xc0, !PT ;  /* 0x0008000010ff7812 */ /* 0x040fe400078cc0ff */
        /* <DEDUP_REMOVED lines=25> */
[----:B------:R-:W-:Y:S02]  /*477f0*/  LOP3.LUT P4, RZ, R0, 0x8000, RZ, 0xc0, !PT ;  /* 0x0000800000ff7812 */ /* 0x000fe4000788c0ff */
[----:B------:R-:W-:Y:S02]  /*47800*/  LOP3.LUT P3, RZ, R13, 0x10000, RZ, 0xc0, !PT ;  /* 0x000100000dff7812 */ /* 0x000fe4000786c0ff */
[----:B0-----:R-:W-:-:S07]  /*47810*/  PRMT R4, R120, 0x7771, RZ ;  /* 0x0000777178047816 */ /* 0x001fce00000000ff */
[----:B------:R0:W-:Y:S01]  /*47820*/  @P6 STG.E.U8 desc[UR56][R196.64], R4 ;  /* 0x00000004c4006986 */ /* 0x0001e2000c101138 */
[----:B------:R-:W-:Y:S02]  /*47830*/  LOP3.LUT P2, RZ, R13, 0x8000, RZ, 0xc0, !PT ;  /* 0x000080000dff7812 */ /* 0x000fe4000784c0ff */
[C---:B0-----:R-:W-:Y:S02]  /*47840*/  PRMT R4, R120.reuse, 0x7772, RZ ;  /* 0x0000777278047816 */ /* 0x041fe400000000ff */
[----:B------:R-:W-:-:S03]  /*47850*/  PRMT R120, R120, 0x7773, RZ ;  /* 0x0000777378787816 */ /* 0x000fc600000000ff */
[----:B---3--:R0:W-:Y:S01]  /*47860*/  @P5 STG.E.U8 desc[UR56][R198.64], R4 ;  /* 0x00000004c6005986 */ /* 0x0081e2000c101138 */
[----:B------:R-:W-:Y:S02]  /*47870*/  LOP3.LUT P1, RZ, R13, 0x4000, RZ, 0xc0, !PT ;  /* 0x000040000dff7812 */ /* 0x000fe4000782c0ff */
        /* <DEDUP_REMOVED lines=93> */
[----:B------:R-:W-:Y:S02]  /*47e50*/  LOP3.LUT P3, RZ, R0, 0x400, RZ, 0xc0, !PT ;  /* 0x0000040000ff7812 */ /* 0x000fe4000786c0ff */
        /* <DEDUP_REMOVED lines=146> */
[----:B------:R-:W-:Y:S02]  /*48780*/  LOP3.LUT P2, RZ, R0, 0x10, RZ, 0xc0, !PT ;  /* 0x0000001000ff7812 */ /* 0x000fe4000784c0ff */
        /* <DEDUP_REMOVED lines=155> */
[C---:B0-----:R-:W-:Y:S01]  /*49140*/  PRMT R4, R141.reuse, 0x7772, RZ ;  /* 0x000077728d047816 */ /* 0x041fe200000000ff */
[----:B------:R-:W2:Y:S01]  /*49150*/  LDL.LU.64 R196, [R1+0x990] ;  /* 0x0009900001c47983 */ /* 0x000ea20000300a00 */
[----:B------:R-:W-:-:S03]  /*49160*/  PRMT R141, R141, 0x7773, RZ ;  /* 0x000077738d8d7816 */ /* 0x000fc600000000ff */
[----:B---3--:R0:W-:Y:S01]  /*49170*/  @P5 STG.E.U8 desc[UR56][R198.64], R4 ;  /* 0x00000004c6005986 */ /* 0x0081e2000c101138 */
[----:B------:R-:W-:Y:S02]  /*49180*/  LOP3.LUT P1, RZ, R10, 0x200000, RZ, 0xc0, !PT ;  /* 0x002000000aff7812 */ /* 0x000fe4000782c0ff */
[----:B------:R-:W-:Y:S01]  /*49190*/  LOP3.LUT P0, RZ, R5, 0x8000000, RZ, 0xc0, !PT ;  /* 0x0800000005ff7812 */ /* 0x000fe2000780c0ff */
[----:B----4-:R-:W-:Y:S01]  /*491a0*/  @P4 STG.E.U8 desc[UR56][R200.64], R141 ;  /* 0x0000008dc8004986 */ /* 0x010fe2000c101138 */
[----:B0-----:R-:W-:-:S03]  /*491b0*/  PRMT R4, R138, 0x7770, RZ ;  /* 0x000077708a047816 */ /* 0x001fc600000000ff */
[----:B------:R-:W3:Y:S04]  /*491c0*/  LDL.LU.64 R198, [R1+0x988] ;  /* 0x0009880001c67983 */ /* 0x000ee80000300a00 */
        /* <DEDUP_REMOVED lines=8> */
[----:B------:R-:W4:Y:S04]  /*49250*/  LDL.LU.64 R200, [R1+0x9b0] ;  /* 0x0009b00001c87983 */ /* 0x000f280000300a00 */
[----:B------:R-:W4:Y:S04]  /*49260*/  LDL.LU.64 R218, [R1+0x9d8] ;  /* 0x0009d80001da7983 */ /* 0x000f280000300a00 */
[----:B------:R-:W4:Y:S04]  /*49270*/  LDL.LU.64 R170, [R1+0x9d0] ;  /* 0x0009d00001aa7983 */ /* 0x000f280000300a00 */
[----:B------:R-:W4:Y:S01]  /*49280*/  LDL.LU.64 R216, [R1+0xa00] ;  /* 0x000a000001d87983 */ /* 0x000f220000300a00 */
[----:B------:R-:W-:-:S03]  /*49290*/  LOP3.LUT P5, RZ, R10, 0x100000, RZ, 0xc0, !PT ;  /* 0x001000000aff7812 */ /* 0x000fc600078ac0ff */
[----:B------:R-:W4:Y:S04]  /*492a0*/  LDL.LU.64 R186, [R1+0x9f8] ;  /* 0x0009f80001ba7983 */ /* 0x000f280000300a00 */
[----:B------:R-:W4:Y:S01]  /*492b0*/  LDL.LU.64 R188, [R1+0xa18] ;  /* 0x000a180001bc7983 */ /* 0x000f220000300a00 */
[----:B------:R-:W-:Y:S02]  /*492c0*/  LOP3.LUT P4, RZ, R10, 0x80000, RZ, 0xc0, !PT ;  /* 0x000800000aff7812 */ /* 0x000fe4000788c0ff */
[----:B------:R-:W-:Y:S01]  /*492d0*/  PRMT R4, R142, 0x7770, RZ ;  /* 0x000077708e047816 */ /* 0x000fe200000000ff */
[----:B------:R-:W4:Y:S01]  /*492e0*/  LDL.LU.64 R190, [R1+0xa10] ;  /* 0x000a100001be7983 */ /* 0x000f220000300a00 */
[----:B------:R-:W-:-:S03]  /*492f0*/  LOP3.LUT P3, RZ, R10, 0x40000, RZ, 0xc0, !PT ;  /* 0x000400000aff7812 */ /* 0x000fc6000786c0ff */
[----:B------:R0:W-:Y:S02]  /*49300*/  @P5 STG.E.U8 desc[UR56][R196.64], R4 ;  /* 0x00000004c4005986 */ /* 0x0001e4000c101138 */
[----:B0-----:R-:W-:-:S05]  /*49310*/  PRMT R4, R142, 0x7771, RZ ;  /* 0x000077718e047816 */ /* 0x001fca00000000ff */
[----:B---3--:R0:W-:Y:S02]  /*49320*/  @P4 STG.E.U8 desc[UR56][R198.64], R4 ;  /* 0x00000004c6004986 */ /* 0x0081e4000c101138 */
[----:B0-----:R-:W-:Y:S02]  /*49330*/  PRMT R4, R142, 0x7772, RZ ;  /* 0x000077728e047816 */ /* 0x001fe400000000ff */
[----:B------:R-:W-:Y:S02]  /*49340*/  LOP3.LUT P0, RZ, R5, 0x2000000, RZ, 0xc0, !PT ;  /* 0x0200000005ff7812 */ /* 0x000fe4000780c0ff */
[----:B------:R-:W-:-:S11]  /*49350*/  LOP3.LUT R13, R13, 0xfffffdff, RZ, 0xc0, !PT ;  /* 0xfffffdff0d0d7812 */ /* 0x000fd600078ec0ff */
[----:B------:R-:W-:Y:S02]  /*49360*/  @P0 LOP3.LUT R13, R13, 0x200, RZ, 0xfc, !PT ;  /* 0x000002000d0d0812 */ /* 0x000fe400078efcff */
[C---:B------:R-:W-:Y:S01]  /*49370*/  LOP3.LUT P0, RZ, R10.reuse, 0x8000, RZ, 0xc0, !PT ;  /* 0x000080000aff7812 */ /* 0x040fe2000780c0ff */
[----:B--2---:R0:W-:Y:S04]  /*49380*/  @P3 STG.E.U8 desc[UR56][R220.64], R4 ;  /* 0x00000004dc003986 */ /* 0x0041e8000c101138 */
[----:B0-----:R-:W2:Y:S01]  /*49390*/  LDL.LU.64 R220, [R1+0xa40] ;  /* 0x000a400001dc7983 */ /* 0x001ea20000300a00 */
[----:B------:R-:W-:Y:S02]  /*493a0*/  LOP3.LUT R13, R13, 0xfffffbff, RZ, 0xc0, !PT ;  /* 0xfffffbff0d0d7812 */ /* 0x000fe400078ec0ff */
[----:B------:R-:W-:Y:S01]  /*493b0*/  LOP3.LUT P1, RZ, R10, 0x800, RZ, 0xc0, !PT ;  /* 0x000008000aff7812 */ /* 0x000fe2000782c0ff */
[----:B------:R-:W3:Y:S04]  /*493c0*/  LDL.LU.64 R168, [R1+0xa38] ;  /* 0x000a380001a87983 */ /* 0x000ee80000300a00 */
[----:B------:R-:W-:-:S02]  /*493d0*/  @P0 LOP3.LUT R13, R13, 0x400, RZ, 0xfc, !PT ;  /* 0x000004000d0d0812 */ /* 0x000fc400078efcff */
[----:B------:R-:W-:Y:S01]  /*493e0*/  LOP3.LUT P0, RZ, R10, 0x10000, RZ, 0xc0, !PT ;  /* 0x000100000aff7812 */ /* 0x000fe2000780c0ff */
[----:B------:R-:W3:Y:S01]  /*493f0*/  LDL.LU.64 R196, [R1+0xa60] ;  /* 0x000a600001c47983 */ /* 0x000ee20000300a00 */
[----:B------:R-:W-:Y:S02]  /*49400*/  LOP3.LUT R13, R13, 0xfffff7ff, RZ, 0xc0, !PT ;  /* 0xfffff7ff0d0d7812 */ /* 0x000fe400078ec0ff */
[----:B------:R-:W-:Y:S01]  /*49410*/  LOP3.LUT P2, RZ, R5, 0x4000000, RZ, 0xc0, !PT ;  /* 0x0400000005ff7812 */ /* 0x000fe2000784c0ff */
[----:B------:R-:W3:Y:S08]  /*49420*/  LDL.LU.64 R198, [R1+0xa58] ;  /* 0x000a580001c67983 */ /* 0x000ef00000300a00 */
[----:B------:R-:W-:-:S04]  /*49430*/  @P0 LOP3.LUT R13, R13, 0x800, RZ, 0xfc, !PT ;  /* 0x000008000d0d0812 */ /* 0x000fc800078efcff */
[----:B------:R-:W-:-:S04]  /*49440*/  LOP3.LUT R13, R13, 0xffffffdf, RZ, 0xc0, !PT ;  /* 0xffffffdf0d0d7812 */ /* 0x000fc800078ec0ff */
        /* <DEDUP_REMOVED lines=8> */
[----:B------:R-:W-:Y:S02]  /*494d0*/  LOP3.LUT P1, RZ, R10, 0x2000, RZ, 0xc0, !PT ;  /* 0x000020000aff7812 */ /* 0x000fe4000782c0ff */
[----:B------:R-:W-:Y:S02]  /*494e0*/  LOP3.LUT R13, R13, 0xfffffeff, RZ, 0xc0, !PT ;  /* 0xfffffeff0d0d7812 */ /* 0x000fe400078ec0ff */
[----:B------:R-:W-:Y:S02]  /*494f0*/  PRMT R142, R142, 0x7773, RZ ;  /* 0x000077738e8e7816 */ /* 0x000fe400000000ff */
[----:B------:R-:W-:-:S03]  /*49500*/  PRMT R4, R139, 0x7770, RZ ;  /* 0x000077708b047816 */ /* 0x000fc600000000ff */
[----:B----4-:R-:W-:Y:S04]  /*49510*/  @P2 STG.E.U8 desc[UR56][R200.64], R142 ;  /* 0x0000008ec8002986 */ /* 0x010fe8000c101138 */
[----:B------:R-:W-:Y:S01]  /*49520*/  @P1 LOP3.LUT R13, R13, 0x100, RZ, 0xfc, !PT ;  /* 0x000001000d0d1812 */ /* 0x000fe200078efcff */
[----:B------:R0:W-:Y:S03]  /*49530*/  @P0 STG.E.U8 desc[UR56][R218.64], R4 ;  /* 0x00000004da000986 */ /* 0x0001e6000c101138 */
[----:B------:R-:W-:Y:S02]  /*49540*/  LOP3.LUT P0, RZ, R13, 0x800, RZ, 0xc0, !PT ;  /* 0x000008000dff7812 */ /* 0x000fe4000780c0ff */
[----:B0-----:R-:W-:Y:S01]  /*49550*/  PRMT R4, R139, 0x7771, RZ ;  /* 0x000077718b047816 */ /* 0x001fe200000000ff */
[----:B------:R-:W4:Y:S10]  /*49560*/  LDL.LU.64 R218, [R1+0xa88] ;  /* 0x000a880001da7983 */ /* 0x000f340000300a00 */
[----:B------:R0:W-:Y:S01]  /*49570*/  @P0 STG.E.U8 desc[UR56][R170.64], R4 ;  /* 0x00000004aa000986 */ /* 0x0001e2000c101138 */
[----:B------:R-:W-:-:S02]  /*49580*/  LOP3.LUT P0, RZ, R13, 0x400, RZ, 0xc0, !PT ;  /* 0x000004000dff7812 */ /* 0x000fc4000780c0ff */
[----:B------:R-:W-:Y:S01]  /*49590*/  LOP3.LUT P1, RZ, R10, 0x4000, RZ, 0xc0, !PT ;  /* 0x000040000aff7812 */ /* 0x000fe2000782c0ff */
[----:B------:R-:W4:Y:S01]  /*495a0*/  LDL.LU.64 R200, [R1+0xa80] ;  /* 0x000a800001c87983 */ /* 0x000f220000300a00 */
[----:B0-----:R-:W-:-:S03]  /*495b0*/  PRMT R4, R139, 0x7772, RZ ;  /* 0x000077728b047816 */ /* 0x001fc600000000ff */
[----:B------:R-:W4:Y:S06]  /*495c0*/  LDL.LU.64 R170, [R1+0xaa0] ;  /* 0x000aa00001aa7983 */ /* 0x000f2c0000300a00 */
[----:B------:R0:W-:Y:S01]  /*495d0*/  @P0 STG.E.U8 desc[UR56][R216.64], R4 ;  /* 0x00000004d8000986 */ /* 0x0001e2000c101138 */
[----:B------:R-:W-:Y:S02]  /*495e0*/  LOP3.LUT P0, RZ, R13, 0x200, RZ, 0xc0, !PT ;  /* 0x000002000dff7812 */ /* 0x000fe4000780c0ff */
[----:B------:R-:W-:Y:S02]  /*495f0*/  PRMT R139, R139, 0x7773, RZ ;  /* 0x000077738b8b7816 */ /* 0x000fe400000000ff */
[----:B0-----:R-:W-:Y:S01]  /*49600*/  PRMT R4, R143, 0x7770, RZ ;  /* 0x000077708f047816 */ /* 0x001fe200000000ff */
[----:B------:R-:W4:Y:S08]  /*49610*/  LDL.LU.64 R216, [R1+0xa98] ;  /* 0x000a980001d87983 */ /* 0x000f300000300a00 */
[----:B------:R-:W-:Y:S04]  /*49620*/  @P0 STG.E.U8 desc[UR56][R186.64], R139 ;  /* 0x0000008bba000986 */ /* 0x000fe8000c101138 */
[----:B------:R0:W-:Y:S01]  /*49630*/  @P1 STG.E.U8 desc[UR56][R188.64], R4 ;  /* 0x00000004bc001986 */ /* 0x0001e2000c101138 */
[----:B------:R-:W-:-:S02]  /*49640*/  LOP3.LUT P1, RZ, R13, 0x100, RZ, 0xc0, !PT ;  /* 0x000001000dff7812 */ /* 0x000fc4000782c0ff */
[----:B0-----:R-:W-:-:S11]  /*49650*/  PRMT R4, R143, 0x7771, RZ ;  /* 0x000077718f047816 */ /* 0x001fd600000000ff */
[----:B------:R0:W-:Y:S01]  /*49660*/  @P1 STG.E.U8 desc[UR56][R190.64], R4 ;  /* 0x00000004be001986 */ /* 0x0001e2000c101138 */
[----:B------:R-:W-:Y:S02]  /*49670*/  LOP3.LUT P1, RZ, R13, 0x80, RZ, 0xc0, !PT ;  /* 0x000000800dff7812 */ /* 0x000fe4000782c0ff */
[----:B0-----:R-:W-:-:S11]  /*49680*/  PRMT R4, R143, 0x7772, RZ ;  /* 0x000077728f047816 */ /* 0x001fd600000000ff */
[----:B--2---:R0:W-:Y:S04]  /*49690*/  @P1 STG.E.U8 desc[UR56][R220.64], R4 ;  /* 0x00000004dc001986 */ /* 0x0041e8000c101138 */
[----:B0-----:R-:W2:Y:S01]  /*496a0*/  LDL.LU.64 R220, [R1+0xac8] ;  /* 0x000ac80001dc7983 */ /* 0x001ea20000300a00 */
[----:B------:R-:W-:Y:S02]  /*496b0*/  LOP3.LUT P1, RZ, R13, 0x40, RZ, 0xc0, !PT ;  /* 0x000000400dff7812 */ /* 0x000fe4000782c0ff */
[----:B------:R-:W-:Y:S02]  /*496c0*/  PRMT R143, R143, 0x7773, RZ ;  /* 0x000077738f8f7816 */ /* 0x000fe400000000ff */
[----:B------:R-:W-:-:S09]  /*496d0*/  LOP3.LUT P6, RZ, R10, 0x400, RZ, 0xc0, !PT ;  /* 0x000004000aff7812 */ /* 0x000fd200078cc0ff */
[----:B---3--:R-:W-:Y:S01]  /*496e0*/  @P1 STG.E.U8 desc[UR56][R168.64], R143 ;  /* 0x0000008fa8001986 */ /* 0x008fe2000c101138 */
[----:B------:R-:W-:Y:S02]  /*496f0*/  LOP3.LUT P1, RZ, R13, 0x20, RZ, 0xc0, !PT ;  /* 0x000000200dff7812 */ /* 0x000fe4000782c0ff */
[----:B------:R-:W-:Y:S02]  /*49700*/  PRMT R4, R144, 0x7770, RZ ;  /* 0x0000777090047816 */ /* 0x000fe400000000ff */
        /* <DEDUP_REMOVED lines=9> */
[----:B----4-:R0:W-:Y:S04]  /*497a0*/  @P5 STG.E.U8 desc[UR56][R218.64], R4 ;  /* 0x00000004da005986 */ /* 0x0101e8000c101138 */
[----:B0-----:R-:W3:Y:S01]  /*497b0*/  LDL.LU.64 R218, [R1+0xac0] ;  /* 0x000ac00001da7983 */ /* 0x001ee20000300a00 */
[----:B------:R-:W-:-:S03]  /*497c0*/  PRMT R4, R148, 0x7770, RZ ;  /* 0x0000777094047816 */ /* 0x000fc600000000ff */
[----:B------:R-:W-:Y:S04]  /*497d0*/  @P4 STG.E.U8 desc[UR56][R200.64], R144 ;  /* 0x00000090c8004986 */ /* 0x000fe8000c101138 */
[----:B------:R0:W-:Y:S02]  /*497e0*/  @P3 STG.E.U8 desc[UR56][R170.64], R4 ;  /* 0x00000004aa003986 */ /* 0x0001e4000c101138 */
[----:B0-----:R-:W-:-:S05]  /*497f0*/  PRMT R4, R148, 0x7771, RZ ;  /* 0x0000777194047816 */ /* 0x001fca00000000ff */
[----:B------:R0:W-:Y:S04]  /*49800*/  @P2 STG.E.U8 desc[UR56][R216.64], R4 ;  /* 0x00000004d8002986 */ /* 0x0001e8000c101138 */
[----:B0-----:R-:W4:Y:S01]  /*49810*/  LDL.LU.64 R216, [R1+0xae0] ;  /* 0x000ae00001d87983 */ /* 0x001f220000300a00 */
[----:B------:R-:W-:-:S03]  /*49820*/  LOP3.LUT P0, RZ, R10, 0x40, RZ, 0xc0, !PT ;  /* 0x000000400aff7812 */ /* 0x000fc6000780c0ff */
[----:B------:R-:W4:Y:S01]  /*49830*/  LDL.LU.64 R196, [R1+0xad8] ;  /* 0x000ad80001c47983 */ /* 0x000f220000300a00 */
[----:B------:R-:W-:-:S09]  /*49840*/  PRMT R4, R148, 0x7772, RZ ;  /* 0x0000777294047816 */ /* 0x000fd200000000ff */
[----:B--2---:R0:W-:Y:S04]  /*49850*/  @P0 STG.E.U8 desc[UR56][R220.64], R4 ;  /* 0x00000004dc000986 */ /* 0x0041e8000c101138 */
[----:B0-----:R-:W2:Y:S04]  /*49860*/  LDL.LU.64 R220, [R1+0xb08] ;  /* 0x000b080001dc7983 */ /* 0x001ea80000300a00 */
[----:B------:R-:W2:Y:S04]  /*49870*/  LDL.LU.64 R200, [R1+0xb00] ;  /* 0x000b000001c87983 */ /* 0x000ea80000300a00 */
[----:B------:R-:W2:Y:S04]  /*49880*/  LDL.LU.64 R198, [R1+0xb20] ;  /* 0x000b200001c67983 */ /* 0x000ea80000300a00 */
[----:B------:R-:W2:Y:S01]  /*49890*/  LDL.LU.64 R170, [R1+0xb18] ;  /* 0x000b180001aa7983 */ /* 0x000ea20000300a00 */
[----:B------:R-:W-:-:S03]  /*498a0*/  LOP3.LUT P1, RZ, R5, 0x400000, RZ, 0xc0, !PT ;  /* 0x0040000005ff7812 */ /* 0x000fc6000782c0ff */
[----:B------:R-:W2:Y:S01]  /*498b0*/  LDL.LU.64 R190, [R1+0xb48] ;  /* 0x000b480001be7983 */ /* 0x000ea20000300a00 */
[----:B------:R-:W-:Y:S02]  /*498c0*/  PRMT R148, R148, 0x7773, RZ ;  /* 0x0000777394947816 */ /* 0x000fe400000000ff */
[C---:B------:R-:W-:Y:S02]  /*498d0*/  LOP3.LUT P6, RZ, R10.reuse, 0x4, RZ, 0xc0, !PT ;  /* 0x000000040aff7812 */ /* 0x040fe400078cc0ff */
[C---:B------:R-:W-:Y:S02]  /*498e0*/  LOP3.LUT P5, RZ, R10.reuse, 0x20, RZ, 0xc0, !PT ;  /* 0x000000200aff7812 */ /* 0x040fe400078ac0ff */
[----:B------:R-:W-:Y:S02]  /*498f0*/  LOP3.LUT R13, R13, 0xfffffff7, RZ, 0xc0, !PT ;  /* 0xfffffff70d0d7812 */ /* 0x000fe400078ec0ff */
[----:B------:R-:W-:Y:S02]  /*49900*/  PRMT R4, R145, 0x7770, RZ ;  /* 0x0000777091047816 */ /* 0x000fe400000000ff */
[----:B------:R-:W-:-:S05]  /*49910*/  LOP3.LUT P2, RZ, R10, 0x10, RZ, 0xc0, !PT ;  /* 0x000000100aff7812 */ /* 0x000fca000784c0ff */
[----:B------:R-:W-:Y:S02]  /*49920*/  @P6 LOP3.LUT R13, R13, 0x8, RZ, 0xfc, !PT ;  /* 0x000000080d0d6812 */ /* 0x000fe400078efcff */
[----:B------:R-:W-:Y:S02]  /*49930*/  LOP3.LUT P6, RZ, R5, 0x200000, RZ, 0xc0, !PT ;  /* 0x0020000005ff7812 */ /* 0x000fe400078cc0ff */
[----:B------:R-:W-:-:S11]  /*49940*/  LOP3.LUT R13, R13, 0xffffffef, RZ, 0xc0, !PT ;  /* 0xffffffef0d0d7812 */ /* 0x000fd600078ec0ff */
[----:B------:R-:W-:Y:S01]  /*49950*/  @P6 LOP3.LUT R13, R13, 0x10, RZ, 0xfc, !PT ;  /* 0x000000100d0d6812 */ /* 0x000fe200078efcff */
[----:B---3--:R0:W-:Y:S04]  /*49960*/  @P1 STG.E.U8 desc[UR56][R218.64], R148 ;  /* 0x00000094da001986 */ /* 0x0081e8000c101138 */
[----:B0-----:R-:W3:Y:S01]  /*49970*/  LDL.LU.64 R218, [R1+0xb40] ;  /* 0x000b400001da7983 */ /* 0x001ee20000300a00 */
[----:B------:R-:W-:-:S03]  /*49980*/  LOP3.LUT P6, RZ, R10, 0x8, RZ, 0xc0, !PT ;  /* 0x000000080aff7812 */ /* 0x000fc600078cc0ff */
[----:B----4-:R0:W-:Y:S04]  /*49990*/  @P5 STG.E.U8 desc[UR56][R216.64], R4 ;  /* 0x00000004d8005986 */ /* 0x0101e8000c101138 */
[----:B0-----:R-:W4:Y:S01]  /*499a0*/  LDL.LU.64 R216, [R1+0xb60] ;  /* 0x000b600001d87983 */ /* 0x001f220000300a00 */
[----:B------:R-:W-:-:S03]  /*499b0*/  PRMT R4, R145, 0x7771, RZ ;  /* 0x0000777191047816 */ /* 0x000fc600000000ff */
[----:B------:R-:W4:Y:S04]  /*499c0*/  LDL.LU.64 R168, [R1+0xb58] ;  /* 0x000b580001a87983 */ /* 0x000f280000300a00 */
[----:B------:R0:W-:Y:S04]  /*499d0*/  @P2 STG.E.U8 desc[UR56][R196.64], R4 ;  /* 0x00000004c4002986 */ /* 0x0001e8000c101138 */
[----:B0-----:R-:W4:Y:S01]  /*499e0*/  LDL.LU.64 R196, [R1+0xb80] ;  /* 0x000b800001c47983 */ /* 0x001f220000300a00 */
[----:B------:R-:W-:-:S05]  /*499f0*/  PRMT R4, R145, 0x7772, RZ ;  /* 0x0000777291047816 */ /* 0x000fca00000000ff */
[----:B--2---:R0:W-:Y:S04]  /*49a00*/  @P6 STG.E.U8 desc[UR56][R220.64], R4 ;  /* 0x00000004dc006986 */ /* 0x0041e8000c101138 */
[----:B0-----:R-:W2:Y:S01]  /*49a10*/  LDL.LU.64 R220, [R1+0xa50] ;  /* 0x000a500001dc7983 */ /* 0x001ea20000300a00 */
[C---:B------:R-:W-:Y:S02]  /*49a20*/  LOP3.LUT P3, RZ, R11.reuse, 0x80000000, RZ, 0xc0, !PT ;  /* 0x800000000bff7812 */ /* 0x040fe4000786c0ff */
[----:B------:R-:W-:Y:S02]  /*49a30*/  LOP3.LUT P4, RZ, R11, 0x10000000, RZ, 0xc0, !PT ;  /* 0x100000000bff7812 */ /* 0x000fe4000788c0ff */
[----:B------:R-:W-:Y:S02]  /*49a40*/  LOP3.LUT R13, R13, 0xfffffffd, RZ, 0xc0, !PT ;  /* 0xfffffffd0d0d7812 */ /* 0x000fe400078ec0ff */
[----:B------:R-:W-:-:S07]  /*49a50*/  LOP3.LUT R7, R7, 0x7fffffff, RZ, 0xc0, !PT ;  /* 0x7fffffff07077812 */ /* 0x000fce00078ec0ff */
[----:B------:R-:W-:Y:S02]  /*49a60*/  @P3 LOP3.LUT R13, R13, 0x2, RZ, 0xfc, !PT ;  /* 0x000000020d0d3812 */ /* 0x000fe400078efcff */
[----:B------:R-:W-:Y:S02]  /*49a70*/  LOP3.LUT P3, RZ, R5, 0x100000, RZ, 0xc0, !PT ;  /* 0x0010000005ff7812 */ /* 0x000fe4000786c0ff */
[----:B------:R-:W-:Y:S02]  /*49a80*/  @P4 LOP3.LUT R7, R7, 0x80000000, RZ, 0xfc, !PT ;  /* 0x8000000007074812 */ /* 0x000fe400078efcff */
[----:B------:R-:W-:Y:S02]  /*49a90*/  LOP3.LUT P4, RZ, R5, 0x80000, RZ, 0xc0, !PT ;  /* 0x0008000005ff7812 */ /* 0x000fe4000788c0ff */
[----:B------:R-:W-:-:S07]  /*49aa0*/  LOP3.LUT R13, R13, 0xfffffffb, RZ, 0xc0, !PT ;  /* 0xfffffffb0d0d7812 */ /* 0x000fce00078ec0ff */
[----:B------:R-:W-:-:S04]  /*49ab0*/  @P3 LOP3.LUT R13, R13, 0x4, RZ, 0xfc, !PT ;  /* 0x000000040d0d3812 */ /* 0x000fc800078efcff */
[----:B------:R-:W-:-:S04]  /*49ac0*/  LOP3.LUT R13, R13, 0xfffffffe, RZ, 0xc0, !PT ;  /* 0xfffffffe0d0d7812 */ /* 0x000fc800078ec0ff */
[----:B------:R-:W-:-:S04]  /*49ad0*/  @P4 LOP3.LUT R13, R13, 0x1, RZ, 0xfc, !PT ;  /* 0x000000010d0d4812 */ /* 0x000fc800078efcff */
[----:B------:R-:W-:Y:S02]  /*49ae0*/  LOP3.LUT P6, RZ, R13, 0x10, RZ, 0xc0, !PT ;  /* 0x000000100dff7812 */ /* 0x000fe400078cc0ff */
[----:B------:R-:W-:Y:S02]  /*49af0*/  PRMT R145, R145, 0x7773, RZ ;  /* 0x0000777391917816 */ /* 0x000fe400000000ff */
[----:B------:R-:W-:-:S09]  /*49b00*/  LOP3.LUT P0, RZ, R10, 0x2, RZ, 0xc0, !PT ;  /* 0x000000020aff7812 */ /* 0x000fd2000780c0ff */
[----:B------:R0:W-:Y:S01]  /*49b10*/  @P6 STG.E.U8 desc[UR56][R200.64], R145 ;  /* 0x00000091c8006986 */ /* 0x0001e2000c101138 */
[----:B------:R-:W-:Y:S02]  /*49b20*/  LOP3.LUT P6, RZ, R13, 0x8, RZ, 0xc0, !PT ;  /* 0x000000080dff7812 */ /* 0x000fe400078cc0ff */
[C---:B------:R-:W-:Y:S02]  /*49b30*/  PRMT R4, R149.reuse, 0x7770, RZ ;  /* 0x0000777095047816 */ /* 0x040fe400000000ff */
[----:B------:R-:W-:Y:S01]  /*49b40*/  LOP3.LUT P3, RZ, R10, 0x1, RZ, 0xc0, !PT ;  /* 0x000000010aff7812 */ /* 0x000fe2000786c0ff */
[----:B0-----:R-:W2:Y:S08]  /*49b50*/  LDL.LU.64 R200, [R1+0x9c8] ;  /* 0x0009c80001c87983 */ /* 0x001eb00000300a00 */
[----:B------:R0:W-:Y:S02]  /*49b60*/  @P6 STG.E.U8 desc[UR56][R198.64], R4 ;  /* 0x00000004c6006986 */ /* 0x0001e4000c101138 */
[----:B0-----:R-:W-:-:S02]  /*49b70*/  PRMT R4, R149, 0x7771, RZ ;  /* 0x0000777195047816 */ /* 0x001fc400000000ff */
[----:B------:R-:W2:Y:S04]  /*49b80*/  LDL.LU.64 R198, [R1+0x8a8] ;  /* 0x0008a80001c67983 */ /* 0x000ea80000300a00 */
[----:B------:R0:W-:Y:S02]  /*49b90*/  @P0 STG.E.U8 desc[UR56][R170.64], R4 ;  /* 0x00000004aa000986 */ /* 0x0001e4000c101138 */
[----:B0-----:R-:W-:Y:S02]  /*49ba0*/  PRMT R4, R149, 0x7772, RZ ;  /* 0x0000777295047816 */ /* 0x001fe400000000ff */
[----:B------:R-:W2:Y:S04]  /*49bb0*/  LDL.LU.64 R170, [R1+0x788] ;  /* 0x0007880001aa7983 */ /* 0x000ea80000300a00 */
[----:B------:R0:W-:Y:S01]  /*49bc0*/  @P3 STG.E.U8 desc[UR56][R190.64], R4 ;  /* 0x00000004be003986 */ /* 0x0001e2000c101138 */
[----:B------:R-:W-:-:S02]  /*49bd0*/  LOP3.LUT P3, RZ, R13, 0x4, RZ, 0xc0, !PT ;  /* 0x000000040dff7812 */ /* 0x000fc4000786c0ff */
[----:B------:R-:W-:Y:S02]  /*49be0*/  PRMT R149, R149, 0x7773, RZ ;  /* 0x0000777395957816 */ /* 0x000fe400000000ff */
[----:B------:R-:W-:-:S09]  /*49bf0*/  LOP3.LUT P1, RZ, R11, 0x40000000, RZ, 0xc0, !PT ;  /* 0x400000000bff7812 */ /* 0x000fd2000782c0ff */
[----:B---3--:R1:W-:Y:S01]  /*49c00*/  @P3 STG.E.U8 desc[UR56][R218.64], R149 ;  /* 0x00000095da003986 */ /* 0x0083e2000c101138 */
[----:B------:R-:W-:Y:S02]  /*49c10*/  LOP3.LUT P3, RZ, R13, 0x2, RZ, 0xc0, !PT ;  /* 0x000000020dff7812 */ /* 0x000fe4000786c0ff */
[C---:B0-----:R-:W-:Y:S02]  /*49c20*/  PRMT R4, R146.reuse, 0x7770, RZ ;  /* 0x0000777092047816 */ /* 0x041fe400000000ff */
[----:B------:R-:W-:Y:S01]  /*49c30*/  LOP3.LUT P4, RZ, R11, 0x20000000, RZ, 0xc0, !PT ;  /* 0x200000000bff7812 */ /* 0x000fe2000788c0ff */
[----:B-1----:R-:W3:Y:S08]  /*49c40*/  LDL.LU.64 R218, [R1+0x668] ;  /* 0x0006680001da7983 */ /* 0x002ef00000300a00 */
[----:B----4-:R0:W-:Y:S02]  /*49c50*/  @P3 STG.E.U8 desc[UR56][R216.64], R4 ;  /* 0x00000004d8003986 */ /* 0x0101e4000c101138 */
[----:B0-----:R-:W-:-:S02]  /*49c60*/  PRMT R4, R146, 0x7771, RZ ;  /* 0x0000777192047816 */ /* 0x001fc400000000ff */
[----:B------:R-:W4:Y:S04]  /*49c70*/  LDL.LU.64 R216, [R1+0x570] ;  /* 0x0005700001d87983 */ /* 0x000f280000300a00 */
[----:B------:R0:W-:Y:S02]  /*49c80*/  @P1 STG.E.U8 desc[UR56][R168.64], R4 ;  /* 0x00000004a8001986 */ /* 0x0001e4000c101138 */
[----:B0-----:R-:W-:-:S05]  /*49c90*/  PRMT R4, R146, 0x7772, RZ ;  /* 0x0000777292047816 */ /* 0x001fca00000000ff */
[----:B------:R-:W-:Y:S01]  /*49ca0*/  @P4 STG.E.U8 desc[UR56][R196.64], R4 ;  /* 0x00000004c4004986 */ /* 0x000fe2000c101138 */
[----:B------:R-:W-:Y:S02]  /*49cb0*/  LOP3.LUT P4, RZ, R13, 0x1, RZ, 0xc0, !PT ;  /* 0x000000010dff7812 */ /* 0x000fe4000788c0ff */
[----:B------:R-:W-:-:S11]  /*49cc0*/  PRMT R146, R146, 0x7773, RZ ;  /* 0x0000777392927816 */ /* 0x000fd600000000ff */
[----:B--2---:R0:W-:Y:S04]  /*49cd0*/  @P4 STG.E.U8 desc[UR56][R220.64], R146 ;  /* 0x00000092dc004986 */ /* 0x0041e8000c101138 */
[----:B0-----:R-:W2:Y:S01]  /*49ce0*/  LDL.LU.64 R220, [R1+0x4b0] ;  /* 0x0004b00001dc7983 */ /* 0x001ea20000300a00 */
[----:B------:R-:W-:Y:S02]  /*49cf0*/  LOP3.LUT P4, RZ, R7, 0x80000000, RZ, 0xc0, !PT ;  /* 0x8000000007ff7812 */ /* 0x000fe4000788c0ff */
[----:B------:R-:W-:Y:S02]  /*49d00*/  PRMT R10, R150, 0x7770, RZ ;  /* 0x00007770960a7816 */ /* 0x000fe400000000ff */
[C---:B------:R-:W-:Y:S02]  /*49d10*/  LOP3.LUT P5, RZ, R11.reuse, 0x8000000, RZ, 0xc0, !PT ;  /* 0x080000000bff7812 */ /* 0x040fe400078ac0ff */
[----:B------:R-:W-:-:S02]  /*49d20*/  LOP3.LUT P2, RZ, R11, 0x4000000, RZ, 0xc0, !PT ;  /* 0x040000000bff7812 */ /* 0x000fc4000784c0ff */
[C---:B------:R-:W-:Y:S02]  /*49d30*/  PRMT R12, R150.reuse, 0x7771, RZ ;  /* 0x00007771960c7816 */ /* 0x040fe400000000ff */
[C---:B------:R-:W-:Y:S02]  /*49d40*/  PRMT R13, R150.reuse, 0x7772, RZ ;  /* 0x00007772960d7816 */ /* 0x040fe400000000ff */
[----:B------:R-:W-:Y:S02]  /*49d50*/  LOP3.LUT P6, RZ, R5, 0x40000, RZ, 0xc0, !PT ;  /* 0x0004000005ff7812 */ /* 0x000fe400078cc0ff */
[----:B------:R-:W-:Y:S02]  /*49d60*/  PRMT R150, R150, 0x7773, RZ ;  /* 0x0000777396967816 */ /* 0x000fe400000000ff */
[----:B------:R-:W-:Y:S01]  /*49d70*/  LOP3.LUT P0, RZ, R11, 0x2000000, RZ, 0xc0, !PT ;  /* 0x020000000bff7812 */ /* 0x000fe2000780c0ff */
[----:B------:R0:W-:Y:S04]  /*49d80*/  @P4 STG.E.U8 desc[UR56][R200.64], R10 ;  /* 0x0000000ac8004986 */ /* 0x0001e8000c101138 */
[----:B0-----:R-:W2:Y:S04]  /*49d90*/  LDL.LU.64 R200, [R1+0x4a8] ;  /* 0x0004a80001c87983 */ /* 0x001ea80000300a00 */
[----:B------:R-:W-:Y:S04]  /*49da0*/  @P5 STG.E.U8 desc[UR56][R198.64], R12 ;  /* 0x0000000cc6005986 */ /* 0x000fe8000c101138 */
[----:B------:R0:W-:Y:S04]  /*49db0*/  @P2 STG.E.U8 desc[UR56][R170.64], R13 ;  /* 0x0000000daa002986 */ /* 0x0001e8000c101138 */
[----:B0-----:R-:W2:Y:S04]  /*49dc0*/  LDL.LU.64 R170, [R1+0x4a0] ;  /* 0x0004a00001aa7983 */ /* 0x001ea80000300a00 */
[----:B------:R-:W2:Y:S01]  /*49dd0*/  LDL.LU.64 R196, [R1+0x498] ;  /* 0x0004980001c47983 */ /* 0x000ea20000300a00 */
[----:B------:R-:W-:-:S03]  /*49de0*/  PRMT R4, R147, 0x7770, RZ ;  /* 0x0000777093047816 */ /* 0x000fc600000000ff */
[----:B---3--:R0:W-:Y:S04]  /*49df0*/  @P6 STG.E.U8 desc[UR56][R218.64], R150 ;  /* 0x00000096da006986 */ /* 0x0081e8000c101138 */
[----:B0-----:R-:W3:Y:S01]  /*49e00*/  LDL.LU.64 R218, [R1+0x490] ;  /* 0x0004900001da7983 */ /* 0x001ee20000300a00 */
[----:B------:R-:W-:-:S03]  /*49e10*/  LOP3.LUT P3, RZ, R11, 0x1000000, RZ, 0xc0, !PT ;  /* 0x010000000bff7812 */ /* 0x000fc6000786c0ff */
[----:B----4-:R0:W-:Y:S01]  /*49e20*/  @P0 STG.E.U8 desc[UR56][R216.64], R4 ;  /* 0x00000004d8000986 */ /* 0x0101e2000c101138 */
[----:B------:R-:W-:-:S03]  /*49e30*/  PRMT R14, R147, 0x7771, RZ ;  /* 0x00007771930e7816 */ /* 0x000fc600000000ff */
[----:B0-----:R-:W4:Y:S04]  /*49e40*/  LDL.LU.64 R216, [R1+0x488] ;  /* 0x0004880001d87983 */ /* 0x001f280000300a00 */
[----:B------:R-:W4:Y:S04]  /*49e50*/  LDL.LU.64 R198, [R1+0x480] ;  /* 0x0004800001c67983 */ /* 0x000f280000300a00 */
[----:B--2---:R0:W-:Y:S04]  /*49e60*/  @P3 STG.E.U8 desc[UR56][R220.64], R14 ;  /* 0x0000000edc003986 */ /* 0x0041e8000c101138 */
[----:B0-----:R-:W2:Y:S01]  /*49e70*/  LDL.LU.64 R220, [R1+0x478] ;  /* 0x0004780001dc7983 */ /* 0x001ea20000300a00 */
[----:B------:R-:W-:-:S03]  /*49e80*/  LOP3.LUT P1, RZ, R11, 0x800000, RZ, 0xc0, !PT ;  /* 0x008000000bff7812 */ /* 0x000fc6000782c0ff */
[----:B------:R-:W2:Y:S01]  /*49e90*/  LDL.LU.64 R190, [R1+0x470] ;  /* 0x0004700001be7983 */ /* 0x000ea20000300a00 */
[----:B------:R-:W-:Y:S02]  /*49ea0*/  PRMT R10, R147, 0x7772, RZ ;  /* 0x00007772930a7816 */ /* 0x000fe400000000ff */
[----:B------:R-:W-:Y:S02]  /*49eb0*/  LOP3.LUT P4, RZ, R5, 0x20000, RZ, 0xc0, !PT ;  /* 0x0002000005ff7812 */ /* 0x000fe4000788c0ff */
[----:B------:R-:W-:Y:S02]  /*49ec0*/  LOP3.LUT P5, RZ, R11, 0x400000, RZ, 0xc0, !PT ;  /* 0x004000000bff7812 */ /* 0x000fe400078ac0ff */
[----:B------:R-:W-:Y:S02]  /*49ed0*/  LOP3.LUT P2, RZ, R5, 0x10000, RZ, 0xc0, !PT ;  /* 0x0001000005ff7812 */ /* 0x000fe4000784c0ff */
[----:B------:R-:W-:Y:S02]  /*49ee0*/  PRMT R147, R147, 0x7773, RZ ;  /* 0x0000777393937816 */ /* 0x000fe400000000ff */
[----:B------:R-:W-:-:S02]  /*49ef0*/  P2R R15, PR, RZ, 0x4 ;  /* 0x00000004ff0f7803 */ /* 0x000fc40000000000 */
[----:B------:R-:W-:Y:S02]  /*49f00*/  PRMT R12, R151, 0x7770, RZ ;  /* 0x00007770970c7816 */ /* 0x000fe400000000ff */
[----:B------:R-:W-:-:S04]  /*49f10*/  LOP3.LUT P2, RZ, R11, 0x100000, RZ, 0xc0, !PT ;  /* 0x001000000bff7812 */ /* 0x000fc8000784c0ff */
[----:B------:R-:W-:Y:S02]  /*49f20*/  P2R R16, PR, RZ, 0x4 ;  /* 0x00000004ff107803 */ /* 0x000fe40000000000 */
[----:B------:R-:W-:Y:S02]  /*49f30*/  LOP3.LUT P2, RZ, R11, 0x200000, RZ, 0xc0, !PT ;  /* 0x002000000bff7812 */ /* 0x000fe4000784c0ff */
[C---:B------:R-:W-:Y:S01]  /*49f40*/  PRMT R13, R151.reuse, 0x7771, RZ ;  /* 0x00007771970d7816 */ /* 0x040fe200000000ff */
[----:B------:R0:W-:Y:S04]  /*49f50*/  @P1 STG.E.U8 desc[UR56][R200.64], R10 ;  /* 0x0000000ac8001986 */ /* 0x0001e8000c101138 */
[----:B0-----:R-:W2:Y:S04]  /*49f60*/  LDL.LU.64 R200, [R1+0x468] ;  /* 0x0004680001c87983 */ /* 0x001ea80000300a00 */
[----:B------:R0:W-:Y:S04]  /*49f70*/  @P4 STG.E.U8 desc[UR56][R170.64], R147 ;  /* 0x00000093aa004986 */ /* 0x0001e8000c101138 */
[----:B------:R1:W-:Y:S04]  /*49f80*/  @P5 STG.E.U8 desc[UR56][R196.64], R12 ;  /* 0x0000000cc4005986 */ /* 0x0003e8000c101138 */
[----:B0-----:R-:W2:Y:S04]  /*49f90*/  LDL.LU.64 R170, [R1+0x460] ;  /* 0x0004600001aa7983 */ /* 0x001ea80000300a00 */
[----:B------:R-:W2:Y:S04]  /*49fa0*/  LDL.LU.64 R168, [R1+0x458] ;  /* 0x0004580001a87983 */ /* 0x000ea80000300a00 */
[----:B-1----:R-:W2:Y:S01]  /*49fb0*/  LDL.LU.64 R196, [R1+0x450] ;  /* 0x0004500001c47983 */ /* 0x002ea20000300a00 */
[----:B------:R-:W-:-:S03]  /*49fc0*/  PRMT R4, R151, 0x7772, RZ ;  /* 0x0000777297047816 */ /* 0x000fc600000000ff */
[----:B---3--:R0:W-:Y:S01]  /*49fd0*/  @P2 STG.E.U8 desc[UR56][R218.64], R13 ;  /* 0x0000000dda002986 */ /* 0x0081e2000c101138 */
[----:B------:R-:W-:-:S03]  /*49fe0*/  ISETP.NE.AND P2, PT, R16, RZ, PT ;  /* 0x000000ff1000720c */ /* 0x000fc60003f45270 */
[----:B0-----:R-:W3:Y:S01]  /*49ff0*/  LDL.LU.64 R218, [R1+0x448] ;  /* 0x0004480001da7983 */ /* 0x001ee20000300a00 */
[----:B------:R-:W-:-:S09]  /*4a000*/  LOP3.LUT P6, RZ, R11, 0x80000, RZ, 0xc0, !PT ;  /* 0x000800000bff7812 */ /* 0x000fd200078cc0ff */
[----:B----4-:R0:W-:Y:S01]  /*4a010*/  @P2 STG.E.U8 desc[UR56][R216.64], R4 ;  /* 0x00000004d8002986 */ /* 0x0101e2000c101138 */
[----:B------:R-:W-:-:S03]  /*4a020*/  ISETP.NE.AND P2, PT, R15, RZ, PT ;  /* 0x000000ff0f00720c */ /* 0x000fc60003f45270 */
[----:B0-----:R-:W4:Y:S01]  /*4a030*/  LDL.LU.64 R216, [R1+0x440] ;  /* 0x0004400001d87983 */ /* 0x001f220000300a00 */
[----:B------:R-:W-:Y:S02]  /*4a040*/  PRMT R151, R151, 0x7773, RZ ;  /* 0x0000777397977816 */ /* 0x000fe400000000ff */
[----:B------:R-:W-:-:S07]  /*4a050*/  PRMT R10, R152, 0x7770, RZ ;  /* 0x00007770980a7816 */ /* 0x000fce00000000ff */
[----:B------:R0:W-:Y:S04]  /*4a060*/  @P2 STG.E.U8 desc[UR56][R198.64], R151 ;  /* 0x00000097c6002986 */ /* 0x0001e8000c101138 */
[----:B0-----:R-:W4:Y:S04]  /*4a070*/  LDL.LU.64 R198, [R1+0x438] ;  /* 0x0004380001c67983 */ /* 0x001f280000300a00 */
[----:B--2---:R0:W-:Y:S04]  /*4a080*/  @P6 STG.E.U8 desc[UR56][R220.64], R10 ;  /* 0x0000000adc006986 */ /* 0x0041e8000c101138 */
[----:B0-----:R-:W2:Y:S01]  /*4a090*/  LDL.LU.64 R220, [R1+0x430] ;  /* 0x0004300001dc7983 */ /* 0x001ea20000300a00 */
[----:B------:R-:W-:-:S04]  /*4a0a0*/  LOP3.LUT P0, RZ, R5, 0x8000, RZ, 0xc0, !PT ;  /* 0x0000800005ff7812 */ /* 0x000fc8000780c0ff */
[----:B------:R-:W-:Y:S02]  /*4a0b0*/  P2R R18, PR, RZ, 0x1 ;  /* 0x00000001ff127803 */ /* 0x000fe40000000000 */
[----:B------:R-:W-:-:S04]  /*4a0c0*/  LOP3.LUT P0, RZ, R11, 0x20000, RZ, 0xc0, !PT ;  /* 0x000200000bff7812 */ /* 0x000fc8000780c0ff */
[----:B------:R-:W-:Y:S02]  /*4a0d0*/  P2R R17, PR, RZ, 0x1 ;  /* 0x00000001ff117803 */ /* 0x000fe40000000000 */
[----:B------:R-:W-:Y:S02]  /*4a0e0*/  LOP3.LUT P0, RZ, R11, 0x40000, RZ, 0xc0, !PT ;  /* 0x000400000bff7812 */ /* 0x000fe4000780c0ff */
[----:B------:R-:W-:Y:S02]  /*4a0f0*/  PRMT R14, R152, 0x7771, RZ ;  /* 0x00007771980e7816 */ /* 0x000fe400000000ff */
[----:B------:R-:W-:-:S09]  /*4a100*/  LOP3.LUT P1, RZ, R5, 0x4000, RZ, 0xc0, !PT ;  /* 0x0000400005ff7812 */ /* 0x000fd2000782c0ff */
[----:B------:R-:W-:Y:S01]  /*4a110*/  @P0 STG.E.U8 desc[UR56][R190.64], R14 ;  /* 0x0000000ebe000986 */ /* 0x000fe2000c101138 */
[----:B------:R-:W-:Y:S02]  /*4a120*/  ISETP.NE.AND P0, PT, R17, RZ, PT ;  /* 0x000000ff1100720c */ /* 0x000fe40003f05270 */
[----:B------:R-:W-:Y:S02]  /*4a130*/  PRMT R12, R152, 0x7772, RZ ;  /* 0x00007772980c7816 */ /* 0x000fe400000000ff */
[----:B------:R-:W-:Y:S02]  /*4a140*/  P2R R48, PR, RZ, 0x2 ;  /* 0x00000002ff307803 */ /* 0x000fe40000000000 */
[C---:B------:R-:W-:Y:S02]  /*4a150*/  LOP3.LUT P1, RZ, R11.reuse, 0x4000, RZ, 0xc0, !PT ;  /* 0x000040000bff7812 */ /* 0x040fe4000782c0ff */
[----:B------:R-:W-:Y:S02]  /*4a160*/  LOP3.LUT P3, RZ, R11, 0x10000, RZ, 0xc0, !PT ;  /* 0x000100000bff7812 */ /* 0x000fe4000786c0ff */
[----:B------:R-:W-:-:S02]  /*4a170*/  P2R R19, PR, RZ, 0x2 ;  /* 0x00000002ff137803 */ /* 0x000fc40000000000 */
[----:B------:R-:W-:Y:S02]  /*4a180*/  LOP3.LUT P1, RZ, R11, 0x8000, RZ, 0xc0, !PT ;  /* 0x000080000bff7812 */ /* 0x000fe4000782c0ff */
[----:B------:R-:W-:Y:S02]  /*4a190*/  PRMT R152, R152, 0x7773, RZ ;  /* 0x0000777398987816 */ /* 0x000fe400000000ff */
[----:B------:R-:W-:Y:S01]  /*4a1a0*/  PRMT R4, R156, 0x7770, RZ ;  /* 0x000077709c047816 */ /* 0x000fe200000000ff */
[----:B------:R0:W-:Y:S01]  /*4a1b0*/  @P0 STG.E.U8 desc[UR56][R200.64], R12 ;  /* 0x0000000cc8000986 */ /* 0x0001e2000c101138 */
[----:B------:R-:W-:Y:S02]  /*4a1c0*/  ISETP.NE.AND P0, PT, R18, RZ, PT ;  /* 0x000000ff1200720c */ /* 0x000fe40003f05270 */
[C---:B------:R-:W-:Y:S01]  /*4a1d0*/  PRMT R13, R156.reuse, 0x7771, RZ ;  /* 0x000077719c0d7816 */ /* 0x040fe200000000ff */
[----:B0-----:R-:W2:Y:S01]  /*4a1e0*/  LDL.LU.64 R200, [R1+0x428] ;  /* 0x0004280001c87983 */ /* 0x001ea20000300a00 */
[----:B------:R-:W-:-:S09]  /*4a1f0*/  PRMT R10, R156, 0x7772, RZ ;  /* 0x000077729c0a7816 */ /* 0x000fd200000000ff */
[----:B------:R0:W-:Y:S04]  /*4a200*/  @P0 STG.E.U8 desc[UR56][R170.64], R152 ;  /* 0x00000098aa000986 */ /* 0x0001e8000c101138 */
[----:B------:R-:W-:Y:S04]  /*4a210*/  @P3 STG.E.U8 desc[UR56][R168.64], R4 ;  /* 0x00000004a8003986 */ /* 0x000fe8000c101138 */
[----:B------:R-:W-:Y:S01]  /*4a220*/  @P1 STG.E.U8 desc[UR56][R196.64], R13 ;  /* 0x0000000dc4001986 */ /* 0x000fe2000c101138 */
[----:B------:R-:W-:-:S03]  /*4a230*/  ISETP.NE.AND P1, PT, R19, RZ, PT ;  /* 0x000000ff1300720c */ /* 0x000fc60003f25270 */
[----:B0-----:R-:W2:Y:S01]  /*4a240*/  LDL.LU.64 R170, [R1+0x420] ;  /* 0x0004200001aa7983 */ /* 0x001ea20000300a00 */
[----:B------:R-:W-:-:S09]  /*4a250*/  PRMT R156, R156, 0x7773, RZ ;  /* 0x000077739c9c7816 */ /* 0x000fd200000000ff */
[----:B---3--:R0:W-:Y:S01]  /*4a260*/  @P1 STG.E.U8 desc[UR56][R218.64], R10 ;  /* 0x0000000ada001986 */ /* 0x0081e2000c101138 */
[----:B------:R-:W-:-:S03]  /*4a270*/  ISETP.NE.AND P1, PT, R48, RZ, PT ;  /* 0x000000ff3000720c */ /* 0x000fc60003f25270 */
[----:B0-----:R-:W3:Y:S01]  /*4a280*/  LDL.LU.64 R218, [R1+0x418] ;  /* 0x0004180001da7983 */ /* 0x001ee20000300a00 */
[----:B------:R-:W-:-:S09]  /*4a290*/  LOP3.LUT P4, RZ, R11, 0x2000, RZ, 0xc0, !PT ;  /* 0x000020000bff7812 */ /* 0x000fd2000788c0ff */
[----:B----4-:R0:W-:Y:S01]  /*4a2a0*/  @P1 STG.E.U8 desc[UR56][R216.64], R156 ;  /* 0x0000009cd8001986 */ /* 0x0101e2000c101138 */
[----:B------:R-:W-:-:S03]  /*4a2b0*/  LOP3.LUT P5, RZ, R11, 0x1000, RZ, 0xc0, !PT ;  /* 0x000010000bff7812 */ /* 0x000fc600078ac0ff */
[----:B0-----:R-:W4:Y:S01]  /*4a2c0*/  LDL.LU.64 R216, [R1+0x410] ;  /* 0x0004100001d87983 */ /* 0x001f220000300a00 */
[C---:B------:R-:W-:Y:S02]  /*4a2d0*/  PRMT R12, R153.reuse, 0x7770, RZ ;  /* 0x00007770990c7816 */ /* 0x040fe400000000ff */
[----:B------:R-:W-:-:S03]  /*4a2e0*/  PRMT R14, R153, 0x7771, RZ ;  /* 0x00007771990e7816 */ /* 0x000fc600000000ff */
[----:B------:R-:W-:Y:S04]  /*4a2f0*/  @P4 STG.E.U8 desc[UR56][R198.64], R12 ;  /* 0x0000000cc6004986 */ /* 0x000fe8000c101138 */
[----:B--2---:R0:W-:Y:S04]  /*4a300*/  @P5 STG.E.U8 desc[UR56][R220.64], R14 ;  /* 0x0000000edc005986 */ /* 0x0041e8000c101138 */
[----:B0-----:R-:W2:Y:S01]  /*4a310*/  LDL.LU.64 R220, [R1+0x408] ;  /* 0x0004080001dc7983 */ /* 0x001ea20000300a00 */
[----:B------:R-:W-:-:S03]  /*4a320*/  LOP3.LUT P2, RZ, R11, 0x800, RZ, 0xc0, !PT ;  /* 0x000008000bff7812 */ /* 0x000fc6000784c0ff */
[----:B------:R-:W2:Y:S01]  /*4a330*/  LDL.LU.64 R196, [R1+0x400] ;  /* 0x0004000001c47983 */ /* 0x000ea20000300a00 */
[----:B------:R-:W-:Y:S02]  /*4a340*/  PRMT R4, R153, 0x7772, RZ ;  /* 0x0000777299047816 */ /* 0x000fe400000000ff */
[----:B------:R-:W-:Y:S02]  /*4a350*/  LOP3.LUT P6, RZ, R5, 0x2000, RZ, 0xc0, !PT ;  /* 0x0000200005ff7812 */ /* 0x000fe400078cc0ff */
[----:B------:R-:W-:Y:S02]  /*4a360*/  PRMT R153, R153, 0x7773, RZ ;  /* 0x0000777399997816 */ /* 0x000fe400000000ff */
[----:B------:R-:W-:Y:S02]  /*4a370*/  LOP3.LUT P0, RZ, R11, 0x400, RZ, 0xc0, !PT ;  /* 0x000004000bff7812 */ /* 0x000fe4000780c0ff */
[----:B------:R-:W-:Y:S02]  /*4a380*/  PRMT R10, R157, 0x7770, RZ ;  /* 0x000077709d0a7816 */ /* 0x000fe400000000ff */
[----:B------:R-:W-:-:S02]  /*4a390*/  LOP3.LUT P3, RZ, R11, 0x200, RZ, 0xc0, !PT ;  /* 0x000002000bff7812 */ /* 0x000fc4000786c0ff */
[----:B------:R-:W-:Y:S01]  /*4a3a0*/  PRMT R13, R157, 0x7771, RZ ;  /* 0x000077719d0d7816 */ /* 0x000fe200000000ff */
[----:B------:R0:W-:Y:S04]  /*4a3b0*/  @P2 STG.E.U8 desc[UR56][R200.64], R4 ;  /* 0x00000004c8002986 */ /* 0x0001e8000c101138 */
[----:B0-----:R-:W2:Y:S04]  /*4a3c0*/  LDL.LU.64 R200, [R1+0x3f8] ;  /* 0x0003f80001c87983 */ /* 0x001ea80000300a00 */
[----:B------:R0:W-:Y:S04]  /*4a3d0*/  @P6 STG.E.U8 desc[UR56][R170.64], R153 ;  /* 0x00000099aa006986 */ /* 0x0001e8000c101138 */
[----:B0-----:R-:W2:Y:S04]  /*4a3e0*/  LDL.LU.64 R170, [R1+0x3f0] ;  /* 0x0003f00001aa7983 */ /* 0x001ea80000300a00 */
[----:B------:R-:W2:Y:S04]  /*4a3f0*/  LDL.LU.64 R198, [R1+0x3e8] ;  /* 0x0003e80001c67983 */ /* 0x000ea80000300a00 */
[----:B---3--:R0:W-:Y:S04]  /*4a400*/  @P0 STG.E.U8 desc[UR56][R218.64], R10 ;  /* 0x0000000ada000986 */ /* 0x0081e8000c101138 */
[----:B0-----:R-:W3:Y:S04]  /*4a410*/  LDL.LU.64 R218, [R1+0x3e0] ;  /* 0x0003e00001da7983 */ /* 0x001ee80000300a00 */
[----:B------:R-:W3:Y:S01]  /*4a420*/  LDL.LU.64 R190, [R1+0x3d8] ;  /* 0x0003d80001be7983 */ /* 0x000ee20000300a00 */
[----:B------:R-:W-:-:S02]  /*4a430*/  LOP3.LUT P5, RZ, R11, 0x20, RZ, 0xc0, !PT ;  /* 0x000000200bff7812 */ /* 0x000fc400078ac0ff */
[C---:B------:R-:W-:Y:S01]  /*4a440*/  LOP3.LUT P6, RZ, R11.reuse, 0x4, RZ, 0xc0, !PT ;  /* 0x000000040bff7812 */ /* 0x040fe200078cc0ff */
[----:B----4-:R0:W-:Y:S01]  /*4a450*/  @P3 STG.E.U8 desc[UR56][R216.64], R13 ;  /* 0x0000000dd8003986 */ /* 0x0101e2000c101138 */
[----:B------:R-:W-:Y:S02]  /*4a460*/  LOP3.LUT P3, RZ, R6, 0x80000000, RZ, 0xc0, !PT ;  /* 0x8000000006ff7812 */ /* 0x000fe4000786c0ff */
[C---:B------:R-:W-:Y:S02]  /*4a470*/  LOP3.LUT P1, RZ, R11.reuse, 0x100, RZ, 0xc0, !PT ;  /* 0x000001000bff7812 */ /* 0x040fe4000782c0ff */
[----:B------:R-:W-:Y:S02]  /*4a480*/  P2R R14, PR, RZ, 0x20 ;  /* 0x00000020ff0e7803 */ /* 0x000fe40000000000 */
[----:B------:R-:W-:Y:S02]  /*4a490*/  P2R R16, PR, RZ, 0x40 ;  /* 0x00000040ff107803 */ /* 0x000fe40000000000 */
[----:B------:R-:W-:Y:S01]  /*4a4a0*/  P2R R18, PR, RZ, 0x8 ;  /* 0x00000008ff127803 */ /* 0x000fe20000000000 */
[----:B0-----:R-:W4:Y:S01]  /*4a4b0*/  LDL.LU.64 R216, [R1+0x3d0] ;  /* 0x0003d00001d87983 */ /* 0x001f220000300a00 */
[----:B------:R-:W-:-:S02]  /*4a4c0*/  LOP3.LUT P5, RZ, R11, 0x40, RZ, 0xc0, !PT ;  /* 0x000000400bff7812 */ /* 0x000fc400078ac0ff */
[C---:B------:R-:W-:Y:S02]  /*4a4d0*/  LOP3.LUT P6, RZ, R11.reuse, 0x8, RZ, 0xc0, !PT ;  /* 0x000000080bff7812 */ /* 0x040fe400078cc0ff */
[C---:B------:R-:W-:Y:S02]  /*4a4e0*/  LOP3.LUT P3, RZ, R11.reuse, 0x1, RZ, 0xc0, !PT ;  /* 0x000000010bff7812 */ /* 0x040fe4000786c0ff */
[----:B------:R-:W-:Y:S02]  /*4a4f0*/  P2R R12, PR, RZ, 0x20 ;  /* 0x00000020ff0c7803 */ /* 0x000fe40000000000 */
[----:B------:R-:W-:Y:S02]  /*4a500*/  P2R R15, PR, RZ, 0x40 ;  /* 0x00000040ff0f7803 */ /* 0x000fe40000000000 */
[----:B------:R-:W-:Y:S02]  /*4a510*/  P2R R17, PR, RZ, 0x8 ;  /* 0x00000008ff117803 */ /* 0x000fe40000000000 */
[----:B------:R-:W-:-:S02]  /*4a520*/  LOP3.LUT P5, RZ, R11, 0x80, RZ, 0xc0, !PT ;  /* 0x000000800bff7812 */ /* 0x000fc400078ac0ff */
[C---:B------:R-:W-:Y:S02]  /*4a530*/  LOP3.LUT P6, RZ, R11.reuse, 0x10, RZ, 0xc0, !PT ;  /* 0x000000100bff7812 */ /* 0x040fe400078cc0ff */
[----:B------:R-:W-:Y:S02]  /*4a540*/  LOP3.LUT P3, RZ, R11, 0x2, RZ, 0xc0, !PT ;  /* 0x000000020bff7812 */ /* 0x000fe4000786c0ff */
[----:B------:R-:W-:-:S05]  /*4a550*/  PRMT R11, R157, 0x7772, RZ ;  /* 0x000077729d0b7816 */ /* 0x000fca00000000ff */
[----:B--2---:R0:W-:Y:S04]  /*4a560*/  @P1 STG.E.U8 desc[UR56][R220.64], R11 ;  /* 0x0000000bdc001986 */ /* 0x0041e8000c101138 */
[----:B0-----:R-:W2:Y:S01]  /*4a570*/  LDL.LU.64 R220, [R1+0x3c8] ;  /* 0x0003c80001dc7983 */ /* 0x001ea20000300a00 */
[----:B------:R-:W-:Y:S02]  /*4a580*/  LOP3.LUT P4, RZ, R5, 0x1000, RZ, 0xc0, !PT ;  /* 0x0000100005ff7812 */ /* 0x000fe4000788c0ff */
[----:B------:R-:W-:Y:S01]  /*4a590*/  PRMT R157, R157, 0x7773, RZ ;  /* 0x000077739d9d7816 */ /* 0x000fe200000000ff */
[----:B------:R-:W2:Y:S01]  /*4a5a0*/  LDL.LU.64 R168, [R1+0x3c0] ;  /* 0x0003c00001a87983 */ /* 0x000ea20000300a00 */
[----:B------:R-:W-:-:S09]  /*4a5b0*/  PRMT R4, R154, 0x7770, RZ ;  /* 0x000077709a047816 */ /* 0x000fd200000000ff */
[----:B------:R0:W-:Y:S04]  /*4a5c0*/  @P4 STG.E.U8 desc[UR56][R196.64], R157 ;  /* 0x0000009dc4004986 */ /* 0x0001e8000c101138 */
[----:B0-----:R-:W2:Y:S01]  /*4a5d0*/  LDL.LU.64 R196, [R1+0x3b8] ;  /* 0x0003b80001c47983 */ /* 0x001ea20000300a00 */
[----:B------:R-:W-:Y:S02]  /*4a5e0*/  LOP3.LUT P2, RZ, R5, 0x800, RZ, 0xc0, !PT ;  /* 0x0000080005ff7812 */ /* 0x000fe4000784c0ff */
[----:B------:R-:W-:Y:S01]  /*4a5f0*/  PRMT R10, R154, 0x7772, RZ ;  /* 0x000077729a0a7816 */ /* 0x000fe200000000ff */
[----:B------:R0:W-:Y:S01]  /*4a600*/  @P5 STG.E.U8 desc[UR56][R200.64], R4 ;  /* 0x00000004c8005986 */ /* 0x0001e2000c101138 */
[----:B------:R-:W-:Y:S02]  /*4a610*/  ISETP.NE.AND P5, PT, R12, RZ, PT ;  /* 0x000000ff0c00720c */ /* 0x000fe40003fa5270 */
[C---:B------:R-:W-:Y:S01]  /*4a620*/  PRMT R12, R154.reuse, 0x7771, RZ ;  /* 0x000077719a0c7816 */ /* 0x040fe200000000ff */
[----:B0-----:R-:W2:Y:S01]  /*4a630*/  LDL.LU.64 R200, [R1+0x3b0] ;  /* 0x0003b00001c87983 */ /* 0x001ea20000300a00 */
[----:B------:R-:W-:-:S02]  /*4a640*/  PRMT R154, R154, 0x7773, RZ ;  /* 0x000077739a9a7816 */ /* 0x000fc400000000ff */
[----:B------:R-:W-:-:S07]  /*4a650*/  PRMT R11, R158, 0x7770, RZ ;  /* 0x000077709e0b7816 */ /* 0x000fce00000000ff */
[----:B------:R0:W-:Y:S01]  /*4a660*/  @P5 STG.E.U8 desc[UR56][R170.64], R12 ;  /* 0x0000000caa005986 */ /* 0x0001e2000c101138 */
[----:B------:R-:W-:-:S03]  /*4a670*/  ISETP.NE.AND P5, PT, R14, RZ, PT ;  /* 0x000000ff0e00720c */ /* 0x000fc60003fa5270 */
[----:B0-----:R-:W2:Y:S10]  /*4a680*/  LDL.LU.64 R170, [R1+0x3a8] ;  /* 0x0003a80001aa7983 */ /* 0x001eb40000300a00 */
[----:B------:R0:W-:Y:S01]  /*4a690*/  @P5 STG.E.U8 desc[UR56][R198.64], R10 ;  /* 0x0000000ac6005986 */ /* 0x0001e2000c101138 */
[----:B------:R-:W-:-:S03]  /*4a6a0*/  PRMT R13, R158, 0x7771, RZ ;  /* 0x000077719e0d7816 */ /* 0x000fc600000000ff */
[----:B0-----:R-:W2:Y:S04]  /*4a6b0*/  LDL.LU.64 R198, [R1+0x3a0] ;  /* 0x0003a00001c67983 */ /* 0x001ea80000300a00 */
[----:B---3--:R0:W-:Y:S04]  /*4a6c0*/  @P2 STG.E.U8 desc[UR56][R218.64], R154 ;  /* 0x0000009ada002986 */ /* 0x0081e8000c101138 */
[----:B------:R-:W-:Y:S01]  /*4a6d0*/  @P6 STG.E.U8 desc[UR56][R190.64], R11 ;  /* 0x0000000bbe006986 */ /* 0x000fe2000c101138 */
[----:B------:R-:W-:-:S03]  /*4a6e0*/  ISETP.NE.AND P6, PT, R15, RZ, PT ;  /* 0x000000ff0f00720c */ /* 0x000fc60003fc5270 */
[----:B0-----:R-:W3:Y:S10]  /*4a6f0*/  LDL.LU.64 R218, [R1+0x398] ;  /* 0x0003980001da7983 */ /* 0x001ef40000300a00 */
[----:B----4-:R0:W-:Y:S01]  /*4a700*/  @P6 STG.E.U8 desc[UR56][R216.64], R13 ;  /* 0x0000000dd8006986 */ /* 0x0101e2000c101138 */
[----:B------:R-:W-:-:S02]  /*4a710*/  ISETP.NE.AND P6, PT, R16, RZ, PT ;  /* 0x000000ff1000720c */ /* 0x000fc40003fc5270 */
[----:B------:R-:W-:Y:S01]  /*4a720*/  PRMT R4, R158, 0x7772, RZ ;  /* 0x000077729e047816 */ /* 0x000fe200000000ff */
[----:B0-----:R-:W4:Y:S10]  /*4a730*/  LDL.LU.64 R216, [R1+0x390] ;  /* 0x0003900001d87983 */ /* 0x001f340000300a00 */
[----:B--2---:R0:W-:Y:S04]  /*4a740*/  @P6 STG.E.U8 desc[UR56][R220.64], R4 ;  /* 0x00000004dc006986 */ /* 0x0041e8000c101138 */
[----:B0-----:R-:W2:Y:S01]  /*4a750*/  LDL.LU.64 R220, [R1+0x388] ;  /* 0x0003880001dc7983 */ /* 0x001ea20000300a00 */
[----:B------:R-:W-:-:S02]  /*4a760*/  LOP3.LUT P0, RZ, R5, 0x400, RZ, 0xc0, !PT ;  /* 0x0000040005ff7812 */ /* 0x000fc4000780c0ff */
[----:B------:R-:W-:Y:S02]  /*4a770*/  PRMT R158, R158, 0x7773, RZ ;  /* 0x000077739e9e7816 */ /* 0x000fe400000000ff */
[----:B------:R-:W-:-:S09]  /*4a780*/  PRMT R10, R155, 0x7770, RZ ;  /* 0x000077709b0a7816 */ /* 0x000fd200000000ff */
[----:B------:R-:W-:Y:S04]  /*4a790*/  @P0 STG.E.U8 desc[UR56][R168.64], R158 ;  /* 0x0000009ea8000986 */ /* 0x000fe8000c101138 */
[----:B------:R-:W-:Y:S01]  /*4a7a0*/  @P3 STG.E.U8 desc[UR56][R196.64], R10 ;  /* 0x0000000ac4003986 */ /* 0x000fe2000c101138 */
[----:B------:R-:W-:Y:S02]  /*4a7b0*/  ISETP.NE.AND P3, PT, R17, RZ, PT ;  /* 0x000000ff1100720c */ /* 0x000fe40003f65270 */
[C---:B------:R-:W-:Y:S02]  /*4a7c0*/  PRMT R12, R155.reuse, 0x7771, RZ ;  /* 0x000077719b0c7816 */ /* 0x040fe400000000ff */
[----:B------:R-:W-:Y:S02]  /*4a7d0*/  PRMT R11, R155, 0x7772, RZ ;  /* 0x000077729b0b7816 */ /* 0x000fe400000000ff */
[----:B------:R-:W-:-:S02]  /*4a7e0*/  LOP3.LUT P1, RZ, R5, 0x200, RZ, 0xc0, !PT ;  /* 0x0000020005ff7812 */ /* 0x000fc4000782c0ff */
[----:B------:R-:W-:Y:S02]  /*4a7f0*/  LOP3.LUT P4, RZ, R6, 0x40000000, RZ, 0xc0, !PT ;  /* 0x4000000006ff7812 */ /* 0x000fe4000788c0ff */
[----:B------:R-:W-:-:S03]  /*4a800*/  PRMT R155, R155, 0x7773, RZ ;  /* 0x000077739b9b7816 */ /* 0x000fc600000000ff */
[----:B------:R0:W-:Y:S01]  /*4a810*/  @P3 STG.E.U8 desc[UR56][R200.64], R12 ;  /* 0x0000000cc8003986 */ /* 0x0001e2000c101138 */
[----:B------:R-:W-:-:S03]  /*4a820*/  ISETP.NE.AND P3, PT, R18, RZ, PT ;  /* 0x000000ff1200720c */ /* 0x000fc60003f65270 */
[----:B0-----:R-:W2:Y:S01]  /*4a830*/  LDL.LU.64 R200, [R1+0x380] ;  /* 0x0003800001c87983 */ /* 0x001ea20000300a00 */
[----:B------:R-:W-:Y:S02]  /*4a840*/  PRMT R4, R159, 0x7770, RZ ;  /* 0x000077709f047816 */ /* 0x000fe400000000ff */
[----:B------:R-:W-:-:S07]  /*4a850*/  LOP3.LUT P5, RZ, R6, 0x20000000, RZ, 0xc0, !PT ;  /* 0x2000000006ff7812 */ /* 0x000fce00078ac0ff */
[----:B------:R0:W-:Y:S04]  /*4a860*/  @P3 STG.E.U8 desc[UR56][R170.64], R11 ;  /* 0x0000000baa003986 */ /* 0x0001e8000c101138 */
[----:B0-----:R-:W2:Y:S04]  /*4a870*/  LDL.LU.64 R170, [R1+0x378] ;  /* 0x0003780001aa7983 */ /* 0x001ea80000300a00 */
[----:B------:R-:W-:Y:S01]  /*4a880*/  @P1 STG.E.U8 desc[UR56][R198.64], R155 ;  /* 0x0000009bc6001986 */ /* 0x000fe2000c101138 */
[----:B------:R-:W-:-:S03]  /*4a890*/  PRMT R13, R159, 0x7771, RZ ;  /* 0x000077719f0d7816 */ /* 0x000fc600000000ff */
[----:B---3--:R0:W-:Y:S04]  /*4a8a0*/  @P4 STG.E.U8 desc[UR56][R218.64], R4 ;  /* 0x00000004da004986 */ /* 0x0081e8000c101138 */
[----:B0-----:R-:W3:Y:S04]  /*4a8b0*/  LDL.LU.64 R218, [R1+0x370] ;  /* 0x0003700001da7983 */ /* 0x001ee80000300a00 */
[----:B------:R-:W3:Y:S01]  /*4a8c0*/  LDL.LU.64 R196, [R1+0x368] ;  /* 0x0003680001c47983 */ /* 0x000ee20000300a00 */
[----:B------:R-:W-:-:S03]  /*4a8d0*/  LOP3.LUT P2, RZ, R6, 0x10000000, RZ, 0xc0, !PT ;  /* 0x1000000006ff7812 */ /* 0x000fc6000784c0ff */
[----:B----4-:R0:W-:Y:S01]  /*4a8e0*/  @P5 STG.E.U8 desc[UR56][R216.64], R13 ;  /* 0x0000000dd8005986 */ /* 0x0101e2000c101138 */
[----:B------:R-:W-:-:S03]  /*4a8f0*/  PRMT R10, R159, 0x7772, RZ ;  /* 0x000077729f0a7816 */ /* 0x000fc600000000ff */
[----:B0-----:R-:W4:Y:S06]  /*4a900*/  LDL.LU.64 R216, [R1+0x360] ;  /* 0x0003600001d87983 */ /* 0x001f2c0000300a00 */
[----:B--2---:R0:W-:Y:S04]  /*4a910*/  @P2 STG.E.U8 desc[UR56][R220.64], R10 ;  /* 0x0000000adc002986 */ /* 0x0041e8000c101138 */
[----:B0-----:R-:W2:Y:S01]  /*4a920*/  LDL.LU.64 R220, [R1+0x358] ;  /* 0x0003580001dc7983 */ /* 0x001ea20000300a00 */
[----:B------:R-:W-:-:S02]  /*4a930*/  LOP3.LUT P6, RZ, R5, 0x100, RZ, 0xc0, !PT ;  /* 0x0000010005ff7812 */ /* 0x000fc400078cc0ff */
[----:B------:R-:W-:Y:S01]  /*4a940*/  PRMT R159, R159, 0x7773, RZ ;  /* 0x000077739f9f7816 */ /* 0x000fe200000000ff */
[----:B------:R-:W2:Y:S01]  /*4a950*/  LDL.LU.64 R198, [R1+0x350] ;  /* 0x0003500001c67983 */ /* 0x000ea20000300a00 */
[C---:B------:R-:W-:Y:S02]  /*4a960*/  LOP3.LUT P0, RZ, R6.reuse, 0x8000000, RZ, 0xc0, !PT ;  /* 0x0800000006ff7812 */ /* 0x040fe4000780c0ff */
[----:B------:R-:W-:Y:S02]  /*4a970*/  LOP3.LUT P4, RZ, R6, 0x800000, RZ, 0xc0, !PT ;  /* 0x0080000006ff7812 */ /* 0x000fe4000788c0ff */
[----:B------:R-:W-:Y:S02]  /*4a980*/  LOP3.LUT P2, RZ, R3, 0x200000, RZ, 0xc0, !PT ;  /* 0x0020000003ff7812 */ /* 0x000fe4000784c0ff */
[----:B------:R-:W-:Y:S02]  /*4a990*/  P2R R14, PR, RZ, 0x10 ;  /* 0x00000010ff0e7803 */ /* 0x000fe40000000000 */
[----:B------:R-:W-:-:S02]  /*4a9a0*/  P2R R15, PR, RZ, 0x4 ;  /* 0x00000004ff0f7803 */ /* 0x000fc40000000000 */
[C---:B------:R-:W-:Y:S02]  /*4a9b0*/  LOP3.LUT P3, RZ, R6.reuse, 0x4000000, RZ, 0xc0, !PT ;  /* 0x0400000006ff7812 */ /* 0x040fe4000786c0ff */
[C---:B------:R-:W-:Y:S02]  /*4a9c0*/  LOP3.LUT P1, RZ, R6.reuse, 0x2000000, RZ, 0xc0, !PT ;  /* 0x0200000006ff7812 */ /* 0x040fe4000782c0ff */
[C---:B------:R-:W-:Y:S02]  /*4a9d0*/  LOP3.LUT P4, RZ, R6.reuse, 0x1000000, RZ, 0xc0, !PT ;  /* 0x0100000006ff7812 */ /* 0x040fe4000788c0ff */
[C---:B------:R-:W-:Y:S02]  /*4a9e0*/  LOP3.LUT P5, RZ, R6.reuse, 0x400000, RZ, 0xc0, !PT ;  /* 0x0040000006ff7812 */ /* 0x040fe400078ac0ff */
[----:B------:R-:W-:Y:S02]  /*4a9f0*/  LOP3.LUT P2, RZ, R6, 0x200000, RZ, 0xc0, !PT ;  /* 0x0020000006ff7812 */ /* 0x000fe4000784c0ff */
[----:B------:R-:W-:-:S02]  /*4aa00*/  PRMT R6, R160, 0x7770, RZ ;  /* 0x00007770a0067816 */ /* 0x000fc400000000ff */
[C---:B------:R-:W-:Y:S01]  /*4aa10*/  PRMT R11, R160.reuse, 0x7771, RZ ;  /* 0x00007771a00b7816 */ /* 0x040fe200000000ff */
[----:B------:R0:W-:Y:S04]  /*4aa20*/  @P6 STG.E.U8 desc[UR56][R200.64], R159 ;  /* 0x0000009fc8006986 */ /* 0x0001e8000c101138 */
[----:B0-----:R-:W2:Y:S04]  /*4aa30*/  LDL.LU.64 R200, [R1+0x348] ;  /* 0x0003480001c87983 */ /* 0x001ea80000300a00 */
[----:B------:R-:W2:Y:S01]  /*4aa40*/  LDL.LU.64 R190, [R1+0x340] ;  /* 0x0003400001be7983 */ /* 0x000ea20000300a00 */
[----:B------:R-:W-:-:S03]  /*4aa50*/  PRMT R4, R160, 0x7772, RZ ;  /* 0x00007772a0047816 */ /* 0x000fc600000000ff */
[----:B------:R0:W-:Y:S04]  /*4aa60*/  @P0 STG.E.U8 desc[UR56][R170.64], R6 ;  /* 0x00000006aa000986 */ /* 0x0001e8000c101138 */
[----:B0-----:R-:W2:Y:S01]  /*4aa70*/  LDL.LU.64 R170, [R1+0x338] ;  /* 0x0003380001aa7983 */ /* 0x001ea20000300a00 */
[----:B------:R-:W-:Y:S02]  /*4aa80*/  P2R R12, PR, RZ, 0x10 ;  /* 0x00000010ff0c7803 */ /* 0x000fe40000000000 */
[----:B------:R-:W-:Y:S02]  /*4aa90*/  LOP3.LUT P4, RZ, R5, 0x80, RZ, 0xc0, !PT ;  /* 0x0000008005ff7812 */ /* 0x000fe4000788c0ff */
[----:B------:R-:W-:Y:S01]  /*4aaa0*/  PRMT R160, R160, 0x7773, RZ ;  /* 0x00007773a0a07816 */ /* 0x000fe200000000ff */
[----:B---3--:R0:W-:Y:S04]  /*4aab0*/  @P3 STG.E.U8 desc[UR56][R218.64], R11 ;  /* 0x0000000bda003986 */ /* 0x0081e8000c101138 */
[----:B------:R1:W-:Y:S04]  /*4aac0*/  @P1 STG.E.U8 desc[UR56][R196.64], R4 ;  /* 0x00000004c4001986 */ /* 0x0003e8000c101138 */
[----:B0-----:R-:W3:Y:S04]  /*4aad0*/  LDL.LU.64 R218, [R1+0x330] ;  /* 0x0003300001da7983 */ /* 0x001ee80000300a00 */
[----:B------:R-:W3:Y:S04]  /*4aae0*/  LDL.LU.64 R168, [R1+0x328] ;  /* 0x0003280001a87983 */ /* 0x000ee80000300a00 */
[----:B-1----:R-:W3:Y:S04]  /*4aaf0*/  LDL.LU.64 R196, [R1+0x320] ;  /* 0x0003200001c47983 */ /* 0x002ee80000300a00 */
[----:B----4-:R0:W-:Y:S01]  /*4ab00*/  @P4 STG.E.U8 desc[UR56][R216.64], R160 ;  /* 0x000000a0d8004986 */ /* 0x0101e2000c101138 */
[----:B------:R-:W-:-:S02]  /*4ab10*/  ISETP.NE.AND P4, PT, R12, RZ, PT ;  /* 0x000000ff0c00720c */ /* 0x000fc40003f85270 */
[----:B------:R-:W-:Y:S01]  /*4ab20*/  PRMT R10, R164, 0x7770, RZ ;  /* 0x00007770a40a7816 */ /* 0x000fe200000000ff */
[----:B0-----:R-:W4:Y:S10]  /*4ab30*/  LDL.LU.64 R216, [R1+0x318] ;  /* 0x0003180001d87983 */ /* 0x001f340000300a00 */
[----:B--2---:R0:W-:Y:S04]  /*4ab40*/  @P4 STG.E.U8 desc[UR56][R220.64], R10 ;  /* 0x0000000adc004986 */ /* 0x0041e8000c101138 */
[----:B0-----:R-:W2:Y:S01]  /*4ab50*/  LDL.LU.64 R220, [R1+0x310] ;  /* 0x0003100001dc7983 */ /* 0x001ea20000300a00 */
[----:B------:R-:W-:-:S02]  /*4ab60*/  ISETP.NE.AND P4, PT, R14, RZ, PT ;  /* 0x000000ff0e00720c */ /* 0x000fc40003f85270 */
[----:B------:R-:W-:Y:S02]  /*4ab70*/  P2R R13, PR, RZ, 0x4 ;  /* 0x00000004ff0d7803 */ /* 0x000fe40000000000 */
[----:B------:R-:W-:Y:S02]  /*4ab80*/  LOP3.LUT P2, RZ, R5, 0x40, RZ, 0xc0, !PT ;  /* 0x0000004005ff7812 */ /* 0x000fe4000784c0ff */
[C---:B------:R-:W-:Y:S02]  /*4ab90*/  PRMT R12, R164.reuse, 0x7771, RZ ;  /* 0x00007771a40c7816 */ /* 0x040fe400000000ff */
[C---:B------:R-:W-:Y:S02]  /*4aba0*/  PRMT R6, R164.reuse, 0x7772, RZ ;  /* 0x00007772a4067816 */ /* 0x040fe400000000ff */
[----:B------:R-:W-:-:S03]  /*4abb0*/  PRMT R164, R164, 0x7773, RZ ;  /* 0x00007773a4a47816 */ /* 0x000fc600000000ff */
[----:B------:R0:W-:Y:S01]  /*4abc0*/  @P4 STG.E.U8 desc[UR56][R198.64], R12 ;  /* 0x0000000cc6004986 */ /* 0x0001e2000c101138 */
[----:B------:R-:W-:Y:S02]  /*4abd0*/  LOP3.LUT P0, RZ, R3, 0x40000, RZ, 0xc0, !PT ;  /* 0x0004000003ff7812 */ /* 0x000fe4000780c0ff */
[----:B------:R-:W-:Y:S02]  /*4abe0*/  PRMT R4, R161, 0x7770, RZ ;  /* 0x00007770a1047816 */ /* 0x000fe400000000ff */
[----:B------:R-:W-:Y:S02]  /*4abf0*/  P2R R17, PR, RZ, 0x1 ;  /* 0x00000001ff117803 */ /* 0x000fe40000000000 */
[C---:B------:R-:W-:Y:S02]  /*4ac00*/  LOP3.LUT P0, RZ, R3.reuse, 0x80000, RZ, 0xc0, !PT ;  /* 0x0008000003ff7812 */ /* 0x040fe4000780c0ff */
[----:B------:R-:W-:Y:S01]  /*4ac10*/  LOP3.LUT P6, RZ, R3, 0x100000, RZ, 0xc0, !PT ;  /* 0x0010000003ff7812 */ /* 0x000fe200078cc0ff */
[----:B0-----:R-:W2:Y:S01]  /*4ac20*/  LDL.LU.64 R198, [R1+0x308] ;  /* 0x0003080001c67983 */ /* 0x001ea20000300a00 */
[----:B------:R-:W-:-:S02]  /*4ac30*/  P2R R16, PR, RZ, 0x1 ;  /* 0x00000001ff107803 */ /* 0x000fc40000000000 */
[----:B------:R-:W-:Y:S01]  /*4ac40*/  LOP3.LUT P0, RZ, R5, 0x20, RZ, 0xc0, !PT ;  /* 0x0000002005ff7812 */ /* 0x000fe2000780c0ff */
[----:B------:R0:W-:Y:S04]  /*4ac50*/  @P5 STG.E.U8 desc[UR56][R200.64], R6 ;  /* 0x00000006c8005986 */ /* 0x0001e8000c101138 */
[----:B------:R-:W-:Y:S01]  /*4ac60*/  @P2 STG.E.U8 desc[UR56][R190.64], R164 ;  /* 0x000000a4be002986 */ /* 0x000fe2000c101138 */
[----:B------:R-:W-:-:S03]  /*4ac70*/  ISETP.NE.AND P2, PT, R13, RZ, PT ;  /* 0x000000ff0d00720c */ /* 0x000fc60003f45270 */
[----:B0-----:R-:W2:Y:S01]  /*4ac80*/  LDL.LU.64 R200, [R1+0x300] ;  /* 0x0003000001c87983 */ /* 0x001ea20000300a00 */
[C---:B------:R-:W-:Y:S02]  /*4ac90*/  PRMT R11, R161.reuse, 0x7771, RZ ;  /* 0x00007771a10b7816 */ /* 0x040fe400000000ff */
[C---:B------:R-:W-:Y:S02]  /*4aca0*/  PRMT R10, R161.reuse, 0x7772, RZ ;  /* 0x00007772a10a7816 */ /* 0x040fe400000000ff */
[----:B------:R-:W-:-:S05]  /*4acb0*/  PRMT R161, R161, 0x7773, RZ ;  /* 0x00007773a1a17816 */ /* 0x000fca00000000ff */
[----:B------:R0:W-:Y:S01]  /*4acc0*/  @P2 STG.E.U8 desc[UR56][R170.64], R4 ;  /* 0x00000004aa002986 */ /* 0x0001e2000c101138 */
[----:B------:R-:W-:-:S03]  /*4acd0*/  ISETP.NE.AND P2, PT, R15, RZ, PT ;  /* 0x000000ff0f00720c */ /* 0x000fc60003f45270 */
[----:B0-----:R-:W2:Y:S01]  /*4ace0*/  LDL.LU.64 R170, [R1+0x2f8] ;  /* 0x0002f80001aa7983 */ /* 0x001ea20000300a00 */
[----:B------:R-:W-:-:S09]  /*4acf0*/  PRMT R6, R165, 0x7770, RZ ;  /* 0x00007770a5067816 */ /* 0x000fd200000000ff */
[----:B---3--:R0:W-:Y:S04]  /*4ad00*/  @P2 STG.E.U8 desc[UR56][R218.64], R11 ;  /* 0x0000000bda002986 */ /* 0x0081e8000c101138 */
[----:B------:R-:W-:Y:S04]  /*4ad10*/  @P6 STG.E.U8 desc[UR56][R168.64], R10 ;  /* 0x0000000aa8006986 */ /* 0x000fe8000c101138 */
[----:B------:R-:W-:Y:S01]  /*4ad20*/  @P0 STG.E.U8 desc[UR56][R196.64], R161 ;  /* 0x000000a1c4000986 */ /* 0x000fe2000c101138 */
[----:B------:R-:W-:-:S03]  /*4ad30*/  ISETP.NE.AND P0, PT, R16, RZ, PT ;  /* 0x000000ff1000720c */ /* 0x000fc60003f05270 */
[----:B0-----:R-:W3:Y:S01]  /*4ad40*/  LDL.LU.64 R218, [R1+0x2f0] ;  /* 0x0002f00001da7983 */ /* 0x001ee20000300a00 */
[----:B------:R-:W-:-:S09]  /*4ad50*/  PRMT R12, R165, 0x7771, RZ ;  /* 0x00007771a50c7816 */ /* 0x000fd200000000ff */
[----:B----4-:R0:W-:Y:S01]  /*4ad60*/  @P0 STG.E.U8 desc[UR56][R216.64], R6 ;  /* 0x00000006d8000986 */ /* 0x0101e2000c101138 */
[----:B------:R-:W-:-:S03]  /*4ad70*/  ISETP.NE.AND P0, PT, R17, RZ, PT ;  /* 0x000000ff1100720c */ /* 0x000fc60003f05270 */
[----:B0-----:R-:W4:Y:S10]  /*4ad80*/  LDL.LU.64 R216, [R1+0x2e8] ;  /* 0x0002e80001d87983 */ /* 0x001f340000300a00 */
[----:B--2---:R0:W-:Y:S04]  /*4ad90*/  @P0 STG.E.U8 desc[UR56][R220.64], R12 ;  /* 0x0000000cdc000986 */ /* 0x0041e8000c101138 */
[----:B0-----:R-:W2:Y:S01]  /*4ada0*/  LDL.LU.64 R220, [R1+0x2e0] ;  /* 0x0002e00001dc7983 */ /* 0x001ea20000300a00 */
[----:B------:R-:W-:-:S02]  /*4adb0*/  LOP3.LUT P3, RZ, R3, 0x20000, RZ, 0xc0, !PT ;  /* 0x0002000003ff7812 */ /* 0x000fc4000786c0ff */
[----:B------:R-:W-:Y:S02]  /*4adc0*/  LOP3.LUT P1, RZ, R5, 0x10, RZ, 0xc0, !PT ;  /* 0x0000001005ff7812 */ /* 0x000fe4000782c0ff */
[C---:B------:R-:W-:Y:S02]  /*4add0*/  PRMT R4, R165.reuse, 0x7772, RZ ;  /* 0x00007772a5047816 */ /* 0x040fe400000000ff */
[----:B------:R-:W-:Y:S02]  /*4ade0*/  PRMT R165, R165, 0x7773, RZ ;  /* 0x00007773a5a57816 */ /* 0x000fe400000000ff */
[----:B------:R-:W-:-:S05]  /*4adf0*/  LOP3.LUT P4, RZ, R3, 0x10000, RZ, 0xc0, !PT ;  /* 0x0001000003ff7812 */ /* 0x000fca000788c0ff */
[----:B------:R0:W-:Y:S01]  /*4ae00*/  @P3 STG.E.U8 desc[UR56][R198.64], R4 ;  /* 0x00000004c6003986 */ /* 0x0001e2000c101138 */
[----:B------:R-:W-:-:S03]  /*4ae10*/  PRMT R10, R162, 0x7770, RZ ;  /* 0x00007770a20a7816 */ /* 0x000fc600000000ff */
[----:B0-----:R-:W2:Y:S04]  /*4ae20*/  LDL.LU.64 R198, [R1+0x2d8] ;  /* 0x0002d80001c67983 */ /* 0x001ea80000300a00 */
[----:B------:R-:W2:Y:S01]  /*4ae30*/  LDL.LU.64 R190, [R1+0x2d0] ;  /* 0x0002d00001be7983 */ /* 0x000ea20000300a00 */
[C---:B------:R-:W-:Y:S02]  /*4ae40*/  LOP3.LUT P5, RZ, R3.reuse, 0x8000, RZ, 0xc0, !PT ;  /* 0x0000800003ff7812 */ /* 0x040fe400078ac0ff */
[----:B------:R-:W-:Y:S01]  /*4ae50*/  LOP3.LUT P2, RZ, R3, 0x4000, RZ, 0xc0, !PT ;  /* 0x0000400003ff7812 */ /* 0x000fe2000784c0ff */
[----:B------:R0:W-:Y:S04]  /*4ae60*/  @P1 STG.E.U8 desc[UR56][R200.64], R165 ;  /* 0x000000a5c8001986 */ /* 0x0001e8000c101138 */
[----:B0-----:R-:W2:Y:S01]  /*4ae70*/  LDL.LU.64 R200, [R1+0x2c8] ;  /* 0x0002c80001c87983 */ /* 0x001ea20000300a00 */
[----:B------:R-:W-:-:S02]  /*4ae80*/  PRMT R11, R162, 0x7771, RZ ;  /* 0x00007771a20b7816 */ /* 0x000fc400000000ff */
[C---:B------:R-:W-:Y:S02]  /*4ae90*/  PRMT R6, R162.reuse, 0x7772, RZ ;  /* 0x00007772a2067816 */ /* 0x040fe400000000ff */
[----:B------:R-:W-:Y:S01]  /*4aea0*/  LOP3.LUT P6, RZ, R5, 0x8, RZ, 0xc0, !PT ;  /* 0x0000000805ff7812 */ /* 0x000fe200078cc0ff */
[----:B------:R0:W-:Y:S04]  /*4aeb0*/  @P4 STG.E.U8 desc[UR56][R170.64], R10 ;  /* 0x0000000aaa004986 */ /* 0x0001e8000c101138 */
[----:B0-----:R-:W2:Y:S01]  /*4aec0*/  LDL.LU.64 R170, [R1+0x2c0] ;  /* 0x0002c00001aa7983 */ /* 0x001ea20000300a00 */
[----:B------:R-:W-:-:S03]  /*4aed0*/  PRMT R162, R162, 0x7773, RZ ;  /* 0x00007773a2a27816 */ /* 0x000fc600000000ff */
[----:B---3--:R0:W-:Y:S04]  /*4aee0*/  @P5 STG.E.U8 desc[UR56][R218.64], R11 ;  /* 0x0000000bda005986 */ /* 0x0081e8000c101138 */
[----:B0-----:R-:W3:Y:S04]  /*4aef0*/  LDL.LU.64 R218, [R1+0x2b8] ;  /* 0x0002b80001da7983 */ /* 0x001ee80000300a00 */
[----:B------:R-:W3:Y:S04]  /*4af00*/  LDL.LU.64 R168, [R1+0x2b0] ;  /* 0x0002b00001a87983 */ /* 0x000ee80000300a00 */
[----:B----4-:R0:W-:Y:S04]  /*4af10*/  @P2 STG.E.U8 desc[UR56][R216.64], R6 ;  /* 0x00000006d8002986 */ /* 0x0101e8000c101138 */
[----:B0-----:R-:W4:Y:S04]  /*4af20*/  LDL.LU.64 R216, [R1+0x2a8] ;  /* 0x0002a80001d87983 */ /* 0x001f280000300a00 */
[----:B--2---:R0:W-:Y:S04]  /*4af30*/  @P6 STG.E.U8 desc[UR56][R220.64], R162 ;  /* 0x000000a2dc006986 */ /* 0x0041e8000c101138 */
[----:B0-----:R-:W2:Y:S01]  /*4af40*/  LDL.LU.64 R220, [R1+0x2a0] ;  /* 0x0002a00001dc7983 */ /* 0x001ea20000300a00 */
[----:B------:R-:W-:-:S02]  /*4af50*/  LOP3.LUT P1, RZ, R3, 0x400, RZ, 0xc0, !PT ;  /* 0x0000040003ff7812 */ /* 0x000fc4000782c0ff */
[----:B------:R-:W-:Y:S01]  /*4af60*/  LOP3.LUT P0, RZ, R3, 0x2000, RZ, 0xc0, !PT ;  /* 0x0000200003ff7812 */ /* 0x000fe2000780c0ff */
[----:B------:R-:W2:Y:S01]  /*4af70*/  LDL.LU.64 R196, [R1+0x298] ;  /* 0x0002980001c47983 */ /* 0x000ea20000300a00 */
[----:B------:R-:W-:Y:S02]  /*4af80*/  P2R R13, PR, RZ, 0x2 ;  /* 0x00000002ff0d7803 */ /* 0x000fe40000000000 */
[----:B------:R-:W-:Y:S02]  /*4af90*/  LOP3.LUT P1, RZ, R5, 0x4, RZ, 0xc0, !PT ;  /* 0x0000000405ff7812 */ /* 0x000fe4000782c0ff */
[C---:B------:R-:W-:Y:S02]  /*4afa0*/  LOP3.LUT P3, RZ, R3.reuse, 0x1000, RZ, 0xc0, !PT ;  /* 0x0000100003ff7812 */ /* 0x040fe4000786c0ff */
[----:B------:R-:W-:Y:S02]  /*4afb0*/  P2R R12, PR, RZ, 0x2 ;  /* 0x00000002ff0c7803 */ /* 0x000fe40000000000 */
[----:B------:R-:W-:-:S02]  /*4afc0*/  LOP3.LUT P1, RZ, R3, 0x800, RZ, 0xc0, !PT ;  /* 0x0000080003ff7812 */ /* 0x000fc4000782c0ff */
[C---:B------:R-:W-:Y:S02]  /*4afd0*/  LOP3.LUT P5, RZ, R3.reuse, 0x80, RZ, 0xc0, !PT ;  /* 0x0000008003ff7812 */ /* 0x040fe400078ac0ff */
[----:B------:R-:W-:Y:S02]  /*4afe0*/  LOP3.LUT P6, RZ, R3, 0x10, RZ, 0xc0, !PT ;  /* 0x0000001003ff7812 */ /* 0x000fe400078cc0ff */
[----:B------:R-:W-:Y:S02]  /*4aff0*/  P2R R15, PR, RZ, 0x20 ;  /* 0x00000020ff0f7803 */ /* 0x000fe40000000000 */
[----:B------:R-:W-:Y:S02]  /*4b000*/  P2R R17, PR, RZ, 0x40 ;  /* 0x00000040ff117803 */ /* 0x000fe40000000000 */
[C---:B------:R-:W-:Y:S02]  /*4b010*/  LOP3.LUT P5, RZ, R5.reuse, 0x2, RZ, 0xc0, !PT ;  /* 0x0000000205ff7812 */ /* 0x040fe400078ac0ff */
[----:B------:R-:W-:-:S02]  /*4b020*/  LOP3.LUT P6, RZ, R5, 0x1, RZ, 0xc0, !PT ;  /* 0x0000000105ff7812 */ /* 0x000fc400078cc0ff */
[C---:B------:R-:W-:Y:S02]  /*4b030*/  PRMT R4, R166.reuse, 0x7770, RZ ;  /* 0x00007770a6047816 */ /* 0x040fe400000000ff */
[C---:B------:R-:W-:Y:S02]  /*4b040*/  PRMT R5, R166.reuse, 0x7771, RZ ;  /* 0x00007771a6057816 */ /* 0x040fe400000000ff */
[C---:B------:R-:W-:Y:S01]  /*4b050*/  PRMT R10, R166.reuse, 0x7772, RZ ;  /* 0x00007772a60a7816 */ /* 0x040fe200000000ff */
[----:B------:R0:W-:Y:S04]  /*4b060*/  @P0 STG.E.U8 desc[UR56][R198.64], R4 ;  /* 0x00000004c6000986 */ /* 0x0001e8000c101138 */
[----:B------:R-:W-:Y:S04]  /*4b070*/  @P3 STG.E.U8 desc[UR56][R190.64], R5 ;  /* 0x00000005be003986 */ /* 0x000fe8000c101138 */
[----:B0-----:R-:W2:Y:S01]  /*4b080*/  LDL.LU.64 R198, [R1+0x290] ;  /* 0x0002900001c67983 */ /* 0x001ea20000300a00 */
[----:B------:R-:W-:-:S03]  /*4b090*/  PRMT R166, R166, 0x7773, RZ ;  /* 0x00007773a6a67816 */ /* 0x000fc600000000ff */
[----:B------:R0:W-:Y:S01]  /*4b0a0*/  @P1 STG.E.U8 desc[UR56][R200.64], R10 ;  /* 0x0000000ac8001986 */ /* 0x0001e2000c101138 */
[----:B------:R-:W-:-:S03]  /*4b0b0*/  ISETP.NE.AND P1, PT, R12, RZ, PT ;  /* 0x000000ff0c00720c */ /* 0x000fc60003f25270 */
[----:B0-----:R-:W2:Y:S01]  /*4b0c0*/  LDL.LU.64 R200, [R1+0x288] ;  /* 0x0002880001c87983 */ /* 0x001ea20000300a00 */
[C---:B------:R-:W-:Y:S02]  /*4b0d0*/  LOP3.LUT P4, RZ, R3.reuse, 0x200, RZ, 0xc0, !PT ;  /* 0x0000020003ff7812 */ /* 0x040fe4000788c0ff */
[----:B------:R-:W-:Y:S02]  /*4b0e0*/  P2R R14, PR, RZ, 0x20 ;  /* 0x00000020ff0e7803 */ /* 0x000fe40000000000 */
[----:B------:R-:W-:Y:S02]  /*4b0f0*/  LOP3.LUT P5, RZ, R3, 0x100, RZ, 0xc0, !PT ;  /* 0x0000010003ff7812 */ /* 0x000fe400078ac0ff */
[C---:B------:R-:W-:Y:S02]  /*4b100*/  PRMT R6, R163.reuse, 0x7770, RZ ;  /* 0x00007770a3067816 */ /* 0x040fe400000000ff */
[C---:B------:R-:W-:Y:S02]  /*4b110*/  PRMT R11, R163.reuse, 0x7771, RZ ;  /* 0x00007771a30b7816 */ /* 0x040fe400000000ff */
[----:B------:R-:W-:Y:S01]  /*4b120*/  PRMT R4, R163, 0x7772, RZ ;  /* 0x00007772a3047816 */ /* 0x000fe200000000ff */
[----:B------:R0:W-:Y:S01]  /*4b130*/  @P1 STG.E.U8 desc[UR56][R170.64], R166 ;  /* 0x000000a6aa001986 */ /* 0x0001e2000c101138 */
[----:B------:R-:W-:-:S03]  /*4b140*/  ISETP.NE.AND P1, PT, R13, RZ, PT ;  /* 0x000000ff0d00720c */ /* 0x000fc60003f25270 */
[----:B0-----:R-:W2:Y:S01]  /*4b150*/  LDL.LU.64 R170, [R1+0x278] ;  /* 0x0002780001aa7983 */ /* 0x001ea20000300a00 */
[----:B------:R-:W-:-:S09]  /*4b160*/  PRMT R163, R163, 0x7773, RZ ;  /* 0x00007773a3a37816 */ /* 0x000fd200000000ff */
[----:B---3--:R0:W-:Y:S04]  /*4b170*/  @P1 STG.E.U8 desc[UR56][R218.64], R6 ;  /* 0x00000006da001986 */ /* 0x0081e8000c101138 */
[----:B------:R-:W-:Y:S04]  /*4b180*/  @P4 STG.E.U8 desc[UR56][R168.64], R11 ;  /* 0x0000000ba8004986 */ /* 0x000fe8000c101138 */
[----:B0-----:R-:W3:Y:S04]  /*4b190*/  LDL.LU.64 R218, [R1+0x270] ;  /* 0x0002700001da7983 */ /* 0x001ee80000300a00 */
[----:B------:R-:W3:Y:S04]  /*4b1a0*/  LDL.LU.64 R190, [R1+0x268] ;  /* 0x0002680001be7983 */ /* 0x000ee80000300a00 */
[----:B----4-:R0:W-:Y:S01]  /*4b1b0*/  @P5 STG.E.U8 desc[UR56][R216.64], R4 ;  /* 0x00000004d8005986 */ /* 0x0101e2000c101138 */
[----:B------:R-:W-:-:S03]  /*4b1c0*/  ISETP.NE.AND P5, PT, R14, RZ, PT ;  /* 0x000000ff0e00720c */ /* 0x000fc60003fa5270 */
[----:B0-----:R-:W4:Y:S10]  /*4b1d0*/  LDL.LU.64 R216, [R1+0x260] ;  /* 0x0002600001d87983 */ /* 0x001f340000300a00 */
[----:B--2---:R0:W-:Y:S04]  /*4b1e0*/  @P5 STG.E.U8 desc[UR56][R220.64], R163 ;  /* 0x000000a3dc005986 */ /* 0x0041e8000c101138 */
[----:B0-----:R-:W2:Y:S01]  /*4b1f0*/  LDL.LU.64 R220, [R1+0x250] ;  /* 0x0002500001dc7983 */ /* 0x001ea20000300a00 */
[----:B------:R-:W-:-:S02]  /*4b200*/  ISETP.NE.AND P5, PT, R15, RZ, PT ;  /* 0x000000ff0f00720c */ /* 0x000fc40003fa5270 */
[C---:B------:R-:W-:Y:S01]  /*4b210*/  LOP3.LUT P2, RZ, R3.reuse, 0x40, RZ, 0xc0, !PT ;  /* 0x0000004003ff7812 */ /* 0x040fe2000784c0ff */
[----:B------:R-:W2:Y:S01]  /*4b220*/  LDL.LU.64 R168, [R1+0x240] ;  /* 0x0002400001a87983 */ /* 0x000ea20000300a00 */
[----:B------:R-:W-:Y:S02]  /*4b230*/  P2R R16, PR, RZ, 0x40 ;  /* 0x00000040ff107803 */ /* 0x000fe40000000000 */
[----:B------:R-:W-:Y:S01]  /*4b240*/  LOP3.LUT P6, RZ, R3, 0x20, RZ, 0xc0, !PT ;  /* 0x0000002003ff7812 */ /* 0x000fe200078cc0ff */
[----:B------:R-:W0:Y:S01]  /*4b250*/  LDS.128 R12, [R2] ;  /* 0x00000000020c7984 */ /* 0x000e220000000c00 */
[C---:B------:R-:W-:Y:S02]  /*4b260*/  PRMT R5, R167.reuse, 0x7770, RZ ;  /* 0x00007770a7057816 */ /* 0x040fe400000000ff */
[C---:B------:R-:W-:Y:S02]  /*4b270*/  PRMT R10, R167.reuse, 0x7771, RZ ;  /* 0x00007771a70a7816 */ /* 0x040fe400000000ff */
[C---:B------:R-:W-:Y:S01]  /*4b280*/  PRMT R6, R167.reuse, 0x7772, RZ ;  /* 0x00007772a7067816 */ /* 0x040fe200000000ff */
[----:B------:R1:W-:Y:S01]  /*4b290*/  @P5 STG.E.U8 desc[UR56][R196.64], R5 ;  /* 0x00000005c4005986 */ /* 0x0003e2000c101138 */
[----:B------:R-:W-:-:S02]  /*4b2a0*/  PRMT R167, R167, 0x7773, RZ ;  /* 0x00007773a7a77816 */ /* 0x000fc400000000ff */
[C---:B------:R-:W-:Y:S02]  /*4b2b0*/  LOP3.LUT P0, RZ, R3.reuse, 0x8, RZ, 0xc0, !PT ;  /* 0x0000000803ff7812 */ /* 0x040fe4000780c0ff */
[C---:B------:R-:W-:Y:S02]  /*4b2c0*/  PRMT R4, R172.reuse, 0x7770, RZ ;  /* 0x00007770ac047816 */ /* 0x040fe400000000ff */
[C---:B------:R-:W-:Y:S02]  /*4b2d0*/  PRMT R11, R172.reuse, 0x7771, RZ ;  /* 0x00007771ac0b7816 */ /* 0x040fe400000000ff */
[----:B------:R-:W-:Y:S01]  /*4b2e0*/  LOP3.LUT P3, RZ, R3, 0x4, RZ, 0xc0, !PT ;  /* 0x0000000403ff7812 */ /* 0x000fe2000786c0ff */
[----:B-1----:R-:W2:Y:S04]  /*4b2f0*/  LDL.LU.64 R196, [R1+0x238] ;  /* 0x0002380001c47983 */ /* 0x002ea80000300a00 */
[----:B------:R1:W-:Y:S01]  /*4b300*/  @P2 STG.E.U8 desc[UR56][R198.64], R10 ;  /* 0x0000000ac6002986 */ /* 0x0003e2000c101138 */
[----:B------:R-:W-:-:S03]  /*4b310*/  PRMT R5, R172, 0x7772, RZ ;  /* 0x00007772ac057816 */ /* 0x000fc600000000ff */
[----:B-1----:R-:W2:Y:S04]  /*4b320*/  LDL.LU.64 R198, [R1+0x230] ;  /* 0x0002300001c67983 */ /* 0x002ea80000300a00 */
[----:B------:R1:W-:Y:S01]  /*4b330*/  @P6 STG.E.U8 desc[UR56][R200.64], R6 ;  /* 0x00000006c8006986 */ /* 0x0003e2000c101138 */
[----:B------:R-:W-:Y:S02]  /*4b340*/  ISETP.NE.AND P6, PT, R16, RZ, PT ;  /* 0x000000ff1000720c */ /* 0x000fe40003fc5270 */
[----:B------:R-:W-:Y:S01]  /*4b350*/  PRMT R172, R172, 0x7773, RZ ;  /* 0x00007773acac7816 */ /* 0x000fe200000000ff */
[----:B-1----:R-:W2:Y:S10]  /*4b360*/  LDL.LU.64 R200, [R1+0x220] ;  /* 0x0002200001c87983 */ /* 0x002eb40000300a00 */
[----:B------:R1:W-:Y:S01]  /*4b370*/  @P6 STG.E.U8 desc[UR56][R170.64], R167 ;  /* 0x000000a7aa006986 */ /* 0x0003e2000c101138 */
[----:B------:R-:W-:-:S03]  /*4b380*/  ISETP.NE.AND P6, PT, R17, RZ, PT ;  /* 0x000000ff1100720c */ /* 0x000fc60003fc5270 */
[----:B-1----:R-:W2:Y:S10]  /*4b390*/  LDL.LU.64 R170, [R1+0x218] ;  /* 0x0002180001aa7983 */ /* 0x002eb40000300a00 */
[----:B---3--:R1:W-:Y:S04]  /*4b3a0*/  @P6 STG.E.U8 desc[UR56][R218.64], R4 ;  /* 0x00000004da006986 */ /* 0x0083e8000c101138 */
[----:B------:R-:W-:Y:S01]  /*4b3b0*/  @P0 STG.E.U8 desc[UR56][R190.64], R11 ;  /* 0x0000000bbe000986 */ /* 0x000fe2000c101138 */
[----:B------:R-:W-:-:S03]  /*4b3c0*/  LOP3.LUT P0, RZ, R7, 0x40000000, RZ, 0xc0, !PT ;  /* 0x4000000007ff7812 */ /* 0x000fc6000780c0ff */
[----:B-1----:R-:W3:Y:S04]  /*4b3d0*/  LDL.LU.64 R218, [R1+0x210] ;  /* 0x0002100001da7983 */ /* 0x002ee80000300a00 */
[----:B----4-:R1:W-:Y:S04]  /*4b3e0*/  @P3 STG.E.U8 desc[UR56][R216.64], R5 ;  /* 0x00000005d8003986 */ /* 0x0103e8000c101138 */
[----:B-1----:R-:W4:Y:S04]  /*4b3f0*/  LDL.LU.64 R216, [R1+0x208] ;  /* 0x0002080001d87983 */ /* 0x002f280000300a00 */
[----:B--2---:R1:W-:Y:S04]  /*4b400*/  @P0 STG.E.U8 desc[UR56][R220.64], R172 ;  /* 0x000000acdc000986 */ /* 0x0043e8000c101138 */
[----:B-1----:R-:W2:Y:S01]  /*4b410*/  LDL.LU.64 R220, [R1+0x1d0] ;  /* 0x0001d00001dc7983 */ /* 0x002ea20000300a00 */
[----:B------:R-:W-:-:S02]  /*4b420*/  LOP3.LUT P1, RZ, R3, 0x2, RZ, 0xc0, !PT ;  /* 0x0000000203ff7812 */ /* 0x000fc4000782c0ff */
[----:B------:R-:W-:Y:S02]  /*4b430*/  LOP3.LUT P0, RZ, R3, 0x1, RZ, 0xc0, !PT ;  /* 0x0000000103ff7812 */ /* 0x000fe4000780c0ff */
[----:B0-----:R-:W-:Y:S02]  /*4b440*/  PRMT R3, R12, 0x7770, RZ ;  /* 0x000077700c037816 */ /* 0x001fe400000000ff */
[C---:B------:R-:W-:Y:S02]  /*4b450*/  LOP3.LUT P4, RZ, R0.reuse, 0x80000000, RZ, 0xc0, !PT ;  /* 0x8000000000ff7812 */ /* 0x040fe4000788c0ff */
[----:B------:R-:W-:-:S05]  /*4b460*/  LOP3.LUT P2, RZ, R0, 0x40000000, RZ, 0xc0, !PT ;  /* 0x4000000000ff7812 */ /* 0x000fca000784c0ff */
[----:B------:R0:W-:Y:S01]  /*4b470*/  @P1 STG.E.U8 desc[UR56][R168.64], R3 ;  /* 0x00000003a8001986 */ /* 0x0001e2000c101138 */
[----:B------:R-:W-:Y:S02]  /*4b480*/  LOP3.LUT P1, RZ, R7, 0x20000000, RZ, 0xc0, !PT ;  /* 0x2000000007ff7812 */ /* 0x000fe4000782c0ff */
[C---:B------:R-:W-:Y:S02]  /*4b490*/  PRMT R6, R12.reuse, 0x7771, RZ ;  /* 0x000077710c067816 */ /* 0x040fe400000000ff */
[C---:B------:R-:W-:Y:S02]  /*4b4a0*/  PRMT R4, R12.reuse, 0x7772, RZ ;  /* 0x000077720c047816 */ /* 0x040fe400000000ff */
[----:B------:R-:W-:Y:S02]  /*4b4b0*/  PRMT R12, R12, 0x7773, RZ ;  /* 0x000077730c0c7816 */ /* 0x000fe400000000ff */
[----:B------:R-:W-:Y:S01]  /*4b4c0*/  PRMT R5, R173, 0x7770, RZ ;  /* 0x00007770ad057816 */ /* 0x000fe200000000ff */
[----:B------:R-:W-:Y:S01]  /*4b4d0*/  @P0 STG.E.U8 desc[UR56][R196.64], R6 ;  /* 0x00000006c4000986 */ /* 0x000fe2000c101138 */
[----:B------:R-:W-:-:S02]  /*4b4e0*/  LOP3.LUT P5, RZ, R0, 0x20000000, RZ, 0xc0, !PT ;  /* 0x2000000000ff7812 */ /* 0x000fc400078ac0ff */
[----:B------:R-:W-:Y:S01]  /*4b4f0*/  LOP3.LUT P6, RZ, R0, 0x10000000, RZ, 0xc0, !PT ;  /* 0x1000000000ff7812 */ /* 0x000fe200078cc0ff */
[----:B------:R-:W-:Y:S01]  /*4b500*/  @P4 STG.E.U8 desc[UR56][R198.64], R4 ;  /* 0x00000004c6004986 */ /* 0x000fe2000c101138 */
[C---:B------:R-:W-:Y:S02]  /*4b510*/  PRMT R2, R173.reuse, 0x7771, RZ ;  /* 0x00007771ad027816 */ /* 0x040fe400000000ff */
[C---:B0-----:R-:W-:Y:S02]  /*4b520*/  PRMT R3, R173.reuse, 0x7772, RZ ;  /* 0x00007772ad037816 */ /* 0x041fe400000000ff */
[----:B------:R-:W-:Y:S01]  /*4b530*/  PRMT R173, R173, 0x7773, RZ ;  /* 0x00007773adad7816 */ /* 0x000fe200000000ff */
[----:B------:R-:W-:Y:S04]  /*4b540*/  @P1 STG.E.U8 desc[UR56][R200.64], R12 ;  /* 0x0000000cc8001986 */ /* 0x000fe8000c101138 */
[----:B------:R-:W-:Y:S01]  /*4b550*/  @P2 STG.E.U8 desc[UR56][R170.64], R5 ;  /* 0x00000005aa002986 */ /* 0x000fe2000c101138 */
[----:B------:R-:W-:-:S03]  /*4b560*/  LOP3.LUT P2, RZ, R7, 0x10000000, RZ, 0xc0, !PT ;  /* 0x1000000007ff7812 */ /* 0x000fc6000784c0ff */
[----:B---3--:R-:W-:Y:S04]  /*4b570*/  @P5 STG.E.U8 desc[UR56][R218.64], R2 ;  /* 0x00000002da005986 */ /* 0x008fe8000c101138 */
[----:B----4-:R-:W-:Y:S06]  /*4b580*/  @P6 STG.E.U8 desc[UR56][R216.64], R3 ;  /* 0x00000003d8006986 */ /* 0x010fec000c101138 */
[----:B--2---:R0:W-:Y:S04]  /*4b590*/  @P2 STG.E.U8 desc[UR56][R220.64], R173 ;  /* 0x000000addc002986 */ /* 0x0041e8000c101138 */
[----:B0-----:R-:W2:Y:S01]  /*4b5a0*/  LDL.LU.64 R220, [R1+0x248] ;  /* 0x0002480001dc7983 */ /* 0x001ea20000300a00 */
[----:B------:R-:W-:-:S02]  /*4b5b0*/  LOP3.LUT P3, RZ, R0, 0x8000000, RZ, 0xc0, !PT ;  /* 0x0800000000ff7812 */ /* 0x000fc4000786c0ff */
[----:B------:R-:W-:Y:S02]  /*4b5c0*/  PRMT R11, R13, 0x7770, RZ ;  /* 0x000077700d0b7816 */ /* 0x000fe400000000ff */
[C---:B------:R-:W-:Y:S02]  /*4b5d0*/  LOP3.LUT P4, RZ, R0.reuse, 0x400000, RZ, 0xc0, !PT ;  /* 0x0040000000ff7812 */ /* 0x040fe4000788c0ff */
[C---:B------:R-:W-:Y:S02]  /*4b5e0*/  LOP3.LUT P2, RZ, R0.reuse, 0x4000000, RZ, 0xc0, !PT ;  /* 0x0400000000ff7812 */ /* 0x040fe4000784c0ff */
[C---:B------:R-:W-:Y:S02]  /*4b5f0*/  LOP3.LUT P1, RZ, R0.reuse, 0x2000000, RZ, 0xc0, !PT ;  /* 0x0200000000ff7812 */ /* 0x040fe4000782c0ff */
[----:B------:R-:W-:-:S03]  /*4b600*/  LOP3.LUT P0, RZ, R0, 0x1000000, RZ, 0xc0, !PT ;  /* 0x0100000000ff7812 */ /* 0x000fc6000780c0ff */
[----:B------:R0:W-:Y:S01]  /*4b610*/  @P3 STG.E.U8 desc[UR56][R208.64], R11 ;  /* 0x0000000bd0003986 */ /* 0x0001e2000c101138 */
[----:B------:R-:W-:Y:S02]  /*4b620*/  LOP3.LUT P3, RZ, R7, 0x8000000, RZ, 0xc0, !PT ;  /* 0x0800000007ff7812 */ /* 0x000fe4000786c0ff */
[----:B------:R-:W-:Y:S02]  /*4b630*/  P2R R4, PR, RZ, 0x10 ;  /* 0x00000010ff047803 */ /* 0x000fe40000000000 */
[----:B------:R-:W-:Y:S02]  /*4b640*/  LOP3.LUT P4, RZ, R0, 0x800000, RZ, 0xc0, !PT ;  /* 0x0080000000ff7812 */ /* 0x000fe4000788c0ff */
[C---:B------:R-:W-:Y:S02]  /*4b650*/  PRMT R17, R13.reuse, 0x7771, RZ ;  /* 0x000077710d117816 */ /* 0x040fe400000000ff */
[C---:B------:R-:W-:Y:S02]  /*4b660*/  PRMT R5, R13.reuse, 0x7772, RZ ;  /* 0x000077720d057816 */ /* 0x040fe400000000ff */
[----:B------:R-:W-:-:S02]  /*4b670*/  PRMT R13, R13, 0x7773, RZ ;  /* 0x000077730d0d7816 */ /* 0x000fc400000000ff */
[C---:B------:R-:W-:Y:S01]  /*4b680*/  PRMT R3, R174.reuse, 0x7770, RZ ;  /* 0x00007770ae037816 */ /* 0x040fe200000000ff */
[----:B------:R1:W-:Y:S01]  /*4b690*/  @P2 STG.E.U8 desc[UR56][R206.64], R17 ;  /* 0x00000011ce002986 */ /* 0x0003e2000c101138 */
[----:B------:R-:W-:-:S03]  /*4b6a0*/  PRMT R19, R174, 0x7771, RZ ;  /* 0x00007771ae137816 */ /* 0x000fc600000000ff */
[----:B------:R3:W-:Y:S04]  /*4b6b0*/  @P1 STG.E.U8 desc[UR56][R204.64], R5 ;  /* 0x00000005cc001986 */ /* 0x0007e8000c101138 */
[----:B------:R4:W-:Y:S04]  /*4b6c0*/  @P3 STG.E.U8 desc[UR56][R202.64], R13 ;  /* 0x0000000dca003986 */ /* 0x0009e8000c101138 */
[----:B------:R4:W-:Y:S04]  /*4b6d0*/  @P0 STG.E.U8 desc[UR56][R46.64], R3 ;  /* 0x000000032e000986 */ /* 0x0009e8000c101138 */
[----:B------:R4:W-:Y:S01]  /*4b6e0*/  @P4 STG.E.U8 desc[UR56][R44.64], R19 ;  /* 0x000000132c004986 */ /* 0x0009e2000c101138 */
[----:B------:R-:W-:-:S02]  /*4b6f0*/  ISETP.NE.AND P4, PT, R4, RZ, PT ;  /* 0x000000ff0400720c */ /* 0x000fc40003f85270 */
[----:B------:R-:W-:Y:S02]  /*4b700*/  LOP3.LUT P5, RZ, R0, 0x80000, RZ, 0xc0, !PT ;  /* 0x0008000000ff7812 */ /* 0x000fe400078ac0ff */
[----:B0-----:R-:W-:Y:S02]  /*4b710*/  PRMT R11, R174, 0x7772, RZ ;  /* 0x00007772ae0b7816 */ /* 0x001fe400000000ff */
[----:B------:R-:W-:Y:S02]  /*4b720*/  P2R R6, PR, RZ, 0x20 ;  /* 0x00000020ff067803 */ /* 0x000fe40000000000 */
[----:B------:R-:W-:-:S04]  /*4b730*/  LOP3.LUT P5, RZ, R0, 0x100000, RZ, 0xc0, !PT ;  /* 0x0010000000ff7812 */ /* 0x000fc800078ac0ff */
[----:B------:R-:W-:Y:S01]  /*4b740*/  P2R R2, PR, RZ, 0x20 ;  /* 0x00000020ff027803 */ /* 0x000fe20000000000 */
[----:B------:R0:W-:Y:S01]  /*4b750*/  @P4 STG.E.U8 desc[UR56][R42.64], R11 ;  /* 0x0000000b2a004986 */ /* 0x0001e2000c101138 */
[----:B------:R-:W-:Y:S02]  /*4b760*/  LOP3.LUT P4, RZ, R7, 0x4000000, RZ, 0xc0, !PT ;  /* 0x0400000007ff7812 */ /* 0x000fe4000788c0ff */
[----:B------:R-:W-:Y:S02]  /*4b770*/  LOP3.LUT P5, RZ, R0, 0x200000, RZ, 0xc0, !PT ;  /* 0x0020000000ff7812 */ /* 0x000fe400078ac0ff */
[----:B-1----:R-:W-:Y:S02]  /*4b780*/  PRMT R17, R174, 0x7773, RZ ;  /* 0x00007773ae117816 */ /* 0x002fe400000000ff */
[----:B---3--:R-:W-:-:S07]  /*4b790*/  PRMT R5, R14, 0x7770, RZ ;  /* 0x000077700e057816 */ /* 0x008fce00000000ff */
[----:B------:R1:W-:Y:S04]  /*4b7a0*/  @P4 STG.E.U8 desc[UR56][R40.64], R17 ;  /* 0x0000001128004986 */ /* 0x0003e8000c101138 */
[----:B------:R3:W-:Y:S01]  /*4b7b0*/  @P5 STG.E.U8 desc[UR56][R38.64], R5 ;  /* 0x0000000526005986 */ /* 0x0007e2000c101138 */
[----:B------:R-:W-:Y:S02]  /*4b7c0*/  ISETP.NE.AND P5, PT, R2, RZ, PT ;  /* 0x000000ff0200720c */ /* 0x000fe40003fa5270 */
[C---:B----4-:R-:W-:Y:S02]  /*4b7d0*/  PRMT R13, R14.reuse, 0x7771, RZ ;  /* 0x000077710e0d7816 */ /* 0x050fe400000000ff */
[----:B------:R-:W-:-:S09]  /*4b7e0*/  PRMT R3, R14, 0x7772, RZ ;  /* 0x000077720e037816 */ /* 0x000fd200000000ff */
[----:B------:R4:W-:Y:S01]  /*4b7f0*/  @P5 STG.E.U8 desc[UR56][R36.64], R13 ;  /* 0x0000000d24005986 */ /* 0x0009e2000c101138 */
[----:B------:R-:W-:Y:S02]  /*4b800*/  ISETP.NE.AND P5, PT, R6, RZ, PT ;  /* 0x000000ff0600720c */ /* 0x000fe40003fa5270 */
[----:B------:R-:W-:Y:S02]  /*4b810*/  LOP3.LUT P6, RZ, R0, 0x40000, RZ, 0xc0, !PT ;  /* 0x0004000000ff7812 */ /* 0x000fe400078cc0ff */
[----:B------:R-:W-:-:S09]  /*4b820*/  PRMT R19, R14, 0x7773, RZ ;  /* 0x000077730e137816 */ /* 0x000fd200000000ff */
[----:B------:R1:W-:Y:S01]  /*4b830*/  @P5 STG.E.U8 desc[UR56][R34.64], R3 ;  /* 0x0000000322005986 */ /* 0x0003e2000c101138 */
[----:B------:R-:W-:Y:S02]  /*4b840*/  LOP3.LUT P5, RZ, R7, 0x2000000, RZ, 0xc0, !PT ;  /* 0x0200000007ff7812 */ /* 0x000fe400078ac0ff */
[----:B0-----:R-:W-:Y:S02]  /*4b850*/  PRMT R11, R175, 0x7770, RZ ;  /* 0x00007770af0b7816 */ /* 0x001fe400000000ff */
[----:B------:R-:W-:Y:S02]  /*4b860*/  LOP3.LUT P4, RZ, R0, 0x10000, RZ, 0xc0, !PT ;  /* 0x0001000000ff7812 */ /* 0x000fe4000788c0ff */
[C---:B------:R-:W-:Y:S02]  /*4b870*/  LOP3.LUT P3, RZ, R7.reuse, 0x800000, RZ, 0xc0, !PT ;  /* 0x0080000007ff7812 */ /* 0x040fe4000786c0ff */
[----:B------:R-:W-:-:S05]  /*4b880*/  LOP3.LUT P2, RZ, R7, 0x400000, RZ, 0xc0, !PT ;  /* 0x0040000007ff7812 */ /* 0x000fca000784c0ff */
[----:B------:R0:W-:Y:S01]  /*4b890*/  @P5 STG.E.U8 desc[UR56][R32.64], R19 ;  /* 0x0000001320005986 */ /* 0x0001e2000c101138 */
[----:B------:R-:W-:-:S03]  /*4b8a0*/  LOP3.LUT P5, RZ, R0, 0x20000, RZ, 0xc0, !PT ;  /* 0x0002000000ff7812 */ /* 0x000fc600078ac0ff */
[----:B------:R0:W-:Y:S01]  /*4b8b0*/  @P6 STG.E.U8 desc[UR56][R30.64], R11 ;  /* 0x0000000b1e006986 */ /* 0x0001e2000c101138 */
[C---:B------:R-:W-:Y:S02]  /*4b8c0*/  LOP3.LUT P6, RZ, R7.reuse, 0x1000000, RZ, 0xc0, !PT ;  /* 0x0100000007ff7812 */ /* 0x040fe400078cc0ff */
[C---:B------:R-:W-:Y:S02]  /*4b8d0*/  LOP3.LUT P1, RZ, R7.reuse, 0x200000, RZ, 0xc0, !PT ;  /* 0x0020000007ff7812 */ /* 0x040fe4000782c0ff */
[----:B------:R-:W-:Y:S02]  /*4b8e0*/  LOP3.LUT P0, RZ, R7, 0x100000, RZ, 0xc0, !PT ;  /* 0x0010000007ff7812 */ /* 0x000fe4000780c0ff */
[C---:B------:R-:W-:Y:S02]  /*4b8f0*/  PRMT R7, R175.reuse, 0x7771, RZ ;  /* 0x00007771af077816 */ /* 0x040fe400000000ff */
[C---:B-1----:R-:W-:Y:S02]  /*4b900*/  PRMT R17, R175.reuse, 0x7772, RZ ;  /* 0x00007772af117816 */ /* 0x042fe400000000ff */
[----:B------:R-:W-:-:S02]  /*4b910*/  PRMT R175, R175, 0x7773, RZ ;  /* 0x00007773afaf7816 */ /* 0x000fc400000000ff */
[C---:B------:R-:W-:Y:S01]  /*4b920*/  PRMT R0, R15.reuse, 0x7770, RZ ;  /* 0x000077700f007816 */ /* 0x040fe200000000ff */
[----:B------:R0:W-:Y:S01]  /*4b930*/  @P5 STG.E.U8 desc[UR56][R20.64], R7 ;  /* 0x0000000714005986 */ /* 0x0001e2000c101138 */
[C---:B---3--:R-:W-:Y:S02]  /*4b940*/  PRMT R5, R15.reuse, 0x7771, RZ ;  /* 0x000077710f057816 */ /* 0x048fe400000000ff */
[C---:B----4-:R-:W-:Y:S01]  /*4b950*/  PRMT R13, R15.reuse, 0x7772, RZ ;  /* 0x000077720f0d7816 */ /* 0x050fe200000000ff */
[----:B------:R0:W-:Y:S04]  /*4b960*/  @P4 STG.E.U8 desc[UR56][R28.64], R17 ;  /* 0x000000111c004986 */ /* 0x0001e8000c101138 */
[----:B------:R0:W-:Y:S01]  /*4b970*/  @P6 STG.E.U8 desc[UR56][R24.64], R175 ;  /* 0x000000af18006986 */ /* 0x0001e2000c101138 */
[----:B------:R-:W-:-:S03]  /*4b980*/  PRMT R15, R15, 0x7773, RZ ;  /* 0x000077730f0f7816 */ /* 0x000fc600000000ff */
[----:B--2---:R0:W-:Y:S04]  /*4b990*/  @P3 STG.E.U8 desc[UR56][R220.64], R0 ;  /* 0x00000000dc003986 */ /* 0x0041e8000c101138 */
[----:B------:R0:W-:Y:S04]  /*4b9a0*/  @P2 STG.E.U8 desc[UR56][R26.64], R5 ;  /* 0x000000051a002986 */ /* 0x0001e8000c101138 */
[----:B------:R0:W-:Y:S01]  /*4b9b0*/  @P1 STG.E.U8 desc[UR56][R22.64], R13 ;  /* 0x0000000d16001986 */ /* 0x0001e2000c101138 */
[----:B------:R-:W-:Y:S05]  /*4b9c0*/  @!P0 EXIT ;  /* 0x000000000000894d */ /* 0x000fea0003800000 */
[----:B------:R-:W-:Y:S01]  /*4b9d0*/  STG.E.U8 desc[UR56][R8.64], R15 ;  /* 0x0000000f08007986 */ /* 0x000fe2000c101138 */
[----:B------:R-:W-:Y:S05]  /*4b9e0*/  EXIT ;  /* 0x000000000000794d */ /* 0x000fea0003800000 */
.L_x_3:
[----:B------:R-:W-:-:S00]  /*4b9f0*/  BRA `(.L_x_3) ;  /* 0xfffffffc00fc7947 */ /* 0x000fc0000383ffff */
[----:B------:R-:W-:-:S00]  /*4ba00*/  NOP ;  /* 0x0000000000007918 */ /* 0x000fc00000000000 */
[----:B------:R-:W-:-:S00]  /*4ba10*/  NOP ;  /* 0x0000000000007918 */ /* 0x000fc00000000000 */
[----:B------:R-:W-:-:S00]  /*4ba20*/  NOP ;  /* 0x0000000000007918 */ /* 0x000fc00000000000 */
[----:B------:R-:W-:-:S00]  /*4ba30*/  NOP ;  /* 0x0000000000007918 */ /* 0x000fc00000000000 */
[----:B------:R-:W-:-:S00]  /*4ba40*/  NOP ;  /* 0x0000000000007918 */ /* 0x000fc00000000000 */
[----:B------:R-:W-:-:S00]  /*4ba50*/  NOP ;  /* 0x0000000000007918 */ /* 0x000fc00000000000 */
[----:B------:R-:W-:-:S00]  /*4ba60*/  NOP ;  /* 0x0000000000007918 */ /* 0x000fc00000000000 */
[----:B------:R-:W-:-:S00]  /*4ba70*/  NOP ;  /* 0x0000000000007918 */ /* 0x000fc00000000000 */
.L_x_4:


//--------------------- .nv.shared.matmul_kernel  --------------------------
	.section	.nv.shared.matmul_kernel,"aw",@nobits
	.sectionflags	@""
	.align	16
	.zero		1024


//--------------------- .nv.shared.reserved.0     --------------------------
	.section	.nv.shared.reserved.0,"aw",@nobits
	.weak		__nv_reservedSMEM_offset_0_alias
	.size		__nv_reservedSMEM_offset_0_alias, 0, 0
	.other		__nv_reservedSMEM_offset_0_alias,@"STO_CUDA_RESERVED_SHARED STV_DEFAULT"
__nv_reservedSMEM_offset_0_alias:
	.zero		0


//--------------------- .nv.constant0.matmul_kernel --------------------------
	.section	.nv.constant0.matmul_kernel,"a",@progbits
	.sectionflags	@""
	.align	4
.nv.constant0.matmul_kernel:
	.zero		608


//--------------------- SYMBOLS --------------------------

	.type		.nv.reservedSmem.offset0,@object
	.size		.nv.reservedSmem.offset0,0x4
